def matmul_kernel(
    a_ptr,
    b_ptr,
    c_ptr,
    M,
    N,
    K,
    stride_am,
    stride_ak,
    stride_bk,
    stride_bn,
    stride_cm,
    stride_cn,
    BLOCK_M: tl.constexpr,
    BLOCK_N: tl.constexpr,
    BLOCK_K: tl.constexpr,
    GROUP_M: tl.constexpr,
):
    pid = tl.program_id(axis=0)
    num_pid_m = tl.cdiv(M, BLOCK_M)
    num_pid_n = tl.cdiv(N, BLOCK_N)
    num_pid_in_group = GROUP_M * num_pid_n
    group_id = pid // num_pid_in_group
    first_pid_m = group_id * GROUP_M
    group_size_m = min(num_pid_m - first_pid_m, GROUP_M)
    pid_m = first_pid_m + ((pid % num_pid_in_group) % group_size_m)
    pid_n = (pid % num_pid_in_group) // group_size_m

    offs_am = (pid_m * BLOCK_M + tl.arange(0, BLOCK_M)) % M
    offs_bn = (pid_n * BLOCK_N + tl.arange(0, BLOCK_N)) % N
    offs_k = tl.arange(0, BLOCK_K)
    a_ptrs = a_ptr + offs_am[:, None] * stride_am + offs_k[None, :] * stride_ak
    b_ptrs = b_ptr + offs_k[:, None] * stride_bk + offs_bn[None, :] * stride_bn

    acc = tl.zeros((BLOCK_M, BLOCK_N), dtype=tl.float32)
    for kk in range(0, tl.cdiv(K, BLOCK_K)):
        a = tl.load(a_ptrs, mask=offs_k[None, :] < K - kk * BLOCK_K, other=0.0)
        b = tl.load(b_ptrs, mask=offs_k[:, None] < K - kk * BLOCK_K, other=0.0)
        acc = tl.dot(a, b, acc)
        a_ptrs += BLOCK_K * stride_ak
        b_ptrs += BLOCK_K * stride_bk

    c = acc.to(c_ptr.dtype.element_ty)
    offs_cm = pid_m * BLOCK_M + tl.arange(0, BLOCK_M)
    offs_cn = pid_n * BLOCK_N + tl.arange(0, BLOCK_N)
    c_ptrs = c_ptr + offs_cm[:, None] * stride_cm + offs_cn[None, :] * stride_cn
    mask = (offs_cm[:, None] < M) & (offs_cn[None, :] < N)
    tl.store(c_ptrs, c, mask=mask)

# config = {"BLOCK_K": 128, "BLOCK_M": 256, "BLOCK_N": 128, "GROUP_M": 8, "arch": "sm_90", "dtype": "fp8e4m3", "num_ctas": 1, "num_stages": 3, "num_warps": 8}
# arch = sm_90


// ===== COMPILED SASS (sm_90a) =====

	.target	sm_90a

	.elftype	@"ET_EXEC"


//--------------------- .note.nv.tkinfo           --------------------------
	.section	.note.nv.tkinfo,"",@"SHT_NOTE"
	.sectionflags	@"SHF_NOTE_NV_TKINFO"
	.tkinfo
        /*0018*/ 	.word	0x00000002
        /*0030*/ 	.string	""
        /*0030*/ 	.string	"ptxas"
        /*0030*/ 	.string	"Cuda compilation tools, release 13.0, V13.0.88"
        /*0030*/ 	.string	"Build cuda_13.0.r13.0/compiler.36424714_0"
        /*0030*/ 	.string	"-v  -suppress-debug-info  -lineinfo  -arch sm_90a "



//--------------------- .note.nv.cuinfo           --------------------------
	.section	.note.nv.cuinfo,"",@"SHT_NOTE"
	.sectionflags	@"SHF_NOTE_NV_CUINFO"
        /*0018*/ 	.short	0x0002
        /*001a*/ 	.short	0x005a
        /*001c*/ 	.short	0x0082
	.zero		2


//--------------------- .nv.info                  --------------------------
	.section	.nv.info,"",@"SHT_CUDA_INFO"
	.align	4


	//----- nvinfo : EIATTR_REGCOUNT
	.align		4
        /*0000*/ 	.byte	0x04, 0x2f
        /*0002*/ 	.short	(.L_1 - .L_0)
	.align		4
.L_0:
        /*0004*/ 	.word	index@(matmul_kernel)
        /*0008*/ 	.word	0x000000ff


	//----- nvinfo : EIATTR_FRAME_SIZE
	.align		4
.L_1:
        /*000c*/ 	.byte	0x04, 0x11
        /*000e*/ 	.short	(.L_3 - .L_2)
	.align		4
.L_2:
        /*0010*/ 	.word	index@(matmul_kernel)
        /*0014*/ 	.word	0x000006b0


	//----- nvinfo : EIATTR_MIN_STACK_SIZE
	.align		4
.L_3:
        /*0018*/ 	.byte	0x04, 0x12
        /*001a*/ 	.short	(.L_5 - .L_4)
	.align		4
.L_4:
        /*001c*/ 	.word	index@(matmul_kernel)
        /*0020*/ 	.word	0x000006b0
.L_5:


//--------------------- .nv.compat                --------------------------
	.section	.nv.compat,"",@"SHT_CUDA_COMPAT_INFO"
	.align	4
        /*0000*/ 	.byte	0x02, 0x09, 0x01, 0x00, 0x02, 0x02, 0x04, 0x00, 0x02, 0x05, 0x05, 0x00, 0x03, 0x07, 0x01, 0x01
        /*0010*/ 	.byte	0x02, 0x03, 0x00, 0x00, 0x02, 0x06, 0x01, 0x00, 0x04, 0x0b, 0x08, 0x00, 0x00, 0x00, 0x00, 0x00
        /*0020*/ 	.byte	0x00, 0x00, 0x00, 0x00


//--------------------- .nv.info.matmul_kernel    --------------------------
	.section	.nv.info.matmul_kernel,"",@"SHT_CUDA_INFO"
	.sectionflags	@""
	.align	4


	//----- nvinfo : EIATTR_CUDA_API_VERSION
	.align		4
        /*0000*/ 	.byte	0x04, 0x37
        /*0002*/ 	.short	(.L_7 - .L_6)
.L_6:
        /*0004*/ 	.word	0x00000082


	//----- nvinfo : EIATTR_KPARAM_INFO
	.align		4
.L_7:
        /*0008*/ 	.byte	0x04, 0x17
        /*000a*/ 	.short	(.L_9 - .L_8)
.L_8:
        /*000c*/ 	.word	0x00000000
        /*0010*/ 	.short	0x000d
        /*0012*/ 	.short	0x0048
        /*0014*/ 	.byte	0x00, 0xf4, 0x21, 0x00


	//----- nvinfo : EIATTR_KPARAM_INFO
	.align		4
.L_9:
        /*0018*/ 	.byte	0x04, 0x17
        /*001a*/ 	.short	(.L_11 - .L_10)
.L_10:
        /*001c*/ 	.word	0x00000000
        /*0020*/ 	.short	0x000c
        /*0022*/ 	.short	0x0040
        /*0024*/ 	.byte	0x00, 0xf4, 0x21, 0x00


	//----- nvinfo : EIATTR_KPARAM_INFO
	.align		4
.L_11:
        /*0028*/ 	.byte	0x04, 0x17
        /*002a*/ 	.short	(.L_13 - .L_12)
.L_12:
        /*002c*/ 	.word	0x00000000
        /*0030*/ 	.short	0x000b
        /*0032*/ 	.short	0x0038
        /*0034*/ 	.byte	0x00, 0xf0, 0x11, 0x00


	//----- nvinfo : EIATTR_KPARAM_INFO
	.align		4
.L_13:
        /*0038*/ 	.byte	0x04, 0x17
        /*003a*/ 	.short	(.L_15 - .L_14)
.L_14:
        /*003c*/ 	.word	0x00000000
        /*0040*/ 	.short	0x000a
        /*0042*/ 	.short	0x0034
        /*0044*/ 	.byte	0x00, 0xf0, 0x11, 0x00


	//----- nvinfo : EIATTR_KPARAM_INFO
	.align		4
.L_15:
        /*0048*/ 	.byte	0x04, 0x17
        /*004a*/ 	.short	(.L_17 - .L_16)
.L_16:
        /*004c*/ 	.word	0x00000000
        /*0050*/ 	.short	0x0009
        /*0052*/ 	.short	0x0030
        /*0054*/ 	.byte	0x00, 0xf0, 0x11, 0x00


	//----- nvinfo : EIATTR_KPARAM_INFO
	.align		4
.L_17:
        /*0058*/ 	.byte	0x04, 0x17
        /*005a*/ 	.short	(.L_19 - .L_18)
.L_18:
        /*005c*/ 	.word	0x00000000
        /*0060*/ 	.short	0x0008
        /*0062*/ 	.short	0x002c
        /*0064*/ 	.byte	0x00, 0xf0, 0x11, 0x00


	//----- nvinfo : EIATTR_KPARAM_INFO
	.align		4
.L_19:
        /*0068*/ 	.byte	0x04, 0x17
        /*006a*/ 	.short	(.L_21 - .L_20)
.L_20:
        /*006c*/ 	.word	0x00000000
        /*0070*/ 	.short	0x0007
        /*0072*/ 	.short	0x0028
        /*0074*/ 	.byte	0x00, 0xf0, 0x11, 0x00


	//----- nvinfo : EIATTR_KPARAM_INFO
	.align		4
.L_21:
        /*0078*/ 	.byte	0x04, 0x17
        /*007a*/ 	.short	(.L_23 - .L_22)
.L_22:
        /*007c*/ 	.word	0x00000000
        /*0080*/ 	.short	0x0006
        /*0082*/ 	.short	0x0024
        /*0084*/ 	.byte	0x00, 0xf0, 0x11, 0x00


	//----- nvinfo : EIATTR_KPARAM_INFO
	.align		4
.L_23:
        /*0088*/ 	.byte	0x04, 0x17
        /*008a*/ 	.short	(.L_25 - .L_24)
.L_24:
        /*008c*/ 	.word	0x00000000
        /*0090*/ 	.short	0x0005
        /*0092*/ 	.short	0x0020
        /*0094*/ 	.byte	0x00, 0xf0, 0x11, 0x00


	//----- nvinfo : EIATTR_KPARAM_INFO
	.align		4
.L_25:
        /*0098*/ 	.byte	0x04, 0x17
        /*009a*/ 	.short	(.L_27 - .L_26)
.L_26:
        /*009c*/ 	.word	0x00000000
        /*00a0*/ 	.short	0x0004
        /*00a2*/ 	.short	0x001c
        /*00a4*/ 	.byte	0x00, 0xf0, 0x11, 0x00


	//----- nvinfo : EIATTR_KPARAM_INFO
	.align		4
.L_27:
        /*00a8*/ 	.byte	0x04, 0x17
        /*00aa*/ 	.short	(.L_29 - .L_28)
.L_28:
        /*00ac*/ 	.word	0x00000000
        /*00b0*/ 	.short	0x0003
        /*00b2*/ 	.short	0x0018
        /*00b4*/ 	.byte	0x00, 0xf0, 0x11, 0x00


	//----- nvinfo : EIATTR_KPARAM_INFO
	.align		4
.L_29:
        /*00b8*/ 	.byte	0x04, 0x17
        /*00ba*/ 	.short	(.L_31 - .L_30)
.L_30:
        /*00bc*/ 	.word	0x00000000
        /*00c0*/ 	.short	0x0002
        /*00c2*/ 	.short	0x0010
        /*00c4*/ 	.byte	0x00, 0xf4, 0x21, 0x00


	//----- nvinfo : EIATTR_KPARAM_INFO
	.align		4
.L_31:
        /*00c8*/ 	.byte	0x04, 0x17
        /*00ca*/ 	.short	(.L_33 - .L_32)
.L_32:
        /*00cc*/ 	.word	0x00000000
        /*00d0*/ 	.short	0x0001
        /*00d2*/ 	.short	0x0008
        /*00d4*/ 	.byte	0x00, 0xf4, 0x21, 0x00


	//----- nvinfo : EIATTR_KPARAM_INFO
	.align		4
.L_33:
        /*00d8*/ 	.byte	0x04, 0x17
        /*00da*/ 	.short	(.L_35 - .L_34)
.L_34:
        /*00dc*/ 	.word	0x00000000
        /*00e0*/ 	.short	0x0000
        /*00e2*/ 	.short	0x0000
        /*00e4*/ 	.byte	0x00, 0xf4, 0x21, 0x00


	//----- nvinfo : EIATTR_SPARSE_MMA_MASK
	.align		4
.L_35:
        /*00e8*/ 	.byte	0x03, 0x50
        /*00ea*/ 	.short	0x0000


	//----- nvinfo : EIATTR_MAXREG_COUNT
	.align		4
        /*00ec*/ 	.byte	0x03, 0x1b
        /*00ee*/ 	.short	0x00ff


	//----- nvinfo : EIATTR_NUM_BARRIERS
	.align		4
        /*00f0*/ 	.byte	0x02, 0x4c
        /*00f2*/ 	.byte	0x01
	.zero		1


	//----- nvinfo : EIATTR_ANNOTATIONS
	.align		4
        /*00f4*/ 	.byte	0x04, 0x55
        /*00f6*/ 	.short	(.L_37 - .L_36)


	//   ....[0]....
.L_36:
        /*00f8*/ 	.word	0x00000001
        /*00fc*/ 	.byte	0x20, 0x05, 0x00, 0x00, 0x01, 0x00, 0x00, 0x00, 0x90, 0x05, 0x00, 0x00, 0x01, 0x00, 0x00, 0x00
        /* <DEDUP_REMOVED lines=798> */
        /*32ec*/ 	.byte	0x40, 0x39, 0x01, 0x00


	//----- nvinfo : EIATTR_MERCURY_ISA_VERSION
	.align		4
.L_37:
        /*32f0*/ 	.byte	0x03, 0x5f
        /*32f2*/ 	.short	0x0101


	//----- nvinfo : EIATTR_EXIT_INSTR_OFFSETS
	.align		4
        /*32f4*/ 	.byte	0x04, 0x1c
        /*32f6*/ 	.short	(.L_39 - .L_38)


	//   ....[0]....
.L_38:
        /*32f8*/ 	.word	0x000184e0


	//   ....[1]....
        /*32fc*/ 	.word	0x00018500


	//----- nvinfo : EIATTR_REQNTID
	.align		4
.L_39:
        /*3300*/ 	.byte	0x04, 0x10
        /*3302*/ 	.short	(.L_41 - .L_40)
.L_40:
        /*3304*/ 	.word	0x00000100
        /*3308*/ 	.word	0x00000001
        /*330c*/ 	.word	0x00000001


	//----- nvinfo : EIATTR_CBANK_PARAM_SIZE
	.align		4
.L_41:
        /*3310*/ 	.byte	0x03, 0x19
        /*3312*/ 	.short	0x0050


	//----- nvinfo : EIATTR_PARAM_CBANK
	.align		4
        /*3314*/ 	.byte	0x04, 0x0a
        /*3316*/ 	.short	(.L_43 - .L_42)
	.align		4
.L_42:
        /*3318*/ 	.word	index@(.nv.constant0.matmul_kernel)
        /*331c*/ 	.short	0x0210
        /*331e*/ 	.short	0x0050


	//----- nvinfo : EIATTR_SW_WAR
	.align		4
.L_43:
        /*3320*/ 	.byte	0x04, 0x36
        /*3322*/ 	.short	(.L_45 - .L_44)
.L_44:
        /*3324*/ 	.word	0x00000008
.L_45:


//--------------------- .nv.callgraph             --------------------------
	.section	.nv.callgraph,"",@"SHT_CUDA_CALLGRAPH"
	.align	4
	.sectionentsize	8
	.align		4
        /*0000*/ 	.word	0x00000000
	.align		4
        /*0004*/ 	.word	0xffffffff
	.align		4
        /*0008*/ 	.word	0x00000000
	.align		4
        /*000c*/ 	.word	0xfffffffe
	.align		4
        /*0010*/ 	.word	0x00000000
	.align		4
        /*0014*/ 	.word	0xfffffffd
	.align		4
        /*0018*/ 	.word	0x00000000
	.align		4
        /*001c*/ 	.word	0xfffffffc


//--------------------- .text.matmul_kernel       --------------------------
	.section	.text.matmul_kernel,"ax",@progbits
	.align	128
        .global         matmul_kernel
        .type           matmul_kernel,@function
        .size           matmul_kernel,(.L_x_4 - matmul_kernel)
        .other          matmul_kernel,@"STO_CUDA_ENTRY STV_DEFAULT"
matmul_kernel:
.text.matmul_kernel:
[----:B------:R-:W0:Y:S08]  /*0000*/  LDC R1, c[0x0][0x28] ;  /* 0x00000a00ff017b82 */ /* 0x000e300000000800 */
[----:B------:R-:W1:Y:S01]  /*0010*/  LDC.64 R44, c[0x0][0x228] ;  /* 0x00008a00ff2c7b82 */ /* 0x000e620000000a00 */
[----:B------:R-:W2:Y:S01]  /*0020*/  S2R R5, SR_CTAID.X ;  /* 0x0000000000057919 */ /* 0x000ea20000002500 */
[----:B0-----:R-:W-:Y:S01]  /*0030*/  VIADD R1, R1, 0xfffff950 ;  /* 0xfffff95001017836 */ /* 0x001fe20000000000 */
[----:B------:R-:W-:Y:S01]  /*0040*/  UMOV UR12, 0x400 ;  /* 0x00000400000c7882 */ /* 0x000fe20000000000 */
[----:B------:R-:W-:Y:S01]  /*0050*/  ULDC.64 UR14, c[0x0][0x208] ;  /* 0x00008200000e7ab9 */ /* 0x000fe20000000a00 */
[----:B------:R-:W0:Y:S03]  /*0060*/  S2R R242, SR_TID.X ;  /* 0x0000000000f27919 */ /* 0x000e260000002100 */
[----:B------:R-:W3:Y:S08]  /*0070*/  LDC R14, c[0x0][0x230] ;  /* 0x00008c00ff0e7b82 */ /* 0x000ef00000000800 */
[----:B------:R-:W4:Y:S01]  /*0080*/  S2UR UR4, SR_CgaCtaId ;  /* 0x00000000000479c3 */ /* 0x000f220000008800 */
[----:B-1----:R-:W-:-:S05]  /*0090*/  VIADD R0, R45, 0x7f ;  /* 0x0000007f2d007836 */ /* 0x002fca0000000000 */
[----:B------:R-:W-:Y:S01]  /*00a0*/  SHF.R.S32.HI R3, RZ, 0x1f, R0 ;  /* 0x0000001fff037819 */ /* 0x000fe20000011400 */
[----:B---3--:R-:W-:-:S03]  /*00b0*/  VIADD R14, R14, 0x7f ;  /* 0x0000007f0e0e7836 */ /* 0x008fc60000000000 */
[----:B------:R-:W-:Y:S02]  /*00c0*/  LEA.HI R3, R3, R0, RZ, 0x7 ;  /* 0x0000000003037211 */ /* 0x000fe400078f38ff */
[----:B--2---:R-:W-:Y:S02]  /*00d0*/  IABS R8, R5 ;  /* 0x0000000500087213 */ /* 0x004fe40000000000 */
[----:B------:R-:W-:Y:S01]  /*00e0*/  SHF.R.S32.HI R3, RZ, 0x7, R3 ;  /* 0x00000007ff037819 */ /* 0x000fe20000011403 */
[----:B----4-:R-:W-:-:S04]  /*00f0*/  ULEA UR12, UR4, UR12, 0x18 ;  /* 0x0000000c040c7291 */ /* 0x010fc8000f8ec03f */
[----:B------:R-:W-:-:S05]  /*0100*/  IMAD.SHL.U32 R4, R3, 0x8, RZ ;  /* 0x0000000803047824 */ /* 0x000fca00078e00ff */
[-C--:B------:R-:W-:Y:S02]  /*0110*/  IABS R7, R4.reuse ;  /* 0x0000000400077213 */ /* 0x080fe40000000000 */
[----:B------:R-:W-:Y:S02]  /*0120*/  IABS R10, R4 ;  /* 0x00000004000a7213 */ /* 0x000fe40000000000 */
[----:B------:R-:W1:Y:S08]  /*0130*/  I2F.RP R0, R7 ;  /* 0x0000000700007306 */ /* 0x000e700000209400 */
[----:B-1----:R-:W1:Y:S02]  /*0140*/  MUFU.RCP R0, R0 ;  /* 0x0000000000007308 */ /* 0x002e640000001000 */
[----:B-1----:R-:W-:-:S02]  /*0150*/  VIADD R2, R0, 0xffffffe ;  /* 0x0ffffffe00027836 */ /* 0x002fc40000000000 */
[----:B------:R-:W-:-:S04]  /*0160*/  IMAD.MOV R0, RZ, RZ, -R10 ;  /* 0x000000ffff007224 */ /* 0x000fc800078e0a0a */
[----:B------:R1:W2:Y:S02]  /*0170*/  F2I.FTZ.U32.TRUNC.NTZ R3, R2 ;  /* 0x0000000200037305 */ /* 0x0002a4000021f000 */
[----:B-1----:R-:W-:Y:S02]  /*0180*/  IMAD.MOV.U32 R2, RZ, RZ, RZ ;  /* 0x000000ffff027224 */ /* 0x002fe400078e00ff */
[----:B--2---:R-:W-:-:S04]  /*0190*/  IMAD.MOV R6, RZ, RZ, -R3 ;  /* 0x000000ffff067224 */ /* 0x004fc800078e0a03 */
[----:B------:R-:W-:Y:S02]  /*01a0*/  IMAD R9, R6, R7, RZ ;  /* 0x0000000706097224 */ /* 0x000fe400078e02ff */
[----:B------:R-:W-:Y:S02]  /*01b0*/  IMAD.MOV.U32 R6, RZ, RZ, R8 ;  /* 0x000000ffff067224 */ /* 0x000fe400078e0008 */
[----:B------:R-:W-:-:S06]  /*01c0*/  IMAD.HI.U32 R3, R3, R9, R2 ;  /* 0x0000000903037227 */ /* 0x000fcc00078e0002 */
[----:B------:R-:W-:-:S04]  /*01d0*/  IMAD.HI.U32 R3, R3, R6, RZ ;  /* 0x0000000603037227 */ /* 0x000fc800078e00ff */
[----:B------:R-:W-:-:S05]  /*01e0*/  IMAD R0, R3, R0, R6 ;  /* 0x0000000003007224 */ /* 0x000fca00078e0206 */
[----:B------:R-:W-:-:S13]  /*01f0*/  ISETP.GT.U32.AND P1, PT, R7, R0, PT ;  /* 0x000000000700720c */ /* 0x000fda0003f24070 */
[----:B------:R-:W-:Y:S02]  /*0200*/  @!P1 IMAD.IADD R0, R0, 0x1, -R7 ;  /* 0x0000000100009824 */ /* 0x000fe400078e0a07 */
[----:B------:R-:W-:Y:S01]  /*0210*/  @!P1 VIADD R3, R3, 0x1 ;  /* 0x0000000103039836 */ /* 0x000fe20000000000 */
[----:B------:R-:W-:Y:S02]  /*0220*/  ISETP.NE.AND P1, PT, R4, RZ, PT ;  /* 0x000000ff0400720c */ /* 0x000fe40003f25270 */
[----:B------:R-:W-:Y:S02]  /*0230*/  ISETP.GE.U32.AND P0, PT, R0, R7, PT ;  /* 0x000000070000720c */ /* 0x000fe40003f06070 */
[----:B------:R-:W-:-:S04]  /*0240*/  LOP3.LUT R0, R5, R4, RZ, 0x3c, !PT ;  /* 0x0000000405007212 */ /* 0x000fc800078e3cff */
[----:B------:R-:W-:Y:S01]  /*0250*/  ISETP.GE.AND P2, PT, R0, RZ, PT ;  /* 0x000000ff0000720c */ /* 0x000fe20003f46270 */
[----:B------:R-:W-:-:S06]  /*0260*/  VIADD R0, R44, 0xff ;  /* 0x000000ff2c007836 */ /* 0x000fcc0000000000 */
[----:B------:R-:W-:-:S04]  /*0270*/  @P0 VIADD R3, R3, 0x1 ;  /* 0x0000000103030836 */ /* 0x000fc80000000000 */
[----:B------:R-:W-:Y:S01]  /*0280*/  IMAD.MOV.U32 R2, RZ, RZ, R3 ;  /* 0x000000ffff027224 */ /* 0x000fe200078e0003 */
[----:B------:R-:W-:-:S03]  /*0290*/  SHF.R.S32.HI R3, RZ, 0x1f, R0 ;  /* 0x0000001fff037819 */ /* 0x000fc60000011400 */
[----:B------:R-:W-:Y:S01]  /*02a0*/  @!P2 IMAD.MOV R2, RZ, RZ, -R2 ;  /* 0x000000ffff02a224 */ /* 0x000fe200078e0a02 */
[----:B------:R-:W-:Y:S02]  /*02b0*/  @!P1 LOP3.LUT R2, RZ, R4, RZ, 0x33, !PT ;  /* 0x00000004ff029212 */ /* 0x000fe400078e33ff */
[----:B------:R-:W-:-:S03]  /*02c0*/  LEA.HI R3, R3, R0, RZ, 0x8 ;  /* 0x0000000003037211 */ /* 0x000fc600078f40ff */
[----:B------:R-:W-:Y:S02]  /*02d0*/  IMAD.SHL.U32 R6, R2, 0x8, RZ ;  /* 0x0000000802067824 */ /* 0x000fe400078e00ff */
[----:B------:R-:W-:-:S03]  /*02e0*/  IMAD.MOV R2, RZ, RZ, -R2 ;  /* 0x000000ffff027224 */ /* 0x000fc600078e0a02 */
[----:B------:R-:W-:Y:S01]  /*02f0*/  LEA.HI.SX32 R3, R3, -R6, 0x18 ;  /* 0x8000000603037211 */ /* 0x000fe200078fc2ff */
[----:B------:R-:W-:-:S03]  /*0300*/  IMAD R4, R4, R2, R5 ;  /* 0x0000000204047224 */ /* 0x000fc600078e0205 */
[----:B------:R-:W-:Y:S02]  /*0310*/  VIMNMX R11, R3, 0x8, PT ;  /* 0x00000008030b7848 */ /* 0x000fe40003fe0100 */
[----:B------:R-:W-:Y:S02]  /*0320*/  IABS R9, R4 ;  /* 0x0000000400097213 */ /* 0x000fe40000000000 */
[----:B------:R-:W-:-:S04]  /*0330*/  IABS R7, R11 ;  /* 0x0000000b00077213 */ /* 0x000fc80000000000 */
[----:B------:R-:W1:Y:S08]  /*0340*/  I2F.RP R0, R7 ;  /* 0x0000000700007306 */ /* 0x000e700000209400 */
[----:B-1----:R-:W1:Y:S02]  /*0350*/  MUFU.RCP R0, R0 ;  /* 0x0000000000007308 */ /* 0x002e640000001000 */
[----:B-1----:R-:W-:-:S06]  /*0360*/  VIADD R3, R0, 0xffffffe ;  /* 0x0ffffffe00037836 */ /* 0x002fcc0000000000 */
[----:B------:R-:W1:Y:S02]  /*0370*/  F2I.FTZ.U32.TRUNC.NTZ R3, R3 ;  /* 0x0000000300037305 */ /* 0x000e64000021f000 */
[----:B-1----:R-:W-:-:S04]  /*0380*/  IMAD.MOV R8, RZ, RZ, -R3 ;  /* 0x000000ffff087224 */ /* 0x002fc800078e0a03 */
[----:B------:R-:W-:Y:S01]  /*0390*/  IMAD.MOV.U32 R2, RZ, RZ, R8 ;  /* 0x000000ffff027224 */ /* 0x000fe200078e0008 */
[----:B------:R-:W-:-:S03]  /*03a0*/  IABS R8, R11 ;  /* 0x0000000b00087213 */ /* 0x000fc60000000000 */
[----:B------:R-:W-:Y:S02]  /*03b0*/  IMAD R5, R2, R7, RZ ;  /* 0x0000000702057224 */ /* 0x000fe400078e02ff */
[----:B------:R-:W-:Y:S02]  /*03c0*/  IMAD.MOV.U32 R2, RZ, RZ, RZ ;  /* 0x000000ffff027224 */ /* 0x000fe400078e00ff */
[----:B------:R-:W-:Y:S01]  /*03d0*/  IMAD.MOV R0, RZ, RZ, -R8 ;  /* 0x000000ffff007224 */ /* 0x000fe200078e0a08 */
[----:B0-----:R-:W-:Y:S01]  /*03e0*/  LOP3.LUT R8, R242, 0xff, RZ, 0xc0, !PT ;  /* 0x000000fff2087812 */ /* 0x001fe200078ec0ff */
        /* <DEDUP_REMOVED lines=9> */
[----:B------:R-:W-:-:S07]  /*0480*/  ISETP.GE.AND P2, PT, R0, RZ, PT ;  /* 0x000000ff0000720c */ /* 0x000fce0003f46270 */
[----:B------:R-:W-:Y:S01]  /*0490*/  @P0 VIADD R2, R2, 0x1 ;  /* 0x0000000102020836 */ /* 0x000fe20000000000 */
[----:B------:R-:W-:-:S05]  /*04a0*/  ISETP.GT.AND P0, PT, R14, 0x7f, PT ;  /* 0x0000007f0e00780c */ /* 0x000fca0003f04270 */
[----:B------:R-:W-:Y:S01]  /*04b0*/  @!P2 IMAD.MOV R2, RZ, RZ, -R2 ;  /* 0x000000ffff02a224 */ /* 0x000fe200078e0a02 */
[----:B------:R-:W-:-:S05]  /*04c0*/  @!P1 LOP3.LUT R2, RZ, R11, RZ, 0x33, !PT ;  /* 0x0000000bff029212 */ /* 0x000fca00078e33ff */
[----:B------:R-:W-:-:S04]  /*04d0*/  IMAD.MOV R0, RZ, RZ, -R2 ;  /* 0x000000ffff007224 */ /* 0x000fc800078e0a02 */
[----:B------:R-:W-:-:S04]  /*04e0*/  IMAD R0, R11, R0, R4 ;  /* 0x000000000b007224 */ /* 0x000fc800078e0204 */
[----:B------:R-:W-:Y:S02]  /*04f0*/  IMAD.IADD R3, R6, 0x1, R0 ;  /* 0x0000000106037824 */ /* 0x000fe400078e0200 */
[----:B------:R-:W-:Y:S02]  /*0500*/  IMAD.SHL.U32 R0, R2, 0x80, RZ ;  /* 0x0000008002007824 */ /* 0x000fe400078e00ff */
[----:B------:R-:W-:-:S05]  /*0510*/  IMAD R20, R3, 0x100, R8 ;  /* 0x0000010003147824 */ /* 0x000fca00078e0208 */
[----:B------:R0:W-:Y:S01]  /*0520*/  STL [R1+0x65c], R20 ;  /* 0x00065c1401007387 */ /* 0x0001e20000100800 */
[----:B------:R-:W-:Y:S05]  /*0530*/  @P0 BRA `(.L_x_0) ;  /* 0x00000004000c0947 */ /* 0x000fea0003800000 */
[----:B------:R-:W-:Y:S01]  /*0540*/  IMAD.SHL.U32 R2, R242, 0x10, RZ ;  /* 0x00000010f2027824 */ /* 0x000fe200078e00ff */
[----:B------:R-:W-:Y:S02]  /*0550*/  CS2R R88, SRZ ;  /* 0x0000000000587805 */ /* 0x000fe4000001ff00 */
[----:B------:R-:W-:Y:S02]  /*0560*/  CS2R R90, SRZ ;  /* 0x00000000005a7805 */ /* 0x000fe4000001ff00 */
[----:B------:R-:W-:Y:S02]  /*0570*/  CS2R R92, SRZ ;  /* 0x00000000005c7805 */ /* 0x000fe4000001ff00 */
[----:B------:R-:W-:Y:S01]  /*0580*/  CS2R R94, SRZ ;  /* 0x00000000005e7805 */ /* 0x000fe2000001ff00 */
[----:B------:R2:W-:Y:S01]  /*0590*/  STL [R1+0x660], R2 ;  /* 0x0006600201007387 */ /* 0x0005e20000100800 */
[----:B------:R-:W-:Y:S02]  /*05a0*/  CS2R R96, SRZ ;  /* 0x0000000000607805 */ /* 0x000fe4000001ff00 */
[----:B------:R-:W-:-:S02]  /*05b0*/  CS2R R98, SRZ ;  /* 0x0000000000627805 */ /* 0x000fc4000001ff00 */
[----:B------:R-:W-:Y:S02]  /*05c0*/  CS2R R100, SRZ ;  /* 0x0000000000647805 */ /* 0x000fe4000001ff00 */
[----:B------:R-:W-:Y:S02]  /*05d0*/  CS2R R102, SRZ ;  /* 0x0000000000667805 */ /* 0x000fe4000001ff00 */
[----:B------:R-:W-:Y:S02]  /*05e0*/  CS2R R104, SRZ ;  /* 0x0000000000687805 */ /* 0x000fe4000001ff00 */
[----:B------:R-:W-:Y:S02]  /*05f0*/  CS2R R106, SRZ ;  /* 0x00000000006a7805 */ /* 0x000fe4000001ff00 */
        /* <DEDUP_REMOVED lines=53> */
[----:B------:R-:W-:Y:S01]  /*0950*/  CS2R R86, SRZ ;  /* 0x0000000000567805 */ /* 0x000fe2000001ff00 */
[----:B--2---:R-:W-:Y:S06]  /*0960*/  BRA `(.L_x_1) ;  /* 0x0000012c00dc7947 */ /* 0x004fec0003800000 */
.L_x_0:
[----:B------:R-:W-:Y:S01]  /*0970*/  IABS R10, R44 ;  /* 0x0000002c000a7213 */ /* 0x000fe20000000000 */
[----:B------:R-:W-:Y:S01]  /*0980*/  IMAD.SHL.U32 R13, R242, 0x10, RZ ;  /* 0x00000010f20d7824 */ /* 0x000fe200078e00ff */
[----:B------:R-:W-:Y:S01]  /*0990*/  IABS R2, R45 ;  /* 0x0000002d00027213 */ /* 0x000fe20000000000 */
[----:B------:R-:W-:Y:S01]  /*09a0*/  ULDC UR13, c[0x0][0x23c] ;  /* 0x00008f00000d7ab9 */ /* 0x000fe20000000800 */
[----:B------:R-:W1:Y:S01]  /*09b0*/  I2F.RP R3, R10 ;  /* 0x0000000a00037306 */ /* 0x000e620000209400 */
[----:B------:R-:W-:Y:S01]  /*09c0*/  IABS R12, R20 ;  /* 0x00000014000c7213 */ /* 0x000fe20000000000 */
[----:B------:R2:W-:Y:S01]  /*09d0*/  STL [R1+0x660], R13 ;  /* 0x0006600d01007387 */ /* 0x0005e20000100800 */
[----:B------:R-:W-:Y:S01]  /*09e0*/  ISETP.GE.AND P5, PT, R20, RZ, PT ;  /* 0x000000ff1400720c */ /* 0x000fe20003fa6270 */
[----:B------:R-:W-:Y:S01]  /*09f0*/  ULDC.64 UR4, c[0x0][0x218] ;  /* 0x0000860000047ab9 */ /* 0x000fe20000000a00 */
[----:B------:R-:W-:Y:S01]  /*0a00*/  LOP3.LUT R152, R242, 0x7f, RZ, 0xc0, !PT ;  /* 0x0000007ff2987812 */ /* 0x000fe200078ec0ff */
[----:B------:R-:W-:Y:S01]  /*0a10*/  ULDC.64 UR6, c[0x0][0x210] ;  /* 0x0000840000067ab9 */ /* 0x000fe20000000a00 */
[----:B------:R-:W-:Y:S01]  /*0a20*/  CS2R R132, SRZ ;  /* 0x0000000000847805 */ /* 0x000fe2000001ff00 */
[----:B------:R-:W3:Y:S01]  /*0a30*/  I2F.RP R9, R2 ;  /* 0x0000000200097306 */ /* 0x000ee20000209400 */
[----:B------:R-:W-:-:S02]  /*0a40*/  CS2R R134, SRZ ;  /* 0x0000000000867805 */ /* 0x000fc4000001ff00 */
[----:B------:R-:W-:Y:S02]  /*0a50*/  CS2R R136, SRZ ;  /* 0x0000000000887805 */ /* 0x000fe4000001ff00 */
[----:B------:R-:W-:Y:S02]  /*0a60*/  CS2R R138, SRZ ;  /* 0x00000000008a7805 */ /* 0x000fe4000001ff00 */
[----:B------:R-:W-:Y:S02]  /*0a70*/  CS2R R140, SRZ ;  /* 0x00000000008c7805 */ /* 0x000fe4000001ff00 */
[----:B------:R-:W-:Y:S02]  /*0a80*/  CS2R R142, SRZ ;  /* 0x00000000008e7805 */ /* 0x000fe4000001ff00 */
[----:B------:R-:W-:Y:S02]  /*0a90*/  CS2R R144, SRZ ;  /* 0x0000000000907805 */ /* 0x000fe4000001ff00 */
[----:B------:R-:W-:Y:S01]  /*0aa0*/  CS2R R146, SRZ ;  /* 0x0000000000927805 */ /* 0x000fe2000001ff00 */
[----:B-1----:R-:W1:Y:S01]  /*0ab0*/  MUFU.RCP R3, R3 ;  /* 0x0000000300037308 */ /* 0x002e620000001000 */
[----:B------:R-:W-:-:S02]  /*0ac0*/  CS2R R148, SRZ ;  /* 0x0000000000947805 */ /* 0x000fc4000001ff00 */
[----:B------:R-:W-:Y:S01]  /*0ad0*/  CS2R R150, SRZ ;  /* 0x0000000000967805 */ /* 0x000fe2000001ff00 */
[----:B------:R-:W-:-:S04]  /*0ae0*/  UMOV UR11, 0x40000040 ;  /* 0x40000040000b7882 */ /* 0x000fc80000000000 */
[----:B---3--:R-:W3:Y:S01]  /*0af0*/  MUFU.RCP R9, R9 ;  /* 0x0000000900097308 */ /* 0x008ee20000001000 */
[----:B-1----:R-:W-:Y:S01]  /*0b00*/  VIADD R4, R3, 0xffffffe ;  /* 0x0ffffffe03047836 */ /* 0x002fe20000000000 */
[----:B------:R-:W-:-:S06]  /*0b10*/  SHF.R.U32.HI R3, RZ, 0x7, R242 ;  /* 0x00000007ff037819 */ /* 0x000fcc00000116f2 */
[----:B------:R1:W4:Y:S01]  /*0b20*/  F2I.FTZ.U32.TRUNC.NTZ R5, R4 ;  /* 0x0000000400057305 */ /* 0x000322000021f000 */
[----:B------:R-:W-:Y:S01]  /*0b30*/  SGXT.U32 R3, R3, 0x1 ;  /* 0x000000010303781a */ /* 0x000fe20000000000 */
[----:B---3--:R-:W-:-:S06]  /*0b40*/  VIADD R6, R9, 0xffffffe ;  /* 0x0ffffffe09067836 */ /* 0x008fcc0000000000 */
[----:B------:R3:W5:Y:S01]  /*0b50*/  F2I.FTZ.U32.TRUNC.NTZ R7, R6 ;  /* 0x0000000600077305 */ /* 0x000762000021f000 */
[----:B-1----:R-:W-:Y:S02]  /*0b60*/  IMAD.MOV.U32 R4, RZ, RZ, RZ ;  /* 0x000000ffff047224 */ /* 0x002fe400078e00ff */
[----:B----4-:R-:W-:Y:S02]  /*0b70*/  IMAD.MOV R11, RZ, RZ, -R5 ;  /* 0x000000ffff0b7224 */ /* 0x010fe400078e0a05 */
[----:B---3--:R-:W-:Y:S02]  /*0b80*/  IMAD.MOV.U32 R6, RZ, RZ, RZ ;  /* 0x000000ffff067224 */ /* 0x008fe400078e00ff */
[----:B------:R-:W-:-:S04]  /*0b90*/  IMAD R11, R11, R10, RZ ;  /* 0x0000000a0b0b7224 */ /* 0x000fc800078e02ff */
[----:B------:R-:W-:Y:S01]  /*0ba0*/  IMAD.HI.U32 R5, R5, R11, R4 ;  /* 0x0000000b05057227 */ /* 0x000fe200078e0004 */
[----:B------:R-:W-:-:S03]  /*0bb0*/  LOP3.LUT R4, R0, R3, RZ, 0xfc, !PT ;  /* 0x0000000300047212 */ /* 0x000fc600078efcff */
[----:B------:R-:W-:Y:S01]  /*0bc0*/  IMAD.MOV.U32 R11, RZ, RZ, R12 ;  /* 0x000000ffff0b7224 */ /* 0x000fe200078e000c */
[C---:B------:R-:W-:Y:S01]  /*0bd0*/  LOP3.LUT R18, R4.reuse, 0x7c, RZ, 0xfc, !PT ;  /* 0x0000007c04127812 */ /* 0x040fe200078efcff */
[----:B-----5:R-:W-:Y:S01]  /*0be0*/  IMAD.MOV R9, RZ, RZ, -R7 ;  /* 0x000000ffff097224 */ /* 0x020fe200078e0a07 */
[----:B------:R-:W-:Y:S01]  /*0bf0*/  SHF.R.U32.HI R12, RZ, 0x5, R242 ;  /* 0x00000005ff0c7819 */ /* 0x000fe200000116f2 */
[----:B------:R-:W-:Y:S01]  /*0c00*/  IMAD.HI.U32 R5, R5, R11, RZ ;  /* 0x0000000b05057227 */ /* 0x000fe200078e00ff */
[----:B------:R-:W-:Y:S02]  /*0c10*/  IABS R15, R18 ;  /* 0x00000012000f7213 */ /* 0x000fe40000000000 */
[----:B------:R-:W-:Y:S01]  /*0c20*/  LOP3.LUT R17, R4, 0x7e, RZ, 0xfc, !PT ;  /* 0x0000007e04117812 */ /* 0x000fe200078efcff */
[----:B------:R-:W-:Y:S01]  /*0c30*/  IMAD.MOV R5, RZ, RZ, -R5 ;  /* 0x000000ffff057224 */ /* 0x000fe200078e0a05 */
[----:B------:R-:W-:Y:S02]  /*0c40*/  R2UR UR24, R12 ;  /* 0x000000000c1872ca */ /* 0x000fe400000e0000 */
[----:B------:R-:W-:Y:S01]  /*0c50*/  IABS R12, R17 ;  /* 0x00000011000c7213 */ /* 0x000fe20000000000 */
[----:B------:R-:W-:Y:S01]  /*0c60*/  IMAD R3, R10, R5, R11 ;  /* 0x000000050a037224 */ /* 0x000fe200078e020b */
[----:B------:R-:W-:Y:S01]  /*0c70*/  LOP3.LUT R19, R4, 0x7a, RZ, 0xfc, !PT ;  /* 0x0000007a04137812 */ /* 0x000fe200078efcff */
[----:B------:R-:W-:Y:S01]  /*0c80*/  IMAD R5, R9, R2, RZ ;  /* 0x0000000209057224 */ /* 0x000fe200078e02ff */
[----:B------:R-:W-:-:S02]  /*0c90*/  LOP3.LUT R9, R13, 0x70, RZ, 0xc0, !PT ;  /* 0x000000700d097812 */ /* 0x000fc400078ec0ff */
[----:B------:R-:W-:Y:S01]  /*0ca0*/  ISETP.GT.U32.AND P0, PT, R10, R3, PT ;  /* 0x000000030a00720c */ /* 0x000fe20003f04070 */
[----:B------:R-:W-:Y:S01]  /*0cb0*/  IMAD.HI.U32 R5, R7, R5, R6 ;  /* 0x0000000507057227 */ /* 0x000fe200078e0006 */
[----:B------:R-:W-:Y:S02]  /*0cc0*/  IABS R16, R19 ;  /* 0x0000001300107213 */ /* 0x000fe40000000000 */
[----:B------:R-:W-:Y:S01]  /*0cd0*/  SHF.R.S32.HI R11, RZ, 0x1f, R14 ;  /* 0x0000001fff0b7819 */ /* 0x000fe2000001140e */
[----:B------:R-:W-:Y:S01]  /*0ce0*/  IMAD R241, R8, 0x80, R9 ;  /* 0x0000008008f17824 */ /* 0x000fe200078e0209 */
[----:B------:R-:W-:Y:S01]  /*0cf0*/  ISETP.GE.AND P3, PT, R17, RZ, PT ;  /* 0x000000ff1100720c */ /* 0x000fe20003f66270 */
[----:B------:R-:W-:Y:S01]  /*0d00*/  IMAD.HI.U32 R7, R5, R15, RZ ;  /* 0x0000000f05077227 */ /* 0x000fe200078e00ff */
[----:B------:R-:W-:Y:S02]  /*0d10*/  LEA.HI R14, R11, R14, RZ, 0x7 ;  /* 0x0000000e0b0e7211 */ /* 0x000fe400078f38ff */
[C---:B------:R-:W-:Y:S01]  /*0d20*/  LOP3.LUT R21, R4.reuse, 0x6e, RZ, 0xfc, !PT ;  /* 0x0000006e04157812 */ /* 0x040fe200078efcff */
[----:B------:R-:W-:Y:S01]  /*0d30*/  IMAD.MOV R7, RZ, RZ, -R7 ;  /* 0x000000ffff077224 */ /* 0x000fe200078e0a07 */
[----:B0-----:R-:W-:Y:S01]  /*0d40*/  LOP3.LUT R20, R4, 0x70, RZ, 0xfc, !PT ;  /* 0x0000007004147812 */ /* 0x001fe200078efcff */
[----:B------:R-:W-:Y:S01]  /*0d50*/  @!P0 IMAD.IADD R3, R3, 0x1, -R10 ;  /* 0x0000000103038824 */ /* 0x000fe200078e0a0a */
[----:B------:R-:W-:Y:S01]  /*0d60*/  ISETP.GE.AND P0, PT, R18, RZ, PT ;  /* 0x000000ff1200720c */ /* 0x000fe20003f06270 */
[----:B------:R-:W-:Y:S01]  /*0d70*/  IMAD R7, R2, R7, R15 ;  /* 0x0000000702077224 */ /* 0x000fe200078e020f */
[----:B------:R-:W-:Y:S01]  /*0d80*/  LOP3.LUT R15, R4, 0x78, RZ, 0xfc, !PT ;  /* 0x00000078040f7812 */ /* 0x000fe200078efcff */
[C---:B------:R-:W-:Y:S01]  /*0d90*/  IMAD.HI.U32 R6, R5.reuse, R12, RZ ;  /* 0x0000000c05067227 */ /* 0x040fe200078e00ff */
[----:B------:R-:W-:Y:S01]  /*0da0*/  ISETP.GT.U32.AND P1, PT, R10, R3, PT ;  /* 0x000000030a00720c */ /* 0x000fe20003f24070 */
[----:B------:R-:W-:Y:S01]  /*0db0*/  STL [R1+0x62c], R241 ;  /* 0x00062cf101007387 */ /* 0x000fe20000100800 */
[----:B------:R-:W-:Y:S01]  /*0dc0*/  ISETP.GT.U32.AND P4, PT, R2, R7, PT ;  /* 0x000000070200720c */ /* 0x000fe20003f84070 */
[----:B--2---:R-:W-:Y:S01]  /*0dd0*/  IMAD.MOV R13, RZ, RZ, -R6 ;  /* 0x000000ffff0d7224 */ /* 0x004fe200078e0a06 */
[----:B------:R-:W-:Y:S01]  /*0de0*/  IABS R11, R15 ;  /* 0x0000000f000b7213 */ /* 0x000fe20000000000 */
[----:B------:R-:W-:Y:S01]  /*0df0*/  IMAD.MOV.U32 R9, RZ, RZ, R16 ;  /* 0x000000ffff097224 */ /* 0x000fe200078e0010 */
[----:B------:R-:W-:Y:S01]  /*0e00*/  LOP3.LUT R16, R4, 0x76, RZ, 0xfc, !PT ;  /* 0x0000007604107812 */ /* 0x000fe200078efcff */
[----:B------:R-:W-:Y:S01]  /*0e10*/  IMAD R6, R2, R13, R12 ;  /* 0x0000000d02067224 */ /* 0x000fe200078e020c */
[----:B------:R-:W-:Y:S01]  /*0e20*/  LOP3.LUT R18, R4, 0x74, RZ, 0xfc, !PT ;  /* 0x0000007404127812 */ /* 0x000fe200078efcff */
[----:B------:R-:W-:Y:S01]  /*0e30*/  IMAD.HI.U32 R8, R5, R9, RZ ;  /* 0x0000000905087227 */ /* 0x000fe200078e00ff */
[----:B------:R-:W-:-:S02]  /*0e40*/  IABS R12, R16 ;  /* 0x00000010000c7213 */ /* 0x000fc40000000000 */
[----:B------:R-:W-:Y:S01]  /*0e50*/  ISETP.GT.U32.AND P2, PT, R2, R6, PT ;  /* 0x000000060200720c */ /* 0x000fe20003f44070 */
[----:B------:R-:W-:Y:S01]  /*0e60*/  IMAD.MOV R8, RZ, RZ, -R8 ;  /* 0x000000ffff087224 */ /* 0x000fe200078e0a08 */
[----:B------:R-:W-:Y:S01]  /*0e70*/  IABS R17, R21 ;  /* 0x0000001500117213 */ /* 0x000fe20000000000 */
[----:B------:R-:W-:Y:S01]  /*0e80*/  @!P1 IMAD.IADD R3, R3, 0x1, -R10 ;  /* 0x0000000103039824 */ /* 0x000fe200078e0a0a */
[----:B------:R-:W-:Y:S01]  /*0e90*/  ISETP.NE.AND P1, PT, R44, RZ, PT ;  /* 0x000000ff2c00720c */ /* 0x000fe20003f25270 */
[----:B------:R-:W-:Y:S01]  /*0ea0*/  @!P4 IMAD.IADD R7, R7, 0x1, -R2 ;  /* 0x000000010707c824 */ /* 0x000fe200078e0a02 */
[----:B------:R-:W-:Y:S01]  /*0eb0*/  LOP3.LUT R22, R4, 0x6c, RZ, 0xfc, !PT ;  /* 0x0000006c04167812 */ /* 0x000fe200078efcff */
[----:B------:R-:W-:Y:S01]  /*0ec0*/  IMAD R8, R2, R8, R9 ;  /* 0x0000000802087224 */ /* 0x000fe200078e0209 */
[----:B------:R-:W-:Y:S01]  /*0ed0*/  LOP3.LUT R23, R4, 0x66, RZ, 0xfc, !PT ;  /* 0x0000006604177812 */ /* 0x000fe200078efcff */
[----:B------:R-:W-:Y:S01]  /*0ee0*/  IMAD.HI.U32 R9, R5, R11, RZ ;  /* 0x0000000b05097227 */ /* 0x000fe200078e00ff */
[----:B------:R-:W-:-:S02]  /*0ef0*/  ISETP.GT.U32.AND P6, PT, R2, R7, PT ;  /* 0x000000070200720c */ /* 0x000fc40003fc4070 */
[C---:B------:R-:W-:Y:S01]  /*0f00*/  LOP3.LUT R27, R4.reuse, 0x62, RZ, 0xfc, !PT ;  /* 0x00000062041b7812 */ /* 0x040fe200078efcff */
[----:B------:R-:W-:Y:S01]  /*0f10*/  IMAD.HI.U32 R10, R5, R12, RZ ;  /* 0x0000000c050a7227 */ /* 0x000fe200078e00ff */
[C---:B------:R-:W-:Y:S02]  /*0f20*/  LOP3.LUT R24, R4.reuse, 0x64, RZ, 0xfc, !PT ;  /* 0x0000006404187812 */ /* 0x040fe400078efcff */
[C---:B------:R-:W-:Y:S01]  /*0f30*/  LOP3.LUT R28, R4.reuse, 0x5e, RZ, 0xfc, !PT ;  /* 0x0000005e041c7812 */ /* 0x040fe200078efcff */
[----:B------:R-:W-:Y:S01]  /*0f40*/  IMAD.MOV R9, RZ, RZ, -R9 ;  /* 0x000000ffff097224 */ /* 0x000fe200078e0a09 */
[----:B------:R-:W-:Y:S01]  /*0f50*/  LOP3.LUT R29, R4, 0x5c, RZ, 0xfc, !PT ;  /* 0x0000005c041d7812 */ /* 0x000fe200078efcff */
[----:B------:R-:W-:Y:S01]  /*0f60*/  @!P2 IMAD.IADD R6, R6, 0x1, -R2 ;  /* 0x000000010606a824 */ /* 0x000fe200078e0a02 */
[----:B------:R-:W-:Y:S01]  /*0f70*/  ISETP.GE.AND P2, PT, R19, RZ, PT ;  /* 0x000000ff1300720c */ /* 0x000fe20003f46270 */
[----:B------:R-:W-:Y:S01]  /*0f80*/  IMAD.MOV R13, RZ, RZ, -R10 ;  /* 0x000000ffff0d7224 */ /* 0x000fe200078e0a0a */
[----:B------:R-:W-:Y:S01]  /*0f90*/  LOP3.LUT R19, R4, 0x72, RZ, 0xfc, !PT ;  /* 0x0000007204137812 */ /* 0x000fe200078efcff */
[C---:B------:R-:W-:Y:S01]  /*0fa0*/  IMAD R9, R2.reuse, R9, R11 ;  /* 0x0000000902097224 */ /* 0x040fe200078e020b */
[C---:B------:R-:W-:Y:S01]  /*0fb0*/  ISETP.GT.U32.AND P4, PT, R2.reuse, R6, PT ;  /* 0x000000060200720c */ /* 0x040fe20003f84070 */
[----:B------:R-:W-:Y:S01]  /*0fc0*/  @!P5 IMAD.MOV R3, RZ, RZ, -R3 ;  /* 0x000000ffff03d224 */ /* 0x000fe200078e0a03 */
[----:B------:R-:W-:Y:S01]  /*0fd0*/  @!P1 LOP3.LUT R3, RZ, R44, RZ, 0x33, !PT ;  /* 0x0000002cff039212 */ /* 0x000fe200078e33ff */
[C---:B------:R-:W-:Y:S01]  /*0fe0*/  IMAD R10, R2.reuse, R13, R12 ;  /* 0x0000000d020a7224 */ /* 0x040fe200078e020c */
[C---:B------:R-:W-:Y:S01]  /*0ff0*/  ISETP.GT.U32.AND P1, PT, R2.reuse, R9, PT ;  /* 0x000000090200720c */ /* 0x040fe20003f24070 */
[----:B------:R-:W-:Y:S01]  /*1000*/  @!P6 IMAD.IADD R7, R7, 0x1, -R2 ;  /* 0x000000010707e824 */ /* 0x000fe200078e0a02 */
[----:B------:R-:W-:-:S02]  /*1010*/  ISETP.GT.U32.AND P5, PT, R2, R8, PT ;  /* 0x000000080200720c */ /* 0x000fc40003fa4070 */
[----:B------:R-:W-:Y:S01]  /*1020*/  ISETP.GT.U32.AND P6, PT, R2, R10, PT ;  /* 0x0000000a0200720c */ /* 0x000fe20003fc4070 */
[----:B------:R-:W-:Y:S01]  /*1030*/  @!P0 IMAD.MOV R7, RZ, RZ, -R7 ;  /* 0x000000ffff078224 */ /* 0x000fe200078e0a07 */
[----:B------:R-:W-:Y:S02]  /*1040*/  IABS R13, R18 ;  /* 0x00000012000d7213 */ /* 0x000fe40000000000 */
[----:B------:R-:W-:Y:S01]  /*1050*/  IABS R25, R28 ;  /* 0x0000001c00197213 */ /* 0x000fe20000000000 */
[--C-:B------:R-:W-:Y:S01]  /*1060*/  @!P4 IMAD.IADD R6, R6, 0x1, -R2.reuse ;  /* 0x000000010606c824 */ /* 0x100fe200078e0a02 */
[----:B------:R-:W-:Y:S01]  /*1070*/  ISETP.GE.AND P4, PT, R15, RZ, PT ;  /* 0x000000ff0f00720c */ /* 0x000fe20003f86270 */
[----:B------:R-:W-:Y:S01]  /*1080*/  IMAD.HI.U32 R11, R5, R13, RZ ;  /* 0x0000000d050b7227 */ /* 0x000fe200078e00ff */
[----:B------:R-:W-:Y:S02]  /*1090*/  IABS R15, R19 ;  /* 0x00000013000f7213 */ /* 0x000fe40000000000 */
[----:B------:R-:W-:Y:S01]  /*10a0*/  IABS R26, R29 ;  /* 0x0000001d001a7213 */ /* 0x000fe20000000000 */
[--C-:B------:R-:W-:Y:S01]  /*10b0*/  @!P1 IMAD.IADD R9, R9, 0x1, -R2.reuse ;  /* 0x0000000109099824 */ /* 0x100fe200078e0a02 */
[----:B------:R-:W-:Y:S01]  /*10c0*/  LOP3.LUT R30, R4, 0x5a, RZ, 0xfc, !PT ;  /* 0x0000005a041e7812 */ /* 0x000fe200078efcff */
[----:B------:R-:W-:Y:S01]  /*10d0*/  @!P6 IMAD.IADD R10, R10, 0x1, -R2 ;  /* 0x000000010a0ae824 */ /* 0x000fe200078e0a02 */
[----:B------:R-:W-:Y:S01]  /*10e0*/  LOP3.LUT R31, R4, 0x58, RZ, 0xfc, !PT ;  /* 0x00000058041f7812 */ /* 0x000fe200078efcff */
[----:B------:R-:W-:Y:S01]  /*10f0*/  IMAD.HI.U32 R12, R5, R15, RZ ;  /* 0x0000000f050c7227 */ /* 0x000fe200078e00ff */
[----:B------:R-:W-:-:S02]  /*1100*/  ISETP.GT.U32.AND P6, PT, R2, R9, PT ;  /* 0x000000090200720c */ /* 0x000fc40003fc4070 */
[C---:B------:R-:W-:Y:S01]  /*1110*/  LOP3.LUT R34, R4.reuse, 0x56, RZ, 0xfc, !PT ;  /* 0x0000005604227812 */ /* 0x040fe200078efcff */
[----:B------:R-:W-:Y:S01]  /*1120*/  IMAD.MOV R12, RZ, RZ, -R12 ;  /* 0x000000ffff0c7224 */ /* 0x000fe200078e0a0c */
[----:B------:R-:W-:Y:S01]  /*1130*/  LOP3.LUT R35, R4, 0x54, RZ, 0xfc, !PT ;  /* 0x0000005404237812 */ /* 0x000fe200078efcff */
[----:B------:R-:W-:Y:S01]  /*1140*/  @!P5 IMAD.IADD R8, R8, 0x1, -R2 ;  /* 0x000000010808d824 */ /* 0x000fe200078e0a02 */
[----:B------:R-:W-:Y:S01]  /*1150*/  ISETP.GE.AND P5, PT, R16, RZ, PT ;  /* 0x000000ff1000720c */ /* 0x000fe20003fa6270 */
[C---:B------:R-:W-:Y:S01]  /*1160*/  IMAD R12, R2.reuse, R12, R15 ;  /* 0x0000000c020c7224 */ /* 0x040fe200078e020f */
[----:B------:R-:W-:Y:S01]  /*1170*/  IABS R16, R20 ;  /* 0x0000001400107213 */ /* 0x000fe20000000000 */
[----:B------:R-:W-:Y:S01]  /*1180*/  IMAD.MOV R11, RZ, RZ, -R11 ;  /* 0x000000ffff0b7224 */ /* 0x000fe200078e0a0b */
[C---:B------:R-:W-:Y:S01]  /*1190*/  ISETP.GT.U32.AND P1, PT, R2.reuse, R8, PT ;  /* 0x000000080200720c */ /* 0x040fe20003f24070 */
[----:B------:R-:W-:Y:S01]  /*11a0*/  @!P3 IMAD.MOV R6, RZ, RZ, -R6 ;  /* 0x000000ffff06b224 */ /* 0x000fe200078e0a06 */
[C---:B------:R-:W-:Y:S01]  /*11b0*/  ISETP.GT.U32.AND P3, PT, R2.reuse, R10, PT ;  /* 0x0000000a0200720c */ /* 0x040fe20003f64070 */
[----:B------:R-:W-:Y:S01]  /*11c0*/  @!P6 IMAD.IADD R9, R9, 0x1, -R2 ;  /* 0x000000010909e824 */ /* 0x000fe200078e0a02 */
[C---:B------:R-:W-:Y:S01]  /*11d0*/  ISETP.GT.U32.AND P6, PT, R2.reuse, R12, PT ;  /* 0x0000000c0200720c */ /* 0x040fe20003fc4070 */
[----:B------:R-:W-:Y:S01]  /*11e0*/  IMAD R11, R2, R11, R13 ;  /* 0x0000000b020b7224 */ /* 0x000fe200078e020d */
[C---:B------:R-:W-:Y:S01]  /*11f0*/  LOP3.LUT R36, R4.reuse, 0x52, RZ, 0xfc, !PT ;  /* 0x0000005204247812 */ /* 0x040fe200078efcff */
[----:B------:R-:W-:Y:S01]  /*1200*/  IMAD.HI.U32 R15, R5, R17, RZ ;  /* 0x00000011050f7227 */ /* 0x000fe200078e00ff */
[----:B------:R-:W-:-:S02]  /*1210*/  LOP3.LUT R37, R4, 0x50, RZ, 0xfc, !PT ;  /* 0x0000005004257812 */ /* 0x000fc400078efcff */
[----:B------:R-:W-:Y:S01]  /*1220*/  IABS R32, R36 ;  /* 0x0000002400207213 */ /* 0x000fe20000000000 */
[----:B------:R-:W-:Y:S01]  /*1230*/  IMAD.MOV R15, RZ, RZ, -R15 ;  /* 0x000000ffff0f7224 */ /* 0x000fe200078e0a0f */
[----:B------:R-:W-:Y:S01]  /*1240*/  IABS R33, R37 ;  /* 0x0000002500217213 */ /* 0x000fe20000000000 */
[--C-:B------:R-:W-:Y:S01]  /*1250*/  @!P1 IMAD.IADD R8, R8, 0x1, -R2.reuse ;  /* 0x0000000108089824 */ /* 0x100fe200078e0a02 */
[----:B------:R-:W-:Y:S01]  /*1260*/  ISETP.GT.U32.AND P1, PT, R2, R11, PT ;  /* 0x0000000b0200720c */ /* 0x000fe20003f24070 */
[----:B------:R-:W-:Y:S01]  /*1270*/  IMAD.HI.U32 R13, R5, R16, RZ ;  /* 0x00000010050d7227 */ /* 0x000fe200078e00ff */
[C---:B------:R-:W-:Y:S02]  /*1280*/  LOP3.LUT R38, R4.reuse, 0x4e, RZ, 0xfc, !PT ;  /* 0x0000004e04267812 */ /* 0x040fe400078efcff */
[----:B------:R-:W-:Y:S01]  /*1290*/  LOP3.LUT R39, R4, 0x4c, RZ, 0xfc, !PT ;  /* 0x0000004c04277812 */ /* 0x000fe200078efcff */
[--C-:B------:R-:W-:Y:S01]  /*12a0*/  @!P6 IMAD.IADD R12, R12, 0x1, -R2.reuse ;  /* 0x000000010c0ce824 */ /* 0x100fe200078e0a02 */
[----:B------:R-:W-:Y:S01]  /*12b0*/  LOP3.LUT R41, R4, 0x48, RZ, 0xfc, !PT ;  /* 0x0000004804297812 */ /* 0x000fe200078efcff */
[--C-:B------:R-:W-:Y:S01]  /*12c0*/  @!P3 IMAD.IADD R10, R10, 0x1, -R2.reuse ;  /* 0x000000010a0ab824 */ /* 0x100fe200078e0a02 */
[----:B------:R-:W-:Y:S01]  /*12d0*/  ISETP.GE.AND P3, PT, R18, RZ, PT ;  /* 0x000000ff1200720c */ /* 0x000fe20003f66270 */
[C---:B------:R-:W-:Y:S01]  /*12e0*/  IMAD R15, R2.reuse, R15, R17 ;  /* 0x0000000f020f7224 */ /* 0x040fe200078e0211 */
[----:B------:R-:W-:Y:S01]  /*12f0*/  ISETP.GT.U32.AND P6, PT, R2, R12, PT ;  /* 0x0000000c0200720c */ /* 0x000fe20003fc4070 */
[----:B------:R-:W-:Y:S01]  /*1300*/  IMAD.MOV R13, RZ, RZ, -R13 ;  /* 0x000000ffff0d7224 */ /* 0x000fe200078e0a0d */
[----:B------:R-:W-:Y:S01]  /*1310*/  IABS R18, R22 ;  /* 0x0000001600127213 */ /* 0x000fe20000000000 */
[----:B------:R-:W-:Y:S01]  /*1320*/  @!P1 IMAD.IADD R11, R11, 0x1, -R2 ;  /* 0x000000010b0b9824 */ /* 0x000fe200078e0a02 */
[----:B------:R-:W-:Y:S01]  /*1330*/  ISETP.GE.AND P1, PT, R19, RZ, PT ;  /* 0x000000ff1300720c */ /* 0x000fe20003f26270 */
[----:B------:R-:W-:Y:S01]  /*1340*/  @!P4 IMAD.MOV R9, RZ, RZ, -R9 ;  /* 0x000000ffff09c224 */ /* 0x000fe200078e0a09 */
[----:B------:R-:W-:Y:S01]  /*1350*/  ISETP.GE.AND P4, PT, R20, RZ, PT ;  /* 0x000000ff1400720c */ /* 0x000fe20003f86270 */
[C---:B------:R-:W-:Y:S01]  /*1360*/  IMAD R13, R2.reuse, R13, R16 ;  /* 0x0000000d020d7224 */ /* 0x040fe200078e0210 */
[----:B------:R-:W-:Y:S01]  /*1370*/  ISETP.GT.U32.AND P0, PT, R2, R11, PT ;  /* 0x0000000b0200720c */ /* 0x000fe20003f04070 */
[----:B------:R-:W-:Y:S01]  /*1380*/  IMAD.HI.U32 R16, R5, R18, RZ ;  /* 0x0000001205107227 */ /* 0x000fe200078e00ff */
[----:B------:R-:W-:-:S02]  /*1390*/  LOP3.LUT R20, R4, 0x6a, RZ, 0xfc, !PT ;  /* 0x0000006a04147812 */ /* 0x000fc400078efcff */
[----:B------:R-:W-:Y:S01]  /*13a0*/  LOP3.LUT R42, R4, 0x44, RZ, 0xfc, !PT ;  /* 0x00000044042a7812 */ /* 0x000fe200078efcff */
[----:B------:R-:W-:Y:S01]  /*13b0*/  @!P6 IMAD.IADD R12, R12, 0x1, -R2 ;  /* 0x000000010c0ce824 */ /* 0x000fe200078e0a02 */
[C---:B------:R-:W-:Y:S01]  /*13c0*/  ISETP.GT.U32.AND P6, PT, R2.reuse, R15, PT ;  /* 0x0000000f0200720c */ /* 0x040fe20003fc4070 */
[----:B------:R-:W-:Y:S01]  /*13d0*/  IMAD.MOV R17, RZ, RZ, -R16 ;  /* 0x000000ffff117224 */ /* 0x000fe200078e0a10 */
[----:B------:R-:W-:Y:S01]  /*13e0*/  IABS R19, R20 ;  /* 0x0000001400137213 */ /* 0x000fe20000000000 */
[----:B------:R-:W-:Y:S01]  /*13f0*/  @!P2 IMAD.MOV R8, RZ, RZ, -R8 ;  /* 0x000000ffff08a224 */ /* 0x000fe200078e0a08 */
[C---:B------:R-:W-:Y:S01]  /*1400*/  ISETP.GT.U32.AND P2, PT, R2.reuse, R13, PT ;  /* 0x0000000d0200720c */ /* 0x040fe20003f44070 */
[----:B------:R-:W-:Y:S01]  /*1410*/  IMAD R16, R2, R17, R18 ;  /* 0x0000001102107224 */ /* 0x000fe200078e0212 */
[C---:B------:R-:W-:Y:S01]  /*1420*/  LOP3.LUT R43, R4.reuse, 0x42, RZ, 0xfc, !PT ;  /* 0x00000042042b7812 */ /* 0x040fe200078efcff */
[----:B------:R-:W-:Y:S01]  /*1430*/  IMAD.MOV.U32 R18, RZ, RZ, R19 ;  /* 0x000000ffff127224 */ /* 0x000fe200078e0013 */
[----:B------:R-:W-:Y:S01]  /*1440*/  LOP3.LUT R19, R4, 0x68, RZ, 0xfc, !PT ;  /* 0x0000006804137812 */ /* 0x000fe200078efcff */
[----:B------:R-:W-:Y:S01]  /*1450*/  @!P0 IMAD.IADD R11, R11, 0x1, -R2 ;  /* 0x000000010b0b8824 */ /* 0x000fe200078e0a02 */
[----:B------:R-:W-:Y:S01]  /*1460*/  ISETP.GE.AND P0, PT, R22, RZ, PT ;  /* 0x000000ff1600720c */ /* 0x000fe20003f06270 */
[----:B------:R-:W-:Y:S01]  /*1470*/  IMAD.HI.U32 R17, R5, R18, RZ ;  /* 0x0000001205117227 */ /* 0x000fe200078e00ff */
[----:B------:R-:W-:-:S02]  /*1480*/  IABS R22, R23 ;  /* 0x0000001700167213 */ /* 0x000fc40000000000 */
[----:B------:R-:W-:Y:S01]  /*1490*/  IABS R40, R43 ;  /* 0x0000002b00287213 */ /* 0x000fe20000000000 */
[----:B------:R-:W-:Y:S01]  /*14a0*/  @!P6 IMAD.IADD R15, R15, 0x1, -R2 ;  /* 0x000000010f0fe824 */ /* 0x000fe200078e0a02 */
[----:B------:R-:W-:Y:S01]  /*14b0*/  LOP3.LUT R47, R4, 0x3e, RZ, 0xfc, !PT ;  /* 0x0000003e042f7812 */ /* 0x000fe200078efcff */
[----:B------:R-:W-:Y:S01]  /*14c0*/  @!P3 IMAD.MOV R11, RZ, RZ, -R11 ;  /* 0x000000ffff0bb224 */ /* 0x000fe200078e0a0b */
[----:B------:R-:W-:Y:S01]  /*14d0*/  ISETP.GE.AND P3, PT, R20, RZ, PT ;  /* 0x000000ff1400720c */ /* 0x000fe20003f66270 */
[----:B------:R-:W-:Y:S01]  /*14e0*/  IMAD.MOV R17, RZ, RZ, -R17 ;  /* 0x000000ffff117224 */ /* 0x000fe200078e0a11 */
[----:B------:R-:W-:Y:S01]  /*14f0*/  IABS R20, R19 ;  /* 0x0000001300147213 */ /* 0x000fe20000000000 */
[----:B------:R-:W-:Y:S01]  /*1500*/  @!P5 IMAD.MOV R10, RZ, RZ, -R10 ;  /* 0x000000ffff0ad224 */ /* 0x000fe200078e0a0a */
[C---:B------:R-:W-:Y:S01]  /*1510*/  ISETP.GT.U32.AND P6, PT, R2.reuse, R15, PT ;  /* 0x0000000f0200720c */ /* 0x040fe20003fc4070 */
[----:B------:R-:W-:Y:S01]  /*1520*/  @!P2 IMAD.IADD R13, R13, 0x1, -R2 ;  /* 0x000000010d0da824 */ /* 0x000fe200078e0a02 */
[----:B------:R-:W-:Y:S01]  /*1530*/  ISETP.GE.AND P5, PT, R21, RZ, PT ;  /* 0x000000ff1500720c */ /* 0x000fe20003fa6270 */
[----:B------:R-:W-:Y:S01]  /*1540*/  IMAD R17, R2, R17, R18 ;  /* 0x0000001102117224 */ /* 0x000fe200078e0212 */
[----:B------:R-:W-:Y:S01]  /*1550*/  LOP3.LUT R48, R4, 0x3a, RZ, 0xfc, !PT ;  /* 0x0000003a04307812 */ /* 0x000fe200078efcff */
[----:B------:R-:W-:Y:S01]  /*1560*/  IMAD.HI.U32 R18, R5, R20, RZ ;  /* 0x0000001405127227 */ /* 0x000fe200078e00ff */
[----:B------:R-:W-:-:S02]  /*1570*/  ISETP.GT.U32.AND P2, PT, R2, R13, PT ;  /* 0x0000000d0200720c */ /* 0x000fc40003f44070 */
[----:B------:R-:W-:Y:S01]  /*1580*/  LOP3.LUT R49, R4, 0x38, RZ, 0xfc, !PT ;  /* 0x0000003804317812 */ /* 0x000fe200078efcff */
[----:B------:R-:W-:Y:S01]  /*1590*/  IMAD.MOV R21, RZ, RZ, -R18 ;  /* 0x000000ffff157224 */ /* 0x000fe200078e0a12 */
[----:B------:R-:W-:Y:S01]  /*15a0*/  IABS R44, R48 ;  /* 0x00000030002c7213 */ /* 0x000fe20000000000 */
[----:B------:R-:W-:Y:S01]  /*15b0*/  @!P1 IMAD.MOV R12, RZ, RZ, -R12 ;  /* 0x000000ffff0c9224 */ /* 0x000fe200078e0a0c */
[C---:B------:R-:W-:Y:S01]  /*15c0*/  ISETP.GT.U32.AND P1, PT, R2.reuse, R16, PT ;  /* 0x000000100200720c */ /* 0x040fe20003f24070 */
[----:B------:R-:W-:Y:S01]  /*15d0*/  @!P6 IMAD.IADD R15, R15, 0x1, -R2 ;  /* 0x000000010f0fe824 */ /* 0x000fe200078e0a02 */
[----:B------:R-:W-:Y:S01]  /*15e0*/  ISETP.GE.AND P6, PT, R23, RZ, PT ;  /* 0x000000ff1700720c */ /* 0x000fe20003fc6270 */
[C---:B------:R-:W-:Y:S01]  /*15f0*/  IMAD R18, R2.reuse, R21, R20 ;  /* 0x0000001502127224 */ /* 0x040fe200078e0214 */
[----:B------:R-:W-:Y:S01]  /*1600*/  IABS R23, R24 ;  /* 0x0000001800177213 */ /* 0x000fe20000000000 */
[----:B------:R-:W-:Y:S01]  /*1610*/  @!P5 IMAD.MOV R15, RZ, RZ, -R15 ;  /* 0x000000ffff0fd224 */ /* 0x000fe200078e0a0f */
[----:B------:R-:W-:Y:S01]  /*1620*/  IABS R46, R49 ;  /* 0x00000031002e7213 */ /* 0x000fe20000000000 */
[----:B------:R-:W-:Y:S01]  /*1630*/  @!P2 IMAD.IADD R13, R13, 0x1, -R2 ;  /* 0x000000010d0da824 */ /* 0x000fe200078e0a02 */
[----:B------:R-:W-:Y:S01]  /*1640*/  ISETP.GT.U32.AND P5, PT, R2, R18, PT ;  /* 0x000000120200720c */ /* 0x000fe20003fa4070 */
[----:B------:R-:W-:Y:S01]  /*1650*/  IMAD.HI.U32 R20, R5, R23, RZ ;  /* 0x0000001705147227 */ /* 0x000fe200078e00ff */
[----:B------:R-:W-:-:S02]  /*1660*/  ISETP.GE.AND P2, PT, R19, RZ, PT ;  /* 0x000000ff1300720c */ /* 0x000fc40003f46270 */
[C---:B------:R-:W-:Y:S01]  /*1670*/  LOP3.LUT R50, R4.reuse, 0x32, RZ, 0xfc, !PT ;  /* 0x0000003204327812 */ /* 0x040fe200078efcff */
[C---:B------:R-:W-:Y:S01]  /*1680*/  IMAD.HI.U32 R19, R5.reuse, R22, RZ ;  /* 0x0000001605137227 */ /* 0x040fe200078e00ff */
[C---:B------:R-:W-:Y:S02]  /*1690*/  LOP3.LUT R52, R4.reuse, 0x2c, RZ, 0xfc, !PT ;  /* 0x0000002c04347812 */ /* 0x040fe400078efcff */
[----:B------:R-:W-:Y:S01]  /*16a0*/  LOP3.LUT R54, R4, 0x22, RZ, 0xfc, !PT ;  /* 0x0000002204367812 */ /* 0x000fe200078efcff */
[----:B------:R-:W-:Y:S01]  /*16b0*/  IMAD.MOV R19, RZ, RZ, -R19 ;  /* 0x000000ffff137224 */ /* 0x000fe200078e0a13 */
[----:B------:R-:W-:Y:S01]  /*16c0*/  IABS R55, R52 ;  /* 0x0000003400377213 */ /* 0x000fe20000000000 */
[----:B------:R-:W-:Y:S01]  /*16d0*/  @!P1 IMAD.IADD R16, R16, 0x1, -R2 ;  /* 0x0000000110109824 */ /* 0x000fe200078e0a02 */
[----:B------:R-:W-:Y:S01]  /*16e0*/  LOP3.LUT R58, R4, 0x1c, RZ, 0xfc, !PT ;  /* 0x0000001c043a7812 */ /* 0x000fe200078efcff */
[----:B------:R-:W-:Y:S01]  /*16f0*/  IMAD R19, R2, R19, R22 ;  /* 0x0000001302137224 */ /* 0x000fe200078e0216 */
[----:B------:R-:W-:Y:S01]  /*1700*/  IABS R22, R27 ;  /* 0x0000001b00167213 */ /* 0x000fe20000000000 */
[----:B------:R-:W-:Y:S01]  /*1710*/  @!P5 IMAD.IADD R18, R18, 0x1, -R2 ;  /* 0x000000011212d824 */ /* 0x000fe200078e0a02 */
[C---:B------:R-:W-:Y:S01]  /*1720*/  ISETP.GT.U32.AND P1, PT, R2.reuse, R16, PT ;  /* 0x000000100200720c */ /* 0x040fe20003f24070 */
[----:B------:R-:W-:Y:S01]  /*1730*/  @!P4 IMAD.MOV R13, RZ, RZ, -R13 ;  /* 0x000000ffff0dc224 */ /* 0x000fe200078e0a0d */
[C---:B------:R-:W-:Y:S01]  /*1740*/  ISETP.GT.U32.AND P4, PT, R2.reuse, R17, PT ;  /* 0x000000110200720c */ /* 0x040fe20003f84070 */
[----:B------:R-:W-:Y:S01]  /*1750*/  IMAD.HI.U32 R21, R5, R22, RZ ;  /* 0x0000001605157227 */ /* 0x000fe200078e00ff */
[----:B------:R-:W-:-:S02]  /*1760*/  ISETP.GT.U32.AND P5, PT, R2, R18, PT ;  /* 0x000000120200720c */ /* 0x000fc40003fa4070 */
[C---:B------:R-:W-:Y:S01]  /*1770*/  LOP3.LUT R56, R4.reuse, 0x1e, RZ, 0xfc, !PT ;  /* 0x0000001e04387812 */ /* 0x040fe200078efcff */
[----:B------:R-:W-:Y:S01]  /*1780*/  IMAD.MOV R21, RZ, RZ, -R21 ;  /* 0x000000ffff157224 */ /* 0x000fe200078e0a15 */
[C---:B------:R-:W-:Y:S01]  /*1790*/  LOP3.LUT R60, R4.reuse, 0x1a, RZ, 0xfc, !PT ;  /* 0x0000001a043c7812 */ /* 0x040fe200078efcff */
[----:B------:R-:W-:Y:S01]  /*17a0*/  IMAD.MOV R20, RZ, RZ, -R20 ;  /* 0x000000ffff147224 */ /* 0x000fe200078e0a14 */
[----:B------:R-:W-:Y:S01]  /*17b0*/  LOP3.LUT R62, R4, 0x14, RZ, 0xfc, !PT ;  /* 0x00000014043e7812 */ /* 0x000fe200078efcff */
[----:B------:R-:W-:Y:S01]  /*17c0*/  IMAD R21, R2, R21, R22 ;  /* 0x0000001502157224 */ /* 0x000fe200078e0216 */
[----:B------:R-:W-:Y:S01]  /*17d0*/  IABS R85, R60 ;  /* 0x0000003c00557213 */ /* 0x000fe20000000000 */
[--C-:B------:R-:W-:Y:S01]  /*17e0*/  @!P1 IMAD.IADD R16, R16, 0x1, -R2.reuse ;  /* 0x0000000110109824 */ /* 0x100fe200078e0a02 */
[----:B------:R-:W-:Y:S01]  /*17f0*/  ISETP.GE.AND P1, PT, R24, RZ, PT ;  /* 0x000000ff1800720c */ /* 0x000fe20003f26270 */
[--C-:B------:R-:W-:Y:S01]  /*1800*/  @!P4 IMAD.IADD R17, R17, 0x1, -R2.reuse ;  /* 0x000000011111c824 */ /* 0x100fe200078e0a02 */
[----:B------:R-:W-:Y:S01]  /*1810*/  LOP3.LUT R24, R4, 0x60, RZ, 0xfc, !PT ;  /* 0x0000006004187812 */ /* 0x000fe200078efcff */
[----:B------:R-:W-:Y:S01]  /*1820*/  @!P5 IMAD.IADD R18, R18, 0x1, -R2 ;  /* 0x000000011212d824 */ /* 0x000fe200078e0a02 */
[C---:B------:R-:W-:Y:S01]  /*1830*/  ISETP.GT.U32.AND P5, PT, R2.reuse, R21, PT ;  /* 0x000000150200720c */ /* 0x040fe20003fa4070 */
[----:B------:R-:W-:Y:S01]  /*1840*/  @!P0 IMAD.MOV R16, RZ, RZ, -R16 ;  /* 0x000000ffff108224 */ /* 0x000fe200078e0a10 */
[C---:B------:R-:W-:Y:S01]  /*1850*/  ISETP.GT.U32.AND P0, PT, R2.reuse, R19, PT ;  /* 0x000000130200720c */ /* 0x040fe20003f04070 */
[C---:B------:R-:W-:Y:S01]  /*1860*/  IMAD R20, R2.reuse, R20, R23 ;  /* 0x0000001402147224 */ /* 0x040fe200078e0217 */
[----:B------:R-:W-:Y:S01]  /*1870*/  IABS R23, R24 ;  /* 0x0000001800177213 */ /* 0x000fe20000000000 */
[----:B------:R-:W-:Y:S01]  /*1880*/  @!P2 IMAD.MOV R18, RZ, RZ, -R18 ;  /* 0x000000ffff12a224 */ /* 0x000fe200078e0a12 */
[----:B------:R-:W-:-:S02]  /*1890*/  ISETP.GT.U32.AND P4, PT, R2, R17, PT ;  /* 0x000000110200720c */ /* 0x000fc40003f84070 */
[----:B------:R-:W-:Y:S01]  /*18a0*/  ISETP.GE.AND P2, PT, R24, RZ, PT ;  /* 0x000000ff1800720c */ /* 0x000fe20003f46270 */
[----:B------:R-:W-:Y:S01]  /*18b0*/  IMAD.HI.U32 R22, R5, R23, RZ ;  /* 0x0000001705167227 */ /* 0x000fe200078e00ff */
[C---:B------:R-:W-:Y:S02]  /*18c0*/  LOP3.LUT R64, R4.reuse, 0x12, RZ, 0xfc, !PT ;  /* 0x0000001204407812 */ /* 0x040fe400078efcff */
[C---:B------:R-:W-:Y:S01]  /*18d0*/  LOP3.LUT R66, R4.reuse, 0x6, RZ, 0xfc, !PT ;  /* 0x0000000604427812 */ /* 0x040fe200078efcff */
[----:B------:R-:W-:Y:S01]  /*18e0*/  @!P5 IMAD.IADD R21, R21, 0x1, -R2 ;  /* 0x000000011515d824 */ /* 0x000fe200078e0a02 */
[----:B------:R-:W-:Y:S01]  /*18f0*/  LOP3.LUT R70, R4, 0x2, RZ, 0xfc, !PT ;  /* 0x0000000204467812 */ /* 0x000fe200078efcff */
[----:B------:R-:W-:Y:S01]  /*1900*/  IMAD.MOV R22, RZ, RZ, -R22 ;  /* 0x000000ffff167224 */ /* 0x000fe200078e0a16 */
[----:B------:R-:W-:Y:S01]  /*1910*/  IABS R103, R66 ;  /* 0x0000004200677213 */ /* 0x000fe20000000000 */
[----:B------:R-:W-:Y:S01]  /*1920*/  @!P0 IMAD.IADD R19, R19, 0x1, -R2 ;  /* 0x0000000113138824 */ /* 0x000fe200078e0a02 */
[C---:B------:R-:W-:Y:S01]  /*1930*/  ISETP.GT.U32.AND P5, PT, R2.reuse, R21, PT ;  /* 0x000000150200720c */ /* 0x040fe20003fa4070 */
[----:B------:R-:W-:Y:S01]  /*1940*/  IMAD R22, R2, R22, R23 ;  /* 0x0000001602167224 */ /* 0x000fe200078e0217 */
[----:B------:R-:W-:Y:S01]  /*1950*/  LOP3.LUT R68, R4, 0x4, RZ, 0xfc, !PT ;  /* 0x0000000404447812 */ /* 0x000fe200078efcff */
[----:B------:R-:W-:Y:S01]  /*1960*/  IMAD.HI.U32 R23, R5, R25, RZ ;  /* 0x0000001905177227 */ /* 0x000fe200078e00ff */
[----:B------:R-:W-:-:S02]  /*1970*/  ISETP.GT.U32.AND P0, PT, R2, R19, PT ;  /* 0x000000130200720c */ /* 0x000fc40003f04070 */
[----:B------:R-:W-:Y:S01]  /*1980*/  IABS R105, R68 ;  /* 0x0000004400697213 */ /* 0x000fe20000000000 */
[----:B------:R-:W-:Y:S01]  /*1990*/  @!P4 IMAD.IADD R17, R17, 0x1, -R2 ;  /* 0x000000011111c824 */ /* 0x000fe200078e0a02 */
[----:B------:R-:W-:Y:S01]  /*19a0*/  ISETP.GT.U32.AND P4, PT, R2, R20, PT ;  /* 0x000000140200720c */ /* 0x000fe20003f84070 */
[----:B------:R-:W-:Y:S01]  /*19b0*/  IMAD.MOV R23, RZ, RZ, -R23 ;  /* 0x000000ffff177224 */ /* 0x000fe200078e0a17 */
[----:B------:R-:W-:Y:S01]  /*19c0*/  SHF.R.S32.HI R14, RZ, 0x7, R14 ;  /* 0x00000007ff0e7819 */ /* 0x000fe2000001140e */
[----:B------:R-:W-:-:S04]  /*19d0*/  IMAD.HI.U32 R24, R5, R26, RZ ;  /* 0x0000001a05187227 */ /* 0x000fc800078e00ff */
[C---:B------:R-:W-:Y:S01]  /*19e0*/  IMAD R23, R2.reuse, R23, R25 ;  /* 0x0000001702177224 */ /* 0x040fe200078e0219 */
[----:B------:R-:W-:Y:S01]  /*19f0*/  IABS R25, R30 ;  /* 0x0000001e00197213 */ /* 0x000fe20000000000 */
[----:B------:R-:W-:Y:S01]  /*1a00*/  @!P3 IMAD.MOV R17, RZ, RZ, -R17 ;  /* 0x000000ffff11b224 */ /* 0x000fe200078e0a11 */
[----:B------:R-:W-:Y:S01]  /*1a10*/  ISETP.GE.AND P3, PT, R27, RZ, PT ;  /* 0x000000ff1b00720c */ /* 0x000fe20003f66270 */
[----:B------:R-:W-:Y:S01]  /*1a20*/  @!P5 IMAD.IADD R21, R21, 0x1, -R2 ;  /* 0x000000011515d824 */ /* 0x000fe200078e0a02 */
[----:B------:R-:W-:Y:S01]  /*1a30*/  ISETP.GT.U32.AND P5, PT, R2, R23, PT ;  /* 0x000000170200720c */ /* 0x000fe20003fa4070 */
[----:B------:R-:W-:Y:S02]  /*1a40*/  IMAD.MOV R27, RZ, RZ, -R24 ;  /* 0x000000ffff1b7224 */ /* 0x000fe400078e0a18 */
[--C-:B------:R-:W-:Y:S02]  /*1a50*/  @!P4 IMAD.IADD R20, R20, 0x1, -R2.reuse ;  /* 0x000000011414c824 */ /* 0x100fe400078e0a02 */
[----:B------:R-:W-:Y:S01]  /*1a60*/  @!P0 IMAD.IADD R19, R19, 0x1, -R2 ;  /* 0x0000000113138824 */ /* 0x000fe200078e0a02 */
[C---:B------:R-:W-:Y:S01]  /*1a70*/  ISETP.GT.U32.AND P0, PT, R2.reuse, R22, PT ;  /* 0x000000160200720c */ /* 0x040fe20003f04070 */
[C---:B------:R-:W-:Y:S01]  /*1a80*/  IMAD R24, R2.reuse, R27, R26 ;  /* 0x0000001b02187224 */ /* 0x040fe200078e021a */
[----:B------:R-:W-:Y:S01]  /*1a90*/  ISETP.GT.U32.AND P4, PT, R2, R20, PT ;  /* 0x000000140200720c */ /* 0x000fe20003f84070 */
[----:B------:R-:W-:-:S02]  /*1aa0*/  @!P6 IMAD.MOV R19, RZ, RZ, -R19 ;  /* 0x000000ffff13e224 */ /* 0x000fc400078e0a13 */
[----:B------:R-:W-:Y:S01]  /*1ab0*/  IMAD.MOV.U32 R27, RZ, RZ, R25 ;  /* 0x000000ffff1b7224 */ /* 0x000fe200078e0019 */
[----:B------:R-:W-:Y:S01]  /*1ac0*/  ISETP.GT.U32.AND P6, PT, R2, R24, PT ;  /* 0x000000180200720c */ /* 0x000fe20003fc4070 */
[----:B------:R-:W-:Y:S02]  /*1ad0*/  @!P5 IMAD.IADD R23, R23, 0x1, -R2 ;  /* 0x000000011717d824 */ /* 0x000fe400078e0a02 */
[----:B------:R-:W-:-:S03]  /*1ae0*/  IMAD.HI.U32 R25, R5, R27, RZ ;  /* 0x0000001b05197227 */ /* 0x000fc600078e00ff */
[----:B------:R-:W-:Y:S01]  /*1af0*/  ISETP.GT.U32.AND P5, PT, R2, R23, PT ;  /* 0x000000170200720c */ /* 0x000fe20003fa4070 */
[----:B------:R-:W-:Y:S02]  /*1b00*/  IMAD.MOV R25, RZ, RZ, -R25 ;  /* 0x000000ffff197224 */ /* 0x000fe400078e0a19 */
[--C-:B------:R-:W-:Y:S01]  /*1b10*/  @!P4 IMAD.IADD R20, R20, 0x1, -R2.reuse ;  /* 0x000000011414c824 */ /* 0x100fe200078e0a02 */
[----:B------:R-:W-:Y:S01]  /*1b20*/  ISETP.GE.AND P4, PT, R28, RZ, PT ;  /* 0x000000ff1c00720c */ /* 0x000fe20003f86270 */
[--C-:B------:R-:W-:Y:S01]  /*1b30*/  @!P0 IMAD.IADD R22, R22, 0x1, -R2.reuse ;  /* 0x0000000116168824 */ /* 0x100fe200078e0a02 */
[----:B------:R-:W-:Y:S01]  /*1b40*/  IABS R28, R31 ;  /* 0x0000001f001c7213 */ /* 0x000fe20000000000 */
[----:B------:R-:W-:Y:S02]  /*1b50*/  @!P6 IMAD.IADD R24, R24, 0x1, -R2 ;  /* 0x000000011818e824 */ /* 0x000fe400078e0a02 */
[C---:B------:R-:W-:Y:S01]  /*1b60*/  IMAD R25, R2.reuse, R25, R27 ;  /* 0x0000001902197224 */ /* 0x040fe200078e021b */
[C---:B------:R-:W-:Y:S01]  /*1b70*/  ISETP.GT.U32.AND P0, PT, R2.reuse, R22, PT ;  /* 0x000000160200720c */ /* 0x040fe20003f04070 */
[----:B------:R-:W-:Y:S01]  /*1b80*/  IMAD.HI.U32 R26, R5, R28, RZ ;  /* 0x0000001c051a7227 */ /* 0x000fe200078e00ff */
[----:B------:R-:W-:-:S03]  /*1b90*/  ISETP.GT.U32.AND P6, PT, R2, R24, PT ;  /* 0x000000180200720c */ /* 0x000fc60003fc4070 */
[----:B------:R-:W-:Y:S01]  /*1ba0*/  @!P1 IMAD.MOV R20, RZ, RZ, -R20 ;  /* 0x000000ffff149224 */ /* 0x000fe200078e0a14 */
[----:B------:R-:W-:Y:S01]  /*1bb0*/  ISETP.GE.AND P1, PT, R29, RZ, PT ;  /* 0x000000ff1d00720c */ /* 0x000fe20003f26270 */
[----:B------:R-:W-:Y:S01]  /*1bc0*/  @!P3 IMAD.MOV R21, RZ, RZ, -R21 ;  /* 0x000000ffff15b224 */ /* 0x000fe200078e0a15 */
[----:B------:R-:W-:Y:S01]  /*1bd0*/  ISETP.GE.AND P3, PT, R30, RZ, PT ;  /* 0x000000ff1e00720c */ /* 0x000fe20003f66270 */
[----:B------:R-:W-:Y:S01]  /*1be0*/  @!P5 IMAD.IADD R23, R23, 0x1, -R2 ;  /* 0x000000011717d824 */ /* 0x000fe200078e0a02 */
[----:B------:R-:W-:Y:S01]  /*1bf0*/  IABS R30, R34 ;  /* 0x00000022001e7213 */ /* 0x000fe20000000000 */
[----:B------:R-:W-:Y:S01]  /*1c00*/  IMAD.MOV R29, RZ, RZ, -R26 ;  /* 0x000000ffff1d7224 */ /* 0x000fe200078e0a1a */
[----:B------:R-:W-:Y:S01]  /*1c10*/  ISETP.GT.U32.AND P5, PT, R2, R25, PT ;  /* 0x000000190200720c */ /* 0x000fe20003fa4070 */
[----:B------:R-:W-:Y:S01]  /*1c20*/  @!P0 IMAD.IADD R22, R22, 0x1, -R2 ;  /* 0x0000000116168824 */ /* 0x000fe200078e0a02 */
[----:B------:R-:W-:Y:S01]  /*1c30*/  ISETP.GE.AND P0, PT, R31, RZ, PT ;  /* 0x000000ff1f00720c */ /* 0x000fe20003f06270 */
[----:B------:R-:W-:Y:S01]  /*1c40*/  IMAD R26, R2, R29, R28 ;  /* 0x0000001d021a7224 */ /* 0x000fe200078e021c */
[----:B------:R-:W-:Y:S01]  /*1c50*/  IABS R31, R35 ;  /* 0x00000023001f7213 */ /* 0x000fe20000000000 */
[----:B------:R-:W-:-:S04]  /*1c60*/  IMAD.HI.U32 R27, R5, R30, RZ ;  /* 0x0000001e051b7227 */ /* 0x000fc800078e00ff */
[--C-:B------:R-:W-:Y:S01]  /*1c70*/  @!P6 IMAD.IADD R24, R24, 0x1, -R2.reuse ;  /* 0x000000011818e824 */ /* 0x100fe200078e0a02 */
[C---:B------:R-:W-:Y:S01]  /*1c80*/  ISETP.GT.U32.AND P6, PT, R2.reuse, R26, PT ;  /* 0x0000001a0200720c */ /* 0x040fe20003fc4070 */
[----:B------:R-:W-:Y:S02]  /*1c90*/  IMAD.MOV R27, RZ, RZ, -R27 ;  /* 0x000000ffff1b7224 */ /* 0x000fe400078e0a1b */
[----:B------:R-:W-:Y:S02]  /*1ca0*/  @!P5 IMAD.IADD R25, R25, 0x1, -R2 ;  /* 0x000000011919d824 */ /* 0x000fe400078e0a02 */
[C---:B------:R-:W-:Y:S02]  /*1cb0*/  IMAD R27, R2.reuse, R27, R30 ;  /* 0x0000001b021b7224 */ /* 0x040fe400078e021e */
[----:B------:R-:W-:Y:S01]  /*1cc0*/  @!P2 IMAD.MOV R22, RZ, RZ, -R22 ;  /* 0x000000ffff16a224 */ /* 0x000fe200078e0a16 */
[C---:B------:R-:W-:Y:S01]  /*1cd0*/  ISETP.GT.U32.AND P2, PT, R2.reuse, R25, PT ;  /* 0x000000190200720c */ /* 0x040fe20003f44070 */
[----:B------:R-:W-:Y:S01]  /*1ce0*/  IMAD.HI.U32 R28, R5, R31, RZ ;  /* 0x0000001f051c7227 */ /* 0x000fe200078e00ff */
[----:B------:R-:W-:-:S03]  /*1cf0*/  ISETP.GT.U32.AND P5, PT, R2, R27, PT ;  /* 0x0000001b0200720c */ /* 0x000fc60003fa4070 */
[----:B------:R-:W-:-:S04]  /*1d00*/  IMAD.HI.U32 R29, R5, R32, RZ ;  /* 0x00000020051d7227 */ /* 0x000fc800078e00ff */
[----:B------:R-:W-:Y:S01]  /*1d10*/  @!P6 IMAD.IADD R26, R26, 0x1, -R2 ;  /* 0x000000011a1ae824 */ /* 0x000fe200078e0a02 */
[----:B------:R-:W-:Y:S01]  /*1d20*/  ISETP.GE.AND P6, PT, R34, RZ, PT ;  /* 0x000000ff2200720c */ /* 0x000fe20003fc6270 */
[----:B------:R-:W-:Y:S01]  /*1d30*/  IMAD.MOV R28, RZ, RZ, -R28 ;  /* 0x000000ffff1c7224 */ /* 0x000fe200078e0a1c */
[----:B------:R-:W-:Y:S01]  /*1d40*/  IABS R34, R39 ;  /* 0x0000002700227213 */ /* 0x000fe20000000000 */
[----:B------:R-:W-:Y:S02]  /*1d50*/  IMAD.MOV R29, RZ, RZ, -R29 ;  /* 0x000000ffff1d7224 */ /* 0x000fe400078e0a1d */
[----:B------:R-:W-:Y:S01]  /*1d60*/  @!P4 IMAD.MOV R23, RZ, RZ, -R23 ;  /* 0x000000ffff17c224 */ /* 0x000fe200078e0a17 */
[C---:B------:R-:W-:Y:S01]  /*1d70*/  ISETP.GT.U32.AND P4, PT, R2.reuse, R26, PT ;  /* 0x0000001a0200720c */ /* 0x040fe20003f84070 */
[----:B------:R-:W-:Y:S01]  /*1d80*/  IMAD R28, R2, R28, R31 ;  /* 0x0000001c021c7224 */ /* 0x000fe200078e021f */
[----:B------:R-:W-:Y:S01]  /*1d90*/  IABS R31, R38 ;  /* 0x00000026001f7213 */ /* 0x000fe20000000000 */
[----:B------:R-:W-:-:S04]  /*1da0*/  IMAD.HI.U32 R30, R5, R33, RZ ;  /* 0x00000021051e7227 */ /* 0x000fc800078e00ff */
[C---:B------:R-:W-:Y:S02]  /*1db0*/  IMAD R29, R2.reuse, R29, R32 ;  /* 0x0000001d021d7224 */ /* 0x040fe400078e0220 */
[--C-:B------:R-:W-:Y:S02]  /*1dc0*/  @!P5 IMAD.IADD R27, R27, 0x1, -R2.reuse ;  /* 0x000000011b1bd824 */ /* 0x100fe400078e0a02 */
[----:B------:R-:W-:Y:S01]  /*1dd0*/  @!P2 IMAD.IADD R25, R25, 0x1, -R2 ;  /* 0x000000011919a824 */ /* 0x000fe200078e0a02 */
[C---:B------:R-:W-:Y:S01]  /*1de0*/  ISETP.GT.U32.AND P2, PT, R2.reuse, R28, PT ;  /* 0x0000001c0200720c */ /* 0x040fe20003f44070 */
[----:B------:R-:W-:Y:S01]  /*1df0*/  IMAD.MOV R30, RZ, RZ, -R30 ;  /* 0x000000ffff1e7224 */ /* 0x000fe200078e0a1e */
[C---:B------:R-:W-:Y:S01]  /*1e00*/  ISETP.GT.U32.AND P5, PT, R2.reuse, R27, PT ;  /* 0x0000001b0200720c */ /* 0x040fe20003fa4070 */
[----:B------:R-:W-:Y:S01]  /*1e10*/  @!P1 IMAD.MOV R24, RZ, RZ, -R24 ;  /* 0x000000ffff189224 */ /* 0x000fe200078e0a18 */
[C---:B------:R-:W-:Y:S01]  /*1e20*/  ISETP.GT.U32.AND P1, PT, R2.reuse, R29, PT ;  /* 0x0000001d0200720c */ /* 0x040fe20003f24070 */
[----:B------:R-:W-:-:S02]  /*1e30*/  IMAD R30, R2, R30, R33 ;  /* 0x0000001e021e7224 */ /* 0x000fc400078e0221 */
[----:B------:R-:W-:Y:S02]  /*1e40*/  IMAD.MOV.U32 R32, RZ, RZ, R31 ;  /* 0x000000ffff207224 */ /* 0x000fe400078e001f */
[----:B------:R-:W-:Y:S01]  /*1e50*/  @!P4 IMAD.IADD R26, R26, 0x1, -R2 ;  /* 0x000000011a1ac824 */ /* 0x000fe200078e0a02 */
[----:B------:R-:W-:Y:S01]  /*1e60*/  ISETP.GT.U32.AND P4, PT, R2, R30, PT ;  /* 0x0000001e0200720c */ /* 0x000fe20003f84070 */
[----:B------:R-:W-:-:S04]  /*1e70*/  IMAD.HI.U32 R31, R5, R32, RZ ;  /* 0x00000020051f7227 */ /* 0x000fc800078e00ff */
[--C-:B------:R-:W-:Y:S01]  /*1e80*/  @!P2 IMAD.IADD R28, R28, 0x1, -R2.reuse ;  /* 0x000000011c1ca824 */ /* 0x100fe200078e0a02 */
[----:B------:R-:W-:Y:S01]  /*1e90*/  ISETP.GE.AND P2, PT, R37, RZ, PT ;  /* 0x000000ff2500720c */ /* 0x000fe20003f46270 */
[--C-:B------:R-:W-:Y:S01]  /*1ea0*/  @!P1 IMAD.IADD R29, R29, 0x1, -R2.reuse ;  /* 0x000000011d1d9824 */ /* 0x100fe200078e0a02 */
[----:B------:R-:W-:Y:S01]  /*1eb0*/  LOP3.LUT R37, R4, 0x4a, RZ, 0xfc, !PT ;  /* 0x0000004a04257812 */ /* 0x000fe200078efcff */
[----:B------:R-:W-:Y:S01]  /*1ec0*/  IMAD.MOV R31, RZ, RZ, -R31 ;  /* 0x000000ffff1f7224 */ /* 0x000fe200078e0a1f */
[----:B------:R-:W-:Y:S01]  /*1ed0*/  ISETP.GT.U32.AND P1, PT, R2, R28, PT ;  /* 0x0000001c0200720c */ /* 0x000fe20003f24070 */
[----:B------:R-:W-:Y:S01]  /*1ee0*/  @!P5 IMAD.IADD R27, R27, 0x1, -R2 ;  /* 0x000000011b1bd824 */ /* 0x000fe200078e0a02 */
[----:B------:R-:W-:Y:S01]  /*1ef0*/  ISETP.GE.AND P5, PT, R36, RZ, PT ;  /* 0x000000ff2400720c */ /* 0x000fe20003fa6270 */
[----:B------:R-:W-:Y:S01]  /*1f00*/  @!P0 IMAD.MOV R26, RZ, RZ, -R26 ;  /* 0x000000ffff1a8224 */ /* 0x000fe200078e0a1a */
[----:B------:R-:W-:Y:S01]  /*1f10*/  IABS R36, R37 ;  /* 0x0000002500247213 */ /* 0x000fe20000000000 */
[C---:B------:R-:W-:Y:S01]  /*1f20*/  IMAD R31, R2.reuse, R31, R32 ;  /* 0x0000001f021f7224 */ /* 0x040fe200078e0220 */
[----:B------:R-:W-:Y:S01]  /*1f30*/  ISETP.GT.U32.AND P0, PT, R2, R29, PT ;  /* 0x0000001d0200720c */ /* 0x000fe20003f04070 */
[----:B------:R-:W-:-:S02]  /*1f40*/  @!P4 IMAD.IADD R30, R30, 0x1, -R2 ;  /* 0x000000011e1ec824 */ /* 0x000fc400078e0a02 */
[----:B------:R-:W-:Y:S01]  /*1f50*/  @!P6 IMAD.MOV R27, RZ, RZ, -R27 ;  /* 0x000000ffff1be224 */ /* 0x000fe200078e0a1b */
[C---:B------:R-:W-:Y:S01]  /*1f60*/  ISETP.GT.U32.AND P6, PT, R2.reuse, R31, PT ;  /* 0x0000001f0200720c */ /* 0x040fe20003fc4070 */
[----:B------:R-:W-:Y:S01]  /*1f70*/  IMAD.HI.U32 R33, R5, R36, RZ ;  /* 0x0000002405217227 */ /* 0x000fe200078e00ff */
[----:B------:R-:W-:-:S03]  /*1f80*/  ISETP.GT.U32.AND P4, PT, R2, R30, PT ;  /* 0x0000001e0200720c */ /* 0x000fc60003f84070 */
[----:B------:R-:W-:Y:S01]  /*1f90*/  @!P3 IMAD.MOV R25, RZ, RZ, -R25 ;  /* 0x000000ffff19b224 */ /* 0x000fe200078e0a19 */
[----:B------:R-:W-:Y:S01]  /*1fa0*/  ISETP.GE.AND P3, PT, R35, RZ, PT ;  /* 0x000000ff2300720c */ /* 0x000fe20003f66270 */
[----:B------:R-:W-:-:S04]  /*1fb0*/  IMAD.HI.U32 R32, R5, R34, RZ ;  /* 0x0000002205207227 */ /* 0x000fc800078e00ff */
[----:B------:R-:W-:Y:S02]  /*1fc0*/  IMAD.MOV R33, RZ, RZ, -R33 ;  /* 0x000000ffff217224 */ /* 0x000fe400078e0a21 */
[----:B------:R-:W-:Y:S02]  /*1fd0*/  IMAD.MOV R35, RZ, RZ, -R32 ;  /* 0x000000ffff237224 */ /* 0x000fe400078e0a20 */
[----:B------:R-:W-:Y:S01]  /*1fe0*/  @!P0 IMAD.IADD R29, R29, 0x1, -R2 ;  /* 0x000000011d1d8824 */ /* 0x000fe200078e0a02 */
[----:B------:R-:W-:Y:S01]  /*1ff0*/  ISETP.GE.AND P0, PT, R39, RZ, PT ;  /* 0x000000ff2700720c */ /* 0x000fe20003f06270 */
[C---:B------:R-:W-:Y:S01]  /*2000*/  IMAD R33, R2.reuse, R33, R36 ;  /* 0x0000002102217224 */ /* 0x040fe200078e0224 */
[----:B------:R-:W-:Y:S01]  /*2010*/  IABS R39, R42 ;  /* 0x0000002a00277213 */ /* 0x000fe20000000000 */
[C---:B------:R-:W-:Y:S01]  /*2020*/  IMAD R32, R2.reuse, R35, R34 ;  /* 0x0000002302207224 */ /* 0x040fe200078e0222 */
[----:B------:R-:W-:Y:S01]  /*2030*/  IABS R35, R41 ;  /* 0x0000002900237213 */ /* 0x000fe20000000000 */
[----:B------:R-:W-:Y:S01]  /*2040*/  @!P5 IMAD.MOV R29, RZ, RZ, -R29 ;  /* 0x000000ffff1dd224 */ /* 0x000fe200078e0a1d */
[----:B------:R-:W-:Y:S01]  /*2050*/  ISETP.GT.U32.AND P5, PT, R2, R33, PT ;  /* 0x000000210200720c */ /* 0x000fe20003fa4070 */
[--C-:B------:R-:W-:Y:S01]  /*2060*/  @!P1 IMAD.IADD R28, R28, 0x1, -R2.reuse ;  /* 0x000000011c1c9824 */ /* 0x100fe200078e0a02 */
[----:B------:R-:W-:Y:S01]  /*2070*/  ISETP.GE.AND P1, PT, R38, RZ, PT ;  /* 0x000000ff2600720c */ /* 0x000fe20003f26270 */
[--C-:B------:R-:W-:Y:S01]  /*2080*/  @!P6 IMAD.IADD R31, R31, 0x1, -R2.reuse ;  /* 0x000000011f1fe824 */ /* 0x100fe200078e0a02 */
[----:B------:R-:W-:Y:S01]  /*2090*/  ISETP.GE.AND P6, PT, R37, RZ, PT ;  /* 0x000000ff2500720c */ /* 0x000fe20003fc6270 */
[----:B------:R-:W-:Y:S01]  /*20a0*/  @!P4 IMAD.IADD R30, R30, 0x1, -R2 ;  /* 0x000000011e1ec824 */ /* 0x000fe200078e0a02 */
[C---:B------:R-:W-:Y:S01]  /*20b0*/  ISETP.GT.U32.AND P4, PT, R2.reuse, R32, PT ;  /* 0x000000200200720c */ /* 0x040fe20003f84070 */
[----:B------:R-:W-:Y:S01]  /*20c0*/  @!P3 IMAD.MOV R28, RZ, RZ, -R28 ;  /* 0x000000ffff1cb224 */ /* 0x000fe200078e0a1c */
[----:B------:R-:W-:Y:S01]  /*20d0*/  ISETP.GT.U32.AND P3, PT, R2, R31, PT ;  /* 0x0000001f0200720c */ /* 0x000fe20003f64070 */
[----:B------:R-:W-:Y:S01]  /*20e0*/  IMAD.HI.U32 R34, R5, R35, RZ ;  /* 0x0000002305227227 */ /* 0x000fe200078e00ff */
[----:B------:R-:W-:-:S03]  /*20f0*/  LOP3.LUT R37, R4, 0x46, RZ, 0xfc, !PT ;  /* 0x0000004604257812 */ /* 0x000fc600078efcff */
[----:B------:R-:W-:Y:S01]  /*2100*/  IMAD.MOV R34, RZ, RZ, -R34 ;  /* 0x000000ffff227224 */ /* 0x000fe200078e0a22 */
[----:B------:R-:W-:Y:S01]  /*2110*/  IABS R38, R37 ;  /* 0x0000002500267213 */ /* 0x000fe20000000000 */
[----:B------:R-:W-:Y:S02]  /*2120*/  @!P5 IMAD.IADD R33, R33, 0x1, -R2 ;  /* 0x000000012121d824 */ /* 0x000fe400078e0a02 */
[C---:B------:R-:W-:Y:S02]  /*2130*/  IMAD R34, R2.reuse, R34, R35 ;  /* 0x0000002202227224 */ /* 0x040fe400078e0223 */
[----:B------:R-:W-:Y:S01]  /*2140*/  IMAD.HI.U32 R35, R5, R38, RZ ;  /* 0x0000002605237227 */ /* 0x000fe200078e00ff */
[----:B------:R-:W-:-:S03]  /*2150*/  ISETP.GT.U32.AND P5, PT, R2, R33, PT ;  /* 0x000000210200720c */ /* 0x000fc60003fa4070 */
[--C-:B------:R-:W-:Y:S02]  /*2160*/  @!P4 IMAD.IADD R32, R32, 0x1, -R2.reuse ;  /* 0x000000012020c824 */ /* 0x100fe400078e0a02 */
[----:B------:R-:W-:Y:S01]  /*2170*/  @!P3 IMAD.IADD R31, R31, 0x1, -R2 ;  /* 0x000000011f1fb824 */ /* 0x000fe200078e0a02 */
[C---:B------:R-:W-:Y:S01]  /*2180*/  ISETP.GT.U32.AND P3, PT, R2.reuse, R34, PT ;  /* 0x000000220200720c */ /* 0x040fe20003f64070 */
[----:B------:R-:W-:Y:S01]  /*2190*/  IMAD.HI.U32 R36, R5, R39, RZ ;  /* 0x0000002705247227 */ /* 0x000fe200078e00ff */
[----:B------:R-:W-:-:S03]  /*21a0*/  ISETP.GT.U32.AND P4, PT, R2, R32, PT ;  /* 0x000000200200720c */ /* 0x000fc60003f84070 */
[----:B------:R-:W-:Y:S02]  /*21b0*/  IMAD.MOV R35, RZ, RZ, -R35 ;  /* 0x000000ffff237224 */ /* 0x000fe400078e0a23 */
[----:B------:R-:W-:Y:S02]  /*21c0*/  IMAD.MOV R36, RZ, RZ, -R36 ;  /* 0x000000ffff247224 */ /* 0x000fe400078e0a24 */
[C---:B------:R-:W-:Y:S02]  /*21d0*/  IMAD R35, R2.reuse, R35, R38 ;  /* 0x0000002302237224 */ /* 0x040fe400078e0226 */
[C---:B------:R-:W-:Y:S02]  /*21e0*/  IMAD R36, R2.reuse, R36, R39 ;  /* 0x0000002402247224 */ /* 0x040fe400078e0227 */
[----:B------:R-:W-:Y:S01]  /*21f0*/  @!P1 IMAD.MOV R31, RZ, RZ, -R31 ;  /* 0x000000ffff1f9224 */ /* 0x000fe200078e0a1f */
[C---:B------:R-:W-:Y:S01]  /*2200*/  ISETP.GT.U32.AND P1, PT, R2.reuse, R35, PT ;  /* 0x000000230200720c */ /* 0x040fe20003f24070 */
[----:B------:R-:W-:Y:S01]  /*2210*/  @!P2 IMAD.MOV R30, RZ, RZ, -R30 ;  /* 0x000000ffff1ea224 */ /* 0x000fe200078e0a1e */
[----:B------:R-:W-:Y:S01]  /*2220*/  ISETP.GE.AND P2, PT, R41, RZ, PT ;  /* 0x000000ff2900720c */ /* 0x000fe20003f46270 */
[--C-:B------:R-:W-:Y:S01]  /*2230*/  @!P5 IMAD.IADD R33, R33, 0x1, -R2.reuse ;  /* 0x000000012121d824 */ /* 0x100fe200078e0a02 */
[----:B------:R-:W-:Y:S01]  /*2240*/  ISETP.GT.U32.AND P5, PT, R2, R36, PT ;  /* 0x000000240200720c */ /* 0x000fe20003fa4070 */
[--C-:B------:R-:W-:Y:S01]  /*2250*/  @!P3 IMAD.IADD R34, R34, 0x1, -R2.reuse ;  /* 0x000000012222b824 */ /* 0x100fe200078e0a02 */
[----:B------:R-:W-:Y:S01]  /*2260*/  LOP3.LUT R41, R4, 0x40, RZ, 0xfc, !PT ;  /* 0x0000004004297812 */ /* 0x000fe200078efcff */
[----:B------:R-:W-:Y:S01]  /*2270*/  @!P4 IMAD.IADD R32, R32, 0x1, -R2 ;  /* 0x000000012020c824 */ /* 0x000fe200078e0a02 */
[----:B------:R-:W-:Y:S01]  /*2280*/  ISETP.GE.AND P4, PT, R37, RZ, PT ;  /* 0x000000ff2500720c */ /* 0x000fe20003f86270 */
[----:B------:R-:W-:Y:S01]  /*2290*/  IMAD.HI.U32 R37, R5, R40, RZ ;  /* 0x0000002805257227 */ /* 0x000fe200078e00ff */
[----:B------:R-:W-:-:S02]  /*22a0*/  IABS R39, R41 ;  /* 0x0000002900277213 */ /* 0x000fc40000000000 */
[----:B------:R-:W-:Y:S01]  /*22b0*/  ISETP.GT.U32.AND P3, PT, R2, R34, PT ;  /* 0x000000220200720c */ /* 0x000fe20003f64070 */
[----:B------:R-:W-:Y:S02]  /*22c0*/  IMAD.MOV R37, RZ, RZ, -R37 ;  /* 0x000000ffff257224 */ /* 0x000fe400078e0a25 */
[----:B------:R-:W-:Y:S01]  /*22d0*/  @!P1 IMAD.IADD R35, R35, 0x1, -R2 ;  /* 0x0000000123239824 */ /* 0x000fe200078e0a02 */
[----:B------:R-:W-:Y:S01]  /*22e0*/  ISETP.GE.AND P1, PT, R41, RZ, PT ;  /* 0x000000ff2900720c */ /* 0x000fe20003f26270 */
[----:B------:R-:W-:Y:S01]  /*22f0*/  IMAD.HI.U32 R38, R5, R39, RZ ;  /* 0x0000002705267227 */ /* 0x000fe200078e00ff */
[----:B------:R-:W-:-:S03]  /*2300*/  LOP3.LUT R41, R4, 0x3c, RZ, 0xfc, !PT ;  /* 0x0000003c04297812 */ /* 0x000fc600078efcff */
[----:B------:R-:W-:Y:S01]  /*2310*/  IMAD R37, R2, R37, R40 ;  /* 0x0000002502257224 */ /* 0x000fe200078e0228 */
[----:B------:R-:W-:Y:S01]  /*2320*/  IABS R40, R47 ;  /* 0x0000002f00287213 */ /* 0x000fe20000000000 */
[----:B------:R-:W-:Y:S01]  /*2330*/  @!P5 IMAD.IADD R36, R36, 0x1, -R2 ;  /* 0x000000012424d824 */ /* 0x000fe200078e0a02 */
[C---:B------:R-:W-:Y:S01]  /*2340*/  ISETP.GT.U32.AND P5, PT, R2.reuse, R35, PT ;  /* 0x000000230200720c */ /* 0x040fe20003fa4070 */
[----:B------:R-:W-:Y:S02]  /*2350*/  IMAD.MOV R38, RZ, RZ, -R38 ;  /* 0x000000ffff267224 */ /* 0x000fe400078e0a26 */
[----:B------:R-:W-:Y:S01]  /*2360*/  @!P6 IMAD.MOV R33, RZ, RZ, -R33 ;  /* 0x000000ffff21e224 */ /* 0x000fe200078e0a21 */
[----:B------:R-:W-:Y:S01]  /*2370*/  ISETP.GT.U32.AND P6, PT, R2, R37, PT ;  /* 0x000000250200720c */ /* 0x000fe20003fc4070 */
[----:B------:R-:W-:Y:S01]  /*2380*/  @!P3 IMAD.IADD R34, R34, 0x1, -R2 ;  /* 0x000000012222b824 */ /* 0x000fe200078e0a02 */
[----:B------:R-:W-:Y:S01]  /*2390*/  ISETP.GE.AND P3, PT, R43, RZ, PT ;  /* 0x000000ff2b00720c */ /* 0x000fe20003f66270 */
[----:B------:R-:W-:-:S02]  /*23a0*/  IMAD R38, R2, R38, R39 ;  /* 0x0000002602267224 */ /* 0x000fc400078e0227 */
[----:B------:R-:W-:-:S04]  /*23b0*/  IMAD.HI.U32 R39, R5, R40, RZ ;  /* 0x0000002805277227 */ /* 0x000fc800078e00ff */
[----:B------:R-:W-:Y:S01]  /*23c0*/  @!P0 IMAD.MOV R32, RZ, RZ, -R32 ;  /* 0x000000ffff208224 */ /* 0x000fe200078e0a20 */
[----:B------:R-:W-:Y:S01]  /*23d0*/  ISETP.GE.AND P0, PT, R42, RZ, PT ;  /* 0x000000ff2a00720c */ /* 0x000fe20003f06270 */
[----:B------:R-:W-:Y:S01]  /*23e0*/  @!P2 IMAD.MOV R34, RZ, RZ, -R34 ;  /* 0x000000ffff22a224 */ /* 0x000fe200078e0a22 */
[C---:B------:R-:W-:Y:S01]  /*23f0*/  ISETP.GT.U32.AND P2, PT, R2.reuse, R36, PT ;  /* 0x000000240200720c */ /* 0x040fe20003f44070 */
[----:B------:R-:W-:Y:S01]  /*2400*/  IMAD.MOV R39, RZ, RZ, -R39 ;  /* 0x000000ffff277224 */ /* 0x000fe200078e0a27 */
[----:B------:R-:W-:Y:S01]  /*2410*/  IABS R42, R41 ;  /* 0x00000029002a7213 */ /* 0x000fe20000000000 */
[----:B------:R-:W-:Y:S01]  /*2420*/  @!P5 IMAD.IADD R35, R35, 0x1, -R2 ;  /* 0x000000012323d824 */ /* 0x000fe200078e0a02 */
[C---:B------:R-:W-:Y:S01]  /*2430*/  ISETP.GT.U32.AND P5, PT, R2.reuse, R38, PT ;  /* 0x000000260200720c */ /* 0x040fe20003fa4070 */
[----:B------:R-:W-:Y:S02]  /*2440*/  IMAD R39, R2, R39, R40 ;  /* 0x0000002702277224 */ /* 0x000fe400078e0228 */
[----:B------:R-:W-:-:S04]  /*2450*/  IMAD.HI.U32 R40, R5, R42, RZ ;  /* 0x0000002a05287227 */ /* 0x000fc800078e00ff */
[----:B------:R-:W-:Y:S02]  /*2460*/  @!P6 IMAD.IADD R37, R37, 0x1, -R2 ;  /* 0x000000012525e824 */ /* 0x000fe400078e0a02 */
[----:B------:R-:W-:Y:S02]  /*2470*/  IMAD.MOV R43, RZ, RZ, -R40 ;  /* 0x000000ffff2b7224 */ /* 0x000fe400078e0a28 */
[----:B------:R-:W-:Y:S01]  /*2480*/  @!P2 IMAD.IADD R36, R36, 0x1, -R2 ;  /* 0x000000012424a824 */ /* 0x000fe200078e0a02 */
[C---:B------:R-:W-:Y:S01]  /*2490*/  ISETP.GT.U32.AND P6, PT, R2.reuse, R37, PT ;  /* 0x000000250200720c */ /* 0x040fe20003fc4070 */
[C---:B------:R-:W-:Y:S01]  /*24a0*/  IMAD R40, R2.reuse, R43, R42 ;  /* 0x0000002b02287224 */ /* 0x040fe200078e022a */
[----:B------:R-:W-:Y:S01]  /*24b0*/  ISETP.GT.U32.AND P2, PT, R2, R39, PT ;  /* 0x000000270200720c */ /* 0x000fe20003f44070 */
[----:B------:R-:W-:Y:S02]  /*24c0*/  @!P0 IMAD.MOV R36, RZ, RZ, -R36 ;  /* 0x000000ffff248224 */ /* 0x000fe400078e0a24 */
[----:B------:R-:W-:Y:S01]  /*24d0*/  @!P5 IMAD.IADD R38, R38, 0x1, -R2 ;  /* 0x000000012626d824 */ /* 0x000fe200078e0a02 */
[C---:B------:R-:W-:Y:S01]  /*24e0*/  ISETP.GT.U32.AND P0, PT, R2.reuse, R40, PT ;  /* 0x000000280200720c */ /* 0x040fe20003f04070 */
[----:B------:R-:W-:Y:S01]  /*24f0*/  @!P4 IMAD.MOV R35, RZ, RZ, -R35 ;  /* 0x000000ffff23c224 */ /* 0x000fe200078e0a23 */
[----:B------:R-:W-:Y:S01]  /*2500*/  ISETP.GE.AND P4, PT, R41, RZ, PT ;  /* 0x000000ff2900720c */ /* 0x000fe20003f86270 */
[----:B------:R-:W-:Y:S01]  /*2510*/  IMAD.HI.U32 R41, R5, R44, RZ ;  /* 0x0000002c05297227 */ /* 0x000fe200078e00ff */
[----:B------:R-:W-:-:S03]  /*2520*/  ISETP.GT.U32.AND P5, PT, R2, R38, PT ;  /* 0x000000260200720c */ /* 0x000fc60003fa4070 */
[----:B------:R-:W-:Y:S01]  /*2530*/  @!P6 IMAD.IADD R37, R37, 0x1, -R2 ;  /* 0x000000012525e824 */ /* 0x000fe200078e0a02 */
[----:B------:R-:W-:Y:S01]  /*2540*/  ISETP.GE.AND P6, PT, R47, RZ, PT ;  /* 0x000000ff2f00720c */ /* 0x000fe20003fc6270 */
[----:B------:R-:W-:-:S04]  /*2550*/  IMAD.HI.U32 R42, R5, R46, RZ ;  /* 0x0000002e052a7227 */ /* 0x000fc800078e00ff */
[----:B------:R-:W-:Y:S01]  /*2560*/  @!P3 IMAD.MOV R37, RZ, RZ, -R37 ;  /* 0x000000ffff25b224 */ /* 0x000fe200078e0a25 */
[----:B------:R-:W-:Y:S01]  /*2570*/  ISETP.GE.AND P3, PT, R48, RZ, PT ;  /* 0x000000ff3000720c */ /* 0x000fe20003f66270 */
[----:B------:R-:W-:Y:S01]  /*2580*/  IMAD.MOV R41, RZ, RZ, -R41 ;  /* 0x000000ffff297224 */ /* 0x000fe200078e0a29 */
[----:B------:R-:W-:Y:S01]  /*2590*/  LOP3.LUT R48, R4, 0x36, RZ, 0xfc, !PT ;  /* 0x0000003604307812 */ /* 0x000fe200078efcff */
[----:B------:R-:W-:Y:S02]  /*25a0*/  @!P0 IMAD.IADD R40, R40, 0x1, -R2 ;  /* 0x0000000128288824 */ /* 0x000fe400078e0a02 */
[----:B------:R-:W-:Y:S02]  /*25b0*/  IMAD.MOV R43, RZ, RZ, -R42 ;  /* 0x000000ffff2b7224 */ /* 0x000fe400078e0a2a */
[----:B------:R-:W-:Y:S01]  /*25c0*/  @!P2 IMAD.IADD R39, R39, 0x1, -R2 ;  /* 0x000000012727a824 */ /* 0x000fe200078e0a02 */
[C---:B------:R-:W-:Y:S01]  /*25d0*/  ISETP.GT.U32.AND P0, PT, R2.reuse, R40, PT ;  /* 0x000000280200720c */ /* 0x040fe20003f04070 */
[----:B------:R-:W-:Y:S01]  /*25e0*/  IMAD R41, R2, R41, R44 ;  /* 0x0000002902297224 */ /* 0x000fe200078e022c */
[----:B------:R-:W-:Y:S01]  /*25f0*/  IABS R44, R48 ;  /* 0x00000030002c7213 */ /* 0x000fe20000000000 */
[----:B------:R-:W-:Y:S01]  /*2600*/  @!P5 IMAD.IADD R38, R38, 0x1, -R2 ;  /* 0x000000012626d824 */ /* 0x000fe200078e0a02 */
[C---:B------:R-:W-:Y:S01]  /*2610*/  ISETP.GT.U32.AND P2, PT, R2.reuse, R39, PT ;  /* 0x000000270200720c */ /* 0x040fe20003f44070 */
[----:B------:R-:W-:Y:S01]  /*2620*/  IMAD R42, R2, R43, R46 ;  /* 0x0000002b022a7224 */ /* 0x000fe200078e022e */
[----:B------:R-:W-:Y:S01]  /*2630*/  LOP3.LUT R46, R4, 0x34, RZ, 0xfc, !PT ;  /* 0x00000034042e7812 */ /* 0x000fe200078efcff */
[----:B------:R-:W-:Y:S01]  /*2640*/  @!P1 IMAD.MOV R38, RZ, RZ, -R38 ;  /* 0x000000ffff269224 */ /* 0x000fe200078e0a26 */
[----:B------:R-:W-:Y:S01]  /*2650*/  ISETP.GE.AND P5, PT, R49, RZ, PT ;  /* 0x000000ff3100720c */ /* 0x000fe20003fa6270 */
[----:B------:R-:W-:Y:S01]  /*2660*/  IMAD.HI.U32 R43, R5, R44, RZ ;  /* 0x0000002c052b7227 */ /* 0x000fe200078e00ff */
[----:B------:R-:W-:-:S02]  /*2670*/  ISETP.GT.U32.AND P1, PT, R2, R42, PT ;  /* 0x0000002a0200720c */ /* 0x000fc40003f24070 */
[----:B------:R-:W-:Y:S01]  /*2680*/  IABS R47, R46 ;  /* 0x0000002e002f7213 */ /* 0x000fe20000000000 */
[----:B------:R-:W-:Y:S01]  /*2690*/  IMAD.MOV R43, RZ, RZ, -R43 ;  /* 0x000000ffff2b7224 */ /* 0x000fe200078e0a2b */
[----:B------:R-:W-:Y:S01]  /*26a0*/  IABS R49, R50 ;  /* 0x0000003200317213 */ /* 0x000fe20000000000 */
[----:B------:R-:W-:Y:S01]  /*26b0*/  @!P0 IMAD.IADD R40, R40, 0x1, -R2 ;  /* 0x0000000128288824 */ /* 0x000fe200078e0a02 */
[----:B------:R-:W-:Y:S01]  /*26c0*/  ISETP.GE.AND P0, PT, R46, RZ, PT ;  /* 0x000000ff2e00720c */ /* 0x000fe20003f06270 */
[C---:B------:R-:W-:Y:S02]  /*26d0*/  IMAD R43, R2.reuse, R43, R44 ;  /* 0x0000002b022b7224 */ /* 0x040fe400078e022c */
[----:B------:R-:W-:Y:S01]  /*26e0*/  @!P2 IMAD.IADD R39, R39, 0x1, -R2 ;  /* 0x000000012727a824 */ /* 0x000fe200078e0a02 */
[C---:B------:R-:W-:Y:S01]  /*26f0*/  ISETP.GT.U32.AND P2, PT, R2.reuse, R41, PT ;  /* 0x000000290200720c */ /* 0x040fe20003f44070 */
[----:B------:R-:W-:Y:S01]  /*2700*/  @!P4 IMAD.MOV R40, RZ, RZ, -R40 ;  /* 0x000000ffff28c224 */ /* 0x000fe200078e0a28 */
[----:B------:R-:W-:Y:S01]  /*2710*/  ISETP.GT.U32.AND P4, PT, R2, R43, PT ;  /* 0x0000002b0200720c */ /* 0x000fe20003f84070 */
[----:B------:R-:W-:-:S02]  /*2720*/  @!P1 IMAD.IADD R42, R42, 0x1, -R2 ;  /* 0x000000012a2a9824 */ /* 0x000fc400078e0a02 */
[----:B------:R-:W-:-:S03]  /*2730*/  IMAD.HI.U32 R44, R5, R47, RZ ;  /* 0x0000002f052c7227 */ /* 0x000fc600078e00ff */
[----:B------:R-:W-:Y:S01]  /*2740*/  ISETP.GT.U32.AND P1, PT, R2, R42, PT ;  /* 0x0000002a0200720c */ /* 0x000fe20003f24070 */
[----:B------:R-:W-:Y:S01]  /*2750*/  @!P6 IMAD.MOV R39, RZ, RZ, -R39 ;  /* 0x000000ffff27e224 */ /* 0x000fe200078e0a27 */
[----:B------:R-:W-:Y:S01]  /*2760*/  ISETP.GE.AND P6, PT, R48, RZ, PT ;  /* 0x000000ff3000720c */ /* 0x000fe20003fc6270 */
[----:B------:R-:W-:Y:S01]  /*2770*/  IMAD.MOV R44, RZ, RZ, -R44 ;  /* 0x000000ffff2c7224 */ /* 0x000fe200078e0a2c */
[----:B------:R-:W-:Y:S01]  /*2780*/  LOP3.LUT R48, R4, 0x30, RZ, 0xfc, !PT ;  /* 0x0000003004307812 */ /* 0x000fe200078efcff */
[--C-:B------:R-:W-:Y:S02]  /*2790*/  @!P2 IMAD.IADD R41, R41, 0x1, -R2.reuse ;  /* 0x000000012929a824 */ /* 0x100fe400078e0a02 */
[----:B------:R-:W-:Y:S01]  /*27a0*/  @!P4 IMAD.IADD R43, R43, 0x1, -R2 ;  /* 0x000000012b2bc824 */ /* 0x000fe200078e0a02 */
[----:B------:R-:W-:Y:S01]  /*27b0*/  IABS R51, R48 ;  /* 0x0000003000337213 */ /* 0x000fe20000000000 */
[----:B------:R-:W-:Y:S01]  /*27c0*/  IMAD.HI.U32 R46, R5, R49, RZ ;  /* 0x00000031052e7227 */ /* 0x000fe200078e00ff */
[----:B------:R-:W-:-:S02]  /*27d0*/  ISETP.GT.U32.AND P2, PT, R2, R41, PT ;  /* 0x000000290200720c */ /* 0x000fc40003f44070 */
[C---:B------:R-:W-:Y:S01]  /*27e0*/  ISETP.GT.U32.AND P4, PT, R2.reuse, R43, PT ;  /* 0x0000002b0200720c */ /* 0x040fe20003f84070 */
[----:B------:R-:W-:Y:S02]  /*27f0*/  IMAD R47, R2, R44, R47 ;  /* 0x0000002c022f7224 */ /* 0x000fe400078e022f */
[----:B------:R-:W-:Y:S02]  /*2800*/  IMAD.MOV R46, RZ, RZ, -R46 ;  /* 0x000000ffff2e7224 */ /* 0x000fe400078e0a2e */
[----:B------:R-:W-:Y:S01]  /*2810*/  @!P1 IMAD.IADD R42, R42, 0x1, -R2 ;  /* 0x000000012a2a9824 */ /* 0x000fe200078e0a02 */
[----:B------:R-:W-:Y:S01]  /*2820*/  ISETP.GT.U32.AND P1, PT, R2, R47, PT ;  /* 0x0000002f0200720c */ /* 0x000fe20003f24070 */
[----:B------:R-:W-:-:S04]  /*2830*/  IMAD.HI.U32 R44, R5, R51, RZ ;  /* 0x00000033052c7227 */ /* 0x000fc800078e00ff */
[----:B------:R-:W-:Y:S02]  /*2840*/  IMAD R49, R2, R46, R49 ;  /* 0x0000002e02317224 */ /* 0x000fe400078e0231 */
[----:B------:R-:W-:Y:S02]  /*2850*/  IMAD.MOV R46, RZ, RZ, -R44 ;  /* 0x000000ffff2e7224 */ /* 0x000fe400078e0a2c */
[--C-:B------:R-:W-:Y:S01]  /*2860*/  @!P2 IMAD.IADD R41, R41, 0x1, -R2.reuse ;  /* 0x000000012929a824 */ /* 0x100fe200078e0a02 */
[----:B------:R-:W-:Y:S01]  /*2870*/  ISETP.GE.AND P2, PT, R50, RZ, PT ;  /* 0x000000ff3200720c */ /* 0x000fe20003f46270 */
[----:B------:R-:W-:Y:S01]  /*2880*/  IMAD R51, R2, R46, R51 ;  /* 0x0000002e02337224 */ /* 0x000fe200078e0233 */
[----:B------:R-:W-:Y:S01]  /*2890*/  LOP3.LUT R50, R4, 0x2e, RZ, 0xfc, !PT ;  /* 0x0000002e04327812 */ /* 0x000fe200078efcff */
[--C-:B------:R-:W-:Y:S02]  /*28a0*/  @!P4 IMAD.IADD R43, R43, 0x1, -R2.reuse ;  /* 0x000000012b2bc824 */ /* 0x100fe400078e0a02 */
[----:B------:R-:W-:Y:S01]  /*28b0*/  @!P1 IMAD.IADD R47, R47, 0x1, -R2 ;  /* 0x000000012f2f9824 */ /* 0x000fe200078e0a02 */
[C---:B------:R-:W-:Y:S01]  /*28c0*/  ISETP.GT.U32.AND P4, PT, R2.reuse, R51, PT ;  /* 0x000000330200720c */ /* 0x040fe20003f84070 */
[----:B------:R-:W-:Y:S01]  /*28d0*/  @!P3 IMAD.MOV R41, RZ, RZ, -R41 ;  /* 0x000000ffff29b224 */ /* 0x000fe200078e0a29 */
[----:B------:R-:W-:Y:S01]  /*28e0*/  IABS R53, R50 ;  /* 0x0000003200357213 */ /* 0x000fe20000000000 */
[----:B------:R-:W-:Y:S01]  /*28f0*/  @!P5 IMAD.MOV R42, RZ, RZ, -R42 ;  /* 0x000000ffff2ad224 */ /* 0x000fe200078e0a2a */
[C---:B------:R-:W-:Y:S01]  /*2900*/  ISETP.GT.U32.AND P1, PT, R2.reuse, R47, PT ;  /* 0x0000002f0200720c */ /* 0x040fe20003f24070 */
[----:B------:R-:W-:Y:S01]  /*2910*/  @!P6 IMAD.MOV R43, RZ, RZ, -R43 ;  /* 0x000000ffff2be224 */ /* 0x000fe200078e0a2b */
[----:B------:R-:W-:Y:S01]  /*2920*/  ISETP.GT.U32.AND P3, PT, R2, R49, PT ;  /* 0x000000310200720c */ /* 0x000fe20003f64070 */
[----:B------:R-:W-:Y:S01]  /*2930*/  IMAD.HI.U32 R44, R5, R53, RZ ;  /* 0x00000035052c7227 */ /* 0x000fe200078e00ff */
[----:B------:R-:W-:-:S02]  /*2940*/  ISETP.GE.AND P5, PT, R48, RZ, PT ;  /* 0x000000ff3000720c */ /* 0x000fc40003fa6270 */
[----:B------:R-:W-:Y:S01]  /*2950*/  LOP3.LUT R48, R4, 0x2a, RZ, 0xfc, !PT ;  /* 0x0000002a04307812 */ /* 0x000fe200078efcff */
[----:B------:R-:W-:Y:S01]  /*2960*/  IMAD.MOV R44, RZ, RZ, -R44 ;  /* 0x000000ffff2c7224 */ /* 0x000fe200078e0a2c */
[----:B------:R-:W-:Y:S01]  /*2970*/  ISETP.GE.AND P6, PT, R50, RZ, PT ;  /* 0x000000ff3200720c */ /* 0x000fe20003fc6270 */
[----:B------:R-:W-:Y:S01]  /*2980*/  @!P4 IMAD.IADD R51, R51, 0x1, -R2 ;  /* 0x000000013333c824 */ /* 0x000fe200078e0a02 */
[----:B------:R-:W-:Y:S01]  /*2990*/  IABS R46, R48 ;  /* 0x00000030002e7213 */ /* 0x000fe20000000000 */
[C---:B------:R-:W-:Y:S02]  /*29a0*/  IMAD R53, R2.reuse, R44, R53 ;  /* 0x0000002c02357224 */ /* 0x040fe400078e0235 */
[----:B------:R-:W-:Y:S01]  /*29b0*/  IMAD.HI.U32 R44, R5, R55, RZ ;  /* 0x00000037052c7227 */ /* 0x000fe200078e00ff */
[----:B------:R-:W-:-:S03]  /*29c0*/  ISETP.GT.U32.AND P4, PT, R2, R51, PT ;  /* 0x000000330200720c */ /* 0x000fc60003f84070 */
[----:B------:R-:W-:Y:S01]  /*29d0*/  @!P1 IMAD.IADD R47, R47, 0x1, -R2 ;  /* 0x000000012f2f9824 */ /* 0x000fe200078e0a02 */
[----:B------:R-:W-:Y:S01]  /*29e0*/  ISETP.GT.U32.AND P1, PT, R2, R53, PT ;  /* 0x000000350200720c */ /* 0x000fe20003f24070 */
[----:B------:R-:W-:Y:S02]  /*29f0*/  IMAD.MOV R44, RZ, RZ, -R44 ;  /* 0x000000ffff2c7224 */ /* 0x000fe400078e0a2c */
[----:B------:R-:W-:Y:S02]  /*2a00*/  IMAD.MOV.U32 R59, RZ, RZ, R47 ;  /* 0x000000ffff3b7224 */ /* 0x000fe400078e002f */
[----:B------:R-:W-:Y:S01]  /*2a10*/  IMAD.MOV.U32 R47, RZ, RZ, R46 ;  /* 0x000000ffff2f7224 */ /* 0x000fe200078e002e */
[----:B------:R-:W-:Y:S01]  /*2a20*/  LOP3.LUT R46, R4, 0x28, RZ, 0xfc, !PT ;  /* 0x00000028042e7812 */ /* 0x000fe200078efcff */
[----:B------:R-:W-:Y:S02]  /*2a30*/  @!P3 IMAD.IADD R49, R49, 0x1, -R2 ;  /* 0x000000013131b824 */ /* 0x000fe400078e0a02 */
[----:B------:R-:W-:-:S02]  /*2a40*/  IMAD R55, R2, R44, R55 ;  /* 0x0000002c02377224 */ /* 0x000fc400078e0237 */
[----:B------:R-:W-:Y:S01]  /*2a50*/  IMAD.HI.U32 R44, R5, R47, RZ ;  /* 0x0000002f052c7227 */ /* 0x000fe200078e00ff */
[----:B------:R-:W-:-:S03]  /*2a60*/  ISETP.GT.U32.AND P3, PT, R2, R49, PT ;  /* 0x000000310200720c */ /* 0x000fc60003f64070 */
[----:B------:R-:W-:Y:S02]  /*2a70*/  IMAD.MOV R44, RZ, RZ, -R44 ;  /* 0x000000ffff2c7224 */ /* 0x000fe400078e0a2c */
[--C-:B------:R-:W-:Y:S01]  /*2a80*/  @!P4 IMAD.IADD R51, R51, 0x1, -R2.reuse ;  /* 0x000000013333c824 */ /* 0x100fe200078e0a02 */
[----:B------:R-:W-:Y:S01]  /*2a90*/  ISETP.GE.AND P4, PT, R46, RZ, PT ;  /* 0x000000ff2e00720c */ /* 0x000fe20003f86270 */
[----:B------:R-:W-:Y:S01]  /*2aa0*/  @!P0 IMAD.MOV R59, RZ, RZ, -R59 ;  /* 0x000000ffff3b8224 */ /* 0x000fe200078e0a3b */
[C---:B------:R-:W-:Y:S01]  /*2ab0*/  ISETP.GT.U32.AND P0, PT, R2.reuse, R55, PT ;  /* 0x000000370200720c */ /* 0x040fe20003f04070 */
[----:B------:R-:W-:Y:S02]  /*2ac0*/  IMAD R47, R2, R44, R47 ;  /* 0x0000002c022f7224 */ /* 0x000fe400078e022f */
[----:B------:R-:W-:Y:S02]  /*2ad0*/  IMAD.MOV.U32 R63, RZ, RZ, R51 ;  /* 0x000000ffff3f7224 */ /* 0x000fe400078e0033 */
[--C-:B------:R-:W-:Y:S01]  /*2ae0*/  @!P3 IMAD.IADD R49, R49, 0x1, -R2.reuse ;  /* 0x000000013131b824 */ /* 0x100fe200078e0a02 */
[----:B------:R-:W-:Y:S01]  /*2af0*/  ISETP.GE.AND P3, PT, R52, RZ, PT ;  /* 0x000000ff3400720c */ /* 0x000fe20003f66270 */
[----:B------:R-:W-:Y:S01]  /*2b00*/  @!P5 IMAD.MOV R63, RZ, RZ, -R63 ;  /* 0x000000ffff3fd224 */ /* 0x000fe200078e0a3f */
[----:B------:R-:W-:Y:S01]  /*2b10*/  ISETP.GT.U32.AND P5, PT, R2, R47, PT ;  /* 0x0000002f0200720c */ /* 0x000fe20003fa4070 */
[----:B------:R-:W-:Y:S01]  /*2b20*/  IMAD.MOV.U32 R61, RZ, RZ, R49 ;  /* 0x000000ffff3d7224 */ /* 0x000fe200078e0031 */
[----:B------:R-:W-:Y:S01]  /*2b30*/  IABS R49, R46 ;  /* 0x0000002e00317213 */ /* 0x000fe20000000000 */
[--C-:B------:R-:W-:Y:S01]  /*2b40*/  @!P1 IMAD.IADD R53, R53, 0x1, -R2.reuse ;  /* 0x0000000135359824 */ /* 0x100fe200078e0a02 */
[----:B------:R-:W-:Y:S01]  /*2b50*/  ISETP.GE.AND P1, PT, R48, RZ, PT ;  /* 0x000000ff3000720c */ /* 0x000fe20003f26270 */
[----:B------:R-:W-:Y:S01]  /*2b60*/  @!P0 IMAD.IADD R55, R55, 0x1, -R2 ;  /* 0x0000000137378824 */ /* 0x000fe200078e0a02 */
[----:B------:R-:W-:Y:S01]  /*2b70*/  LOP3.LUT R48, R4, 0x24, RZ, 0xfc, !PT ;  /* 0x0000002404307812 */ /* 0x000fe200078efcff */
[----:B------:R-:W-:Y:S01]  /*2b80*/  @!P2 IMAD.MOV R61, RZ, RZ, -R61 ;  /* 0x000000ffff3da224 */ /* 0x000fe200078e0a3d */
[C---:B------:R-:W-:Y:S01]  /*2b90*/  ISETP.GT.U32.AND P2, PT, R2.reuse, R53, PT ;  /* 0x000000350200720c */ /* 0x040fe20003f44070 */
[----:B------:R-:W-:Y:S01]  /*2ba0*/  IMAD.HI.U32 R44, R5, R49, RZ ;  /* 0x00000031052c7227 */ /* 0x000fe200078e00ff */
[----:B------:R-:W-:-:S02]  /*2bb0*/  ISETP.GT.U32.AND P0, PT, R2, R55, PT ;  /* 0x000000370200720c */ /* 0x000fc40003f04070 */
[----:B------:R-:W-:Y:S01]  /*2bc0*/  LOP3.LUT R46, R4, 0x26, RZ, 0xfc, !PT ;  /* 0x00000026042e7812 */ /* 0x000fe200078efcff */
[----:B------:R-:W-:Y:S01]  /*2bd0*/  @!P5 IMAD.IADD R47, R47, 0x1, -R2 ;  /* 0x000000012f2fd824 */ /* 0x000fe200078e0a02 */
[----:B------:R-:W-:Y:S01]  /*2be0*/  IABS R50, R48 ;  /* 0x0000003000327213 */ /* 0x000fe20000000000 */
[----:B------:R-:W-:Y:S01]  /*2bf0*/  IMAD.MOV R44, RZ, RZ, -R44 ;  /* 0x000000ffff2c7224 */ /* 0x000fe200078e0a2c */
[----:B------:R-:W-:Y:S02]  /*2c00*/  IABS R51, R46 ;  /* 0x0000002e00337213 */ /* 0x000fe40000000000 */
[C---:B------:R-:W-:Y:S01]  /*2c10*/  ISETP.GT.U32.AND P5, PT, R2.reuse, R47, PT ;  /* 0x0000002f0200720c */ /* 0x040fe20003fa4070 */
[----:B------:R-:W-:Y:S01]  /*2c20*/  IMAD R49, R2, R44, R49 ;  /* 0x0000002c02317224 */ /* 0x000fe200078e0231 */
[----:B------:R-:W-:Y:S01]  /*2c30*/  IABS R52, R54 ;  /* 0x0000003600347213 */ /* 0x000fe20000000000 */
[--C-:B------:R-:W-:Y:S01]  /*2c40*/  @!P2 IMAD.IADD R53, R53, 0x1, -R2.reuse ;  /* 0x000000013535a824 */ /* 0x100fe200078e0a02 */
[----:B------:R-:W-:Y:S01]  /*2c50*/  ISETP.GE.AND P2, PT, R46, RZ, PT ;  /* 0x000000ff2e00720c */ /* 0x000fe20003f46270 */
[----:B------:R-:W-:Y:S01]  /*2c60*/  @!P0 IMAD.IADD R55, R55, 0x1, -R2 ;  /* 0x0000000137378824 */ /* 0x000fe200078e0a02 */
[----:B------:R-:W-:Y:S01]  /*2c70*/  ISETP.GT.U32.AND P0, PT, R2, R49, PT ;  /* 0x000000310200720c */ /* 0x000fe20003f04070 */
[----:B------:R-:W-:-:S04]  /*2c80*/  IMAD.HI.U32 R46, R5, R50, RZ ;  /* 0x00000032052e7227 */ /* 0x000fc800078e00ff */
[----:B------:R-:W-:Y:S02]  /*2c90*/  IMAD.MOV.U32 R65, RZ, RZ, R53 ;  /* 0x000000ffff417224 */ /* 0x000fe400078e0035 */
[----:B------:R-:W-:Y:S02]  /*2ca0*/  IMAD.MOV R53, RZ, RZ, -R46 ;  /* 0x000000ffff357224 */ /* 0x000fe400078e0a2e */
[----:B------:R-:W-:Y:S02]  /*2cb0*/  @!P5 IMAD.IADD R47, R47, 0x1, -R2 ;  /* 0x000000012f2fd824 */ /* 0x000fe400078e0a02 */
[----:B------:R-:W-:Y:S02]  /*2cc0*/  IMAD R53, R2, R53, R50 ;  /* 0x0000003502357224 */ /* 0x000fe400078e0232 */
[----:B------:R-:W-:Y:S02]  /*2cd0*/  IMAD.MOV.U32 R69, RZ, RZ, R47 ;  /* 0x000000ffff457224 */ /* 0x000fe400078e002f */
[----:B------:R-:W-:-:S04]  /*2ce0*/  IMAD.HI.U32 R44, R5, R51, RZ ;  /* 0x00000033052c7227 */ /* 0x000fc800078e00ff */
[----:B------:R-:W-:Y:S02]  /*2cf0*/  IMAD.MOV.U32 R67, RZ, RZ, R55 ;  /* 0x000000ffff437224 */ /* 0x000fe400078e0037 */
[----:B------:R-:W-:Y:S01]  /*2d00*/  @!P0 IMAD.IADD R49, R49, 0x1, -R2 ;  /* 0x0000000131318824 */ /* 0x000fe200078e0a02 */
[----:B------:R-:W-:Y:S01]  /*2d10*/  ISETP.GE.AND P0, PT, R54, RZ, PT ;  /* 0x000000ff3600720c */ /* 0x000fe20003f06270 */
[----:B------:R-:W-:Y:S01]  /*2d20*/  @!P1 IMAD.MOV R69, RZ, RZ, -R69 ;  /* 0x000000ffff459224 */ /* 0x000fe200078e0a45 */
[C---:B------:R-:W-:Y:S01]  /*2d30*/  ISETP.GT.U32.AND P1, PT, R2.reuse, R53, PT ;  /* 0x000000350200720c */ /* 0x040fe20003f24070 */
[----:B------:R-:W-:Y:S01]  /*2d40*/  IMAD.MOV R44, RZ, RZ, -R44 ;  /* 0x000000ffff2c7224 */ /* 0x000fe200078e0a2c */
[----:B------:R-:W-:Y:S01]  /*2d50*/  IABS R54, R58 ;  /* 0x0000003a00367213 */ /* 0x000fe20000000000 */
[----:B------:R-:W-:Y:S01]  /*2d60*/  @!P3 IMAD.MOV R67, RZ, RZ, -R67 ;  /* 0x000000ffff43b224 */ /* 0x000fe200078e0a43 */
        /* <DEDUP_REMOVED lines=8> */
[----:B------:R-:W-:Y:S02]  /*2df0*/  @!P1 IMAD.IADD R53, R53, 0x1, -R2 ;  /* 0x0000000135359824 */ /* 0x000fe400078e0a02 */
[----:B------:R-:W-:Y:S02]  /*2e00*/  IMAD.MOV R55, RZ, RZ, -R48 ;  /* 0x000000ffff377224 */ /* 0x000fe400078e0a30 */
[----:B------:R-:W-:Y:S01]  /*2e10*/  @!P3 IMAD.IADD R49, R49, 0x1, -R2 ;  /* 0x000000013131b824 */ /* 0x000fe200078e0a02 */
[----:B------:R-:W-:Y:S01]  /*2e20*/  ISETP.GE.AND P3, PT, R44, RZ, PT ;  /* 0x000000ff2c00720c */ /* 0x000fe20003f66270 */
[----:B------:R-:W-:Y:S01]  /*2e30*/  IMAD.HI.U32 R44, R5, R50, RZ ;  /* 0x00000032052c7227 */ /* 0x000fe200078e00ff */
[----:B------:R-:W-:-:S03]  /*2e40*/  ISETP.GT.U32.AND P1, PT, R2, R53, PT ;  /* 0x000000350200720c */ /* 0x000fc60003f24070 */
[----:B------:R-:W-:-:S04]  /*2e50*/  IMAD.HI.U32 R47, R5, R54, RZ ;  /* 0x00000036052f7227 */ /* 0x000fc800078e00ff */
[----:B------:R-:W-:Y:S02]  /*2e60*/  IMAD.MOV.U32 R71, RZ, RZ, R49 ;  /* 0x000000ffff477224 */ /* 0x000fe400078e0031 */
[----:B------:R-:W-:Y:S02]  /*2e70*/  @!P5 IMAD.IADD R51, R51, 0x1, -R2 ;  /* 0x000000013333d824 */ /* 0x000fe400078e0a02 */
[----:B------:R-:W-:Y:S02]  /*2e80*/  IMAD.MOV R49, RZ, RZ, -R44 ;  /* 0x000000ffff317224 */ /* 0x000fe400078e0a2c */
[C---:B------:R-:W-:Y:S01]  /*2e90*/  IMAD R55, R2.reuse, R55, R52 ;  /* 0x0000003702377224 */ /* 0x040fe200078e0234 */
[----:B------:R-:W-:Y:S01]  /*2ea0*/  IABS R52, R56 ;  /* 0x0000003800347213 */ /* 0x000fe20000000000 */
[----:B------:R-:W-:Y:S01]  /*2eb0*/  IMAD.MOV R73, RZ, RZ, -R47 ;  /* 0x000000ffff497224 */ /* 0x000fe200078e0a2f */
[C---:B------:R-:W-:Y:S01]  /*2ec0*/  ISETP.GT.U32.AND P5, PT, R2.reuse, R51, PT ;  /* 0x000000330200720c */ /* 0x040fe20003fa4070 */
[----:B------:R-:W-:-:S02]  /*2ed0*/  IMAD R47, R2, R49, R50 ;  /* 0x00000031022f7224 */ /* 0x000fc400078e0232 */
[----:B------:R-:W-:Y:S02]  /*2ee0*/  @!P1 IMAD.IADD R53, R53, 0x1, -R2 ;  /* 0x0000000135359824 */ /* 0x000fe400078e0a02 */
[----:B------:R-:W-:Y:S01]  /*2ef0*/  IMAD.HI.U32 R46, R5, R52, RZ ;  /* 0x00000034052e7227 */ /* 0x000fe200078e00ff */
[----:B------:R-:W-:-:S03]  /*2f00*/  ISETP.GT.U32.AND P1, PT, R2, R47, PT ;  /* 0x0000002f0200720c */ /* 0x000fc60003f24070 */
[----:B------:R-:W-:Y:S02]  /*2f10*/  IMAD.MOV R57, RZ, RZ, -R46 ;  /* 0x000000ffff397224 */ /* 0x000fe400078e0a2e */
[----:B------:R-:W-:-:S04]  /*2f20*/  IMAD.HI.U32 R48, R5, R85, RZ ;  /* 0x0000005505307227 */ /* 0x000fc800078e00ff */
[----:B------:R-:W-:Y:S01]  /*2f30*/  @!P4 IMAD.MOV R71, RZ, RZ, -R71 ;  /* 0x000000ffff47c224 */ /* 0x000fe200078e0a47 */
[C---:B------:R-:W-:Y:S01]  /*2f40*/  ISETP.GT.U32.AND P4, PT, R2.reuse, R55, PT ;  /* 0x000000370200720c */ /* 0x040fe20003f84070 */
[----:B------:R-:W-:Y:S01]  /*2f50*/  IMAD R49, R2, R57, R52 ;  /* 0x0000003902317224 */ /* 0x000fe200078e0234 */
[----:B------:R-:W-:Y:S01]  /*2f60*/  IABS R52, R62 ;  /* 0x0000003e00347213 */ /* 0x000fe20000000000 */
[----:B------:R-:W-:Y:S01]  /*2f70*/  @!P5 IMAD.IADD R51, R51, 0x1, -R2 ;  /* 0x000000013333d824 */ /* 0x000fe200078e0a02 */
[----:B------:R-:W-:Y:S01]  /*2f80*/  ISETP.GE.AND P5, PT, R56, RZ, PT ;  /* 0x000000ff3800720c */ /* 0x000fe20003fa6270 */
[----:B------:R-:W-:Y:S01]  /*2f90*/  IMAD.MOV R48, RZ, RZ, -R48 ;  /* 0x000000ffff307224 */ /* 0x000fe200078e0a30 */
[----:B------:R-:W-:Y:S01]  /*2fa0*/  LOP3.LUT R56, R4, 0x16, RZ, 0xfc, !PT ;  /* 0x0000001604387812 */ /* 0x000fe200078efcff */
[----:B------:R-:W-:Y:S01]  /*2fb0*/  IMAD R57, R2, R73, R54 ;  /* 0x0000004902397224 */ /* 0x000fe200078e0236 */
[----:B------:R-:W-:Y:S01]  /*2fc0*/  LOP3.LUT R54, R4, 0x18, RZ, 0xfc, !PT ;  /* 0x0000001804367812 */ /* 0x000fe200078efcff */
[----:B------:R-:W-:Y:S01]  /*2fd0*/  IMAD R85, R2, R48, R85 ;  /* 0x0000003002557224 */ /* 0x000fe200078e0255 */
[----:B------:R-:W-:Y:S01]  /*2fe0*/  IABS R50, R56 ;  /* 0x0000003800327213 */ /* 0x000fe20000000000 */
[----:B------:R-:W-:Y:S01]  /*2ff0*/  @!P1 IMAD.IADD R47, R47, 0x1, -R2 ;  /* 0x000000012f2f9824 */ /* 0x000fe200078e0a02 */
[----:B------:R-:W-:Y:S01]  /*3000*/  IABS R48, R54 ;  /* 0x0000003600307213 */ /* 0x000fe20000000000 */
[----:B------:R-:W-:-:S02]  /*3010*/  IMAD.MOV.U32 R73, RZ, RZ, R51 ;  /* 0x000000ffff497224 */ /* 0x000fc400078e0033 */
[----:B------:R-:W-:Y:S01]  /*3020*/  @!P4 IMAD.IADD R55, R55, 0x1, -R2 ;  /* 0x000000013737c824 */ /* 0x000fe200078e0a02 */
[C---:B------:R-:W-:Y:S01]  /*3030*/  ISETP.GT.U32.AND P4, PT, R2.reuse, R49, PT ;  /* 0x000000310200720c */ /* 0x040fe20003f84070 */
[----:B------:R-:W-:Y:S01]  /*3040*/  @!P2 IMAD.MOV R73, RZ, RZ, -R73 ;  /* 0x000000ffff49a224 */ /* 0x000fe200078e0a49 */
[C---:B------:R-:W-:Y:S01]  /*3050*/  ISETP.GT.U32.AND P2, PT, R2.reuse, R47, PT ;  /* 0x0000002f0200720c */ /* 0x040fe20003f44070 */
[----:B------:R-:W-:Y:S01]  /*3060*/  IMAD.HI.U32 R44, R5, R48, RZ ;  /* 0x00000030052c7227 */ /* 0x000fe200078e00ff */
[----:B------:R-:W-:-:S03]  /*3070*/  ISETP.GT.U32.AND P1, PT, R2, R55, PT ;  /* 0x000000370200720c */ /* 0x000fc60003f24070 */
[----:B------:R-:W-:Y:S02]  /*3080*/  IMAD.MOV R51, RZ, RZ, -R44 ;  /* 0x000000ffff337224 */ /* 0x000fe400078e0a2c */
[----:B------:R-:W-:-:S04]  /*3090*/  IMAD.HI.U32 R46, R5, R50, RZ ;  /* 0x00000032052e7227 */ /* 0x000fc800078e00ff */
[C---:B------:R-:W-:Y:S02]  /*30a0*/  IMAD R51, R2.reuse, R51, R48 ;  /* 0x0000003302337224 */ /* 0x040fe400078e0230 */
[--C-:B------:R-:W-:Y:S02]  /*30b0*/  @!P2 IMAD.IADD R47, R47, 0x1, -R2.reuse ;  /* 0x000000012f2fa824 */ /* 0x100fe400078e0a02 */
[----:B------:R-:W-:Y:S01]  /*30c0*/  @!P4 IMAD.IADD R49, R49, 0x1, -R2 ;  /* 0x000000013131c824 */ /* 0x000fe200078e0a02 */
[C---:B------:R-:W-:Y:S01]  /*30d0*/  ISETP.GT.U32.AND P2, PT, R2.reuse, R51, PT ;  /* 0x000000330200720c */ /* 0x040fe20003f44070 */
[----:B------:R-:W-:Y:S02]  /*30e0*/  IMAD.MOV.U32 R75, RZ, RZ, R53 ;  /* 0x000000ffff4b7224 */ /* 0x000fe400078e0035 */
[----:B------:R-:W-:Y:S01]  /*30f0*/  IMAD.MOV R53, RZ, RZ, -R46 ;  /* 0x000000ffff357224 */ /* 0x000fe200078e0a2e */
[----:B------:R-:W-:Y:S01]  /*3100*/  ISETP.GT.U32.AND P4, PT, R2, R49, PT ;  /* 0x000000310200720c */ /* 0x000fe20003f84070 */
[----:B------:R-:W-:-:S02]  /*3110*/  IMAD.MOV.U32 R79, RZ, RZ, R47 ;  /* 0x000000ffff4f7224 */ /* 0x000fc400078e002f */
[C---:B------:R-:W-:Y:S01]  /*3120*/  IMAD R53, R2.reuse, R53, R50 ;  /* 0x0000003502357224 */ /* 0x040fe200078e0232 */
[----:B------:R-:W-:Y:S01]  /*3130*/  IABS R50, R64 ;  /* 0x0000004000327213 */ /* 0x000fe20000000000 */
[----:B------:R-:W-:Y:S01]  /*3140*/  IMAD.MOV.U32 R48, RZ, RZ, R52 ;  /* 0x000000ffff307224 */ /* 0x000fe200078e0034 */
[----:B------:R-:W-:Y:S01]  /*3150*/  IABS R52, R70 ;  /* 0x0000004600347213 */ /* 0x000fe20000000000 */
[--C-:B------:R-:W-:Y:S01]  /*3160*/  @!P1 IMAD.IADD R55, R55, 0x1, -R2.reuse ;  /* 0x0000000137379824 */ /* 0x100fe200078e0a02 */
[C---:B------:R-:W-:Y:S01]  /*3170*/  ISETP.GT.U32.AND P1, PT, R2.reuse, R85, PT ;  /* 0x000000550200720c */ /* 0x040fe20003f24070 */
[----:B------:R-:W-:Y:S02]  /*3180*/  @!P2 IMAD.IADD R51, R51, 0x1, -R2 ;  /* 0x000000013333a824 */ /* 0x000fe400078e0a02 */
[----:B------:R-:W-:Y:S02]  /*3190*/  @!P3 IMAD.MOV R79, RZ, RZ, -R79 ;  /* 0x000000ffff4fb224 */ /* 0x000fe400078e0a4f */
[----:B------:R-:W-:Y:S01]  /*31a0*/  IMAD.HI.U32 R44, R5, R48, RZ ;  /* 0x00000030052c7227 */ /* 0x000fe200078e00ff */
[----:B------:R-:W-:-:S03]  /*31b0*/  ISETP.GT.U32.AND P3, PT, R2, R51, PT ;  /* 0x000000330200720c */ /* 0x000fc60003f64070 */
[----:B------:R-:W-:Y:S01]  /*31c0*/  @!P6 IMAD.MOV R75, RZ, RZ, -R75 ;  /* 0x000000ffff4be224 */ /* 0x000fe200078e0a4b */
[----:B------:R-:W-:Y:S01]  /*31d0*/  ISETP.GT.U32.AND P6, PT, R2, R57, PT ;  /* 0x000000390200720c */ /* 0x000fe20003fc4070 */
[----:B------:R-:W-:-:S04]  /*31e0*/  IMAD.HI.U32 R46, R5, R50, RZ ;  /* 0x00000032052e7227 */ /* 0x000fc800078e00ff */
[----:B------:R-:W-:Y:S02]  /*31f0*/  IMAD.MOV.U32 R77, RZ, RZ, R55 ;  /* 0x000000ffff4d7224 */ /* 0x000fe400078e0037 */
[----:B------:R-:W-:Y:S01]  /*3200*/  @!P4 IMAD.IADD R49, R49, 0x1, -R2 ;  /* 0x000000013131c824 */ /* 0x000fe200078e0a02 */
[----:B------:R-:W-:Y:S01]  /*3210*/  ISETP.GE.AND P4, PT, R58, RZ, PT ;  /* 0x000000ff3a00720c */ /* 0x000fe20003f86270 */
[----:B------:R-:W-:Y:S01]  /*3220*/  IMAD.MOV R55, RZ, RZ, -R44 ;  /* 0x000000ffff377224 */ /* 0x000fe200078e0a2c */
[----:B------:R-:W-:Y:S01]  /*3230*/  LOP3.LUT R58, R4, 0x10, RZ, 0xfc, !PT ;  /* 0x00000010043a7812 */ /* 0x000fe200078efcff */
[----:B------:R-:W-:Y:S02]  /*3240*/  IMAD.MOV R81, RZ, RZ, -R46 ;  /* 0x000000ffff517224 */ /* 0x000fe400078e0a2e */
[C---:B------:R-:W-:Y:S01]  /*3250*/  IMAD R47, R2.reuse, R55, R48 ;  /* 0x00000037022f7224 */ /* 0x040fe200078e0230 */
[----:B------:R-:W-:Y:S01]  /*3260*/  IABS R93, R58 ;  /* 0x0000003a005d7213 */ /* 0x000fe20000000000 */
[----:B------:R-:W-:Y:S01]  /*3270*/  IMAD R55, R2, R81, R50 ;  /* 0x0000005102377224 */ /* 0x000fe200078e0232 */
[----:B------:R-:W-:Y:S01]  /*3280*/  IABS R50, R4 ;  /* 0x0000000400327213 */ /* 0x000fe20000000000 */
[----:B------:R-:W-:-:S02]  /*3290*/  @!P3 IMAD.IADD R51, R51, 0x1, -R2 ;  /* 0x000000013333b824 */ /* 0x000fc400078e0a02 */
[--C-:B------:R-:W-:Y:S01]  /*32a0*/  @!P1 IMAD.IADD R85, R85, 0x1, -R2.reuse ;  /* 0x0000000155559824 */ /* 0x100fe200078e0a02 */
[C---:B------:R-:W-:Y:S01]  /*32b0*/  ISETP.GT.U32.AND P3, PT, R2.reuse, R55, PT ;  /* 0x000000370200720c */ /* 0x040fe20003f64070 */
[----:B------:R-:W-:Y:S01]  /*32c0*/  @!P6 IMAD.IADD R57, R57, 0x1, -R2 ;  /* 0x000000013939e824 */ /* 0x000fe200078e0a02 */
[----:B------:R-:W-:Y:S01]  /*32d0*/  ISETP.GT.U32.AND P6, PT, R2, R53, PT ;  /* 0x000000350200720c */ /* 0x000fe20003fc4070 */
[----:B------:R-:W-:Y:S01]  /*32e0*/  IMAD.HI.U32 R44, R5, R93, RZ ;  /* 0x0000005d052c7227 */ /* 0x000fe200078e00ff */
[----:B------:R-:W-:Y:S02]  /*32f0*/  ISETP.GE.AND P1, PT, R60, RZ, PT ;  /* 0x000000ff3c00720c */ /* 0x000fe40003f26270 */
[C---:B------:R-:W-:Y:S01]  /*3300*/  ISETP.GT.U32.AND P2, PT, R2.reuse, R57, PT ;  /* 0x000000390200720c */ /* 0x040fe20003f44070 */
[----:B------:R-:W-:Y:S01]  /*3310*/  @!P0 IMAD.MOV R77, RZ, RZ, -R77 ;  /* 0x000000ffff4d8224 */ /* 0x000fe200078e0a4d */
[----:B------:R-:W-:Y:S01]  /*3320*/  ISETP.GT.U32.AND P0, PT, R2, R85, PT ;  /* 0x000000550200720c */ /* 0x000fe20003f04070 */
[----:B------:R-:W-:Y:S01]  /*3330*/  IMAD.MOV R46, RZ, RZ, -R44 ;  /* 0x000000ffff2e7224 */ /* 0x000fe200078e0a2c */
[----:B------:R-:W-:Y:S01]  /*3340*/  LOP3.LUT R60, R4, 0xe, RZ, 0xfc, !PT ;  /* 0x0000000e043c7812 */ /* 0x000fe200078efcff */
[----:B------:R-:W-:-:S02]  /*3350*/  IMAD.MOV.U32 R81, RZ, RZ, R49 ;  /* 0x000000ffff517224 */ /* 0x000fc400078e0031 */
[C---:B------:R-:W-:Y:S01]  /*3360*/  IMAD R93, R2.reuse, R46, R93 ;  /* 0x0000002e025d7224 */ /* 0x040fe200078e025d */
[----:B------:R-:W-:Y:S01]  /*3370*/  IABS R95, R60 ;  /* 0x0000003c005f7213 */ /* 0x000fe20000000000 */
[--C-:B------:R-:W-:Y:S02]  /*3380*/  @!P3 IMAD.IADD R55, R55, 0x1, -R2.reuse ;  /* 0x000000013737b824 */ /* 0x100fe400078e0a02 */
[----:B------:R-:W-:Y:S01]  /*3390*/  @!P6 IMAD.IADD R53, R53, 0x1, -R2 ;  /* 0x000000013535e824 */ /* 0x000fe200078e0a02 */
[----:B------:R-:W-:Y:S01]  /*33a0*/  ISETP.GT.U32.AND P3, PT, R2, R93, PT ;  /* 0x0000005d0200720c */ /* 0x000fe20003f64070 */
[----:B------:R-:W-:-:S03]  /*33b0*/  IMAD.HI.U32 R44, R5, R95, RZ ;  /* 0x0000005f052c7227 */ /* 0x000fc600078e00ff */
[----:B------:R-:W-:Y:S01]  /*33c0*/  ISETP.GT.U32.AND P6, PT, R2, R53, PT ;  /* 0x000000350200720c */ /* 0x000fe20003fc4070 */
[--C-:B------:R-:W-:Y:S01]  /*33d0*/  @!P0 IMAD.IADD R85, R85, 0x1, -R2.reuse ;  /* 0x0000000155558824 */ /* 0x100fe200078e0a02 */
[----:B------:R-:W-:Y:S01]  /*33e0*/  ISETP.GE.AND P0, PT, R54, RZ, PT ;  /* 0x000000ff3600720c */ /* 0x000fe20003f06270 */
[----:B------:R-:W-:Y:S01]  /*33f0*/  @!P2 IMAD.IADD R57, R57, 0x1, -R2 ;  /* 0x000000013939a824 */ /* 0x000fe200078e0a02 */
[----:B------:R-:W-:Y:S01]  /*3400*/  ISETP.GT.U32.AND P2, PT, R2, R47, PT ;  /* 0x0000002f0200720c */ /* 0x000fe20003f44070 */
[----:B------:R-:W-:Y:S01]  /*3410*/  IMAD.MOV R44, RZ, RZ, -R44 ;  /* 0x000000ffff2c7224 */ /* 0x000fe200078e0a2c */
[----:B------:R-:W-:Y:S01]  /*3420*/  LOP3.LUT R54, R4, 0xc, RZ, 0xfc, !PT ;  /* 0x0000000c04367812 */ /* 0x000fe200078efcff */
[----:B------:R-:W-:Y:S02]  /*3430*/  @!P1 IMAD.MOV R85, RZ, RZ, -R85 ;  /* 0x000000ffff559224 */ /* 0x000fe400078e0a55 */
[----:B------:R-:W-:Y:S01]  /*3440*/  IMAD R95, R2, R44, R95 ;  /* 0x0000002c025f7224 */ /* 0x000fe200078e025f */
[----:B------:R-:W-:Y:S01]  /*3450*/  IABS R97, R54 ;  /* 0x0000003600617213 */ /* 0x000fe20000000000 */
[----:B------:R-:W-:-:S02]  /*3460*/  @!P3 IMAD.IADD R93, R93, 0x1, -R2 ;  /* 0x000000015d5db824 */ /* 0x000fc400078e0a02 */
[--C-:B------:R-:W-:Y:S01]  /*3470*/  @!P6 IMAD.IADD R53, R53, 0x1, -R2.reuse ;  /* 0x000000013535e824 */ /* 0x100fe200078e0a02 */
[----:B------:R-:W-:Y:S01]  /*3480*/  ISETP.GT.U32.AND P3, PT, R2, R95, PT ;  /* 0x0000005f0200720c */ /* 0x000fe20003f64070 */
[----:B------:R-:W-:Y:S01]  /*3490*/  IMAD.HI.U32 R44, R5, R97, RZ ;  /* 0x00000061052c7227 */ /* 0x000fe200078e00ff */
[----:B------:R-:W-:Y:S02]  /*34a0*/  ISETP.GE.AND P6, PT, R56, RZ, PT ;  /* 0x000000ff3800720c */ /* 0x000fe40003fc6270 */
[----:B------:R-:W-:Y:S01]  /*34b0*/  LOP3.LUT R56, R4, 0xa, RZ, 0xfc, !PT ;  /* 0x0000000a04387812 */ /* 0x000fe200078efcff */
[----:B------:R-:W-:Y:S01]  /*34c0*/  @!P2 IMAD.IADD R47, R47, 0x1, -R2 ;  /* 0x000000012f2fa824 */ /* 0x000fe200078e0a02 */
[----:B------:R-:W-:Y:S01]  /*34d0*/  ISETP.GE.AND P2, PT, R62, RZ, PT ;  /* 0x000000ff3e00720c */ /* 0x000fe20003f46270 */
[----:B------:R-:W-:Y:S01]  /*34e0*/  IMAD.MOV R44, RZ, RZ, -R44 ;  /* 0x000000ffff2c7224 */ /* 0x000fe200078e0a2c */
[----:B------:R-:W-:Y:S01]  /*34f0*/  LOP3.LUT R62, R4, 0x8, RZ, 0xfc, !PT ;  /* 0x00000008043e7812 */ /* 0x000fe200078efcff */
[----:B------:R-:W-:Y:S01]  /*3500*/  IMAD.MOV.U32 R83, RZ, RZ, R57 ;  /* 0x000000ffff537224 */ /* 0x000fe200078e0039 */
[----:B------:R-:W-:Y:S01]  /*3510*/  IABS R99, R56 ;  /* 0x0000003800637213 */ /* 0x000fe20000000000 */
[C---:B------:R-:W-:Y:S01]  /*3520*/  IMAD R97, R2.reuse, R44, R97 ;  /* 0x0000002c02617224 */ /* 0x040fe200078e0261 */
[----:B------:R-:W-:Y:S01]  /*3530*/  IABS R101, R62 ;  /* 0x0000003e00657213 */ /* 0x000fe20000000000 */
[----:B------:R-:W-:Y:S01]  /*3540*/  @!P3 IMAD.IADD R95, R95, 0x1, -R2 ;  /* 0x000000015f5fb824 */ /* 0x000fe200078e0a02 */
[C---:B------:R-:W-:Y:S01]  /*3550*/  ISETP.GT.U32.AND P1, PT, R2.reuse, R93, PT ;  /* 0x0000005d0200720c */ /* 0x040fe20003f24070 */
[----:B------:R-:W-:Y:S01]  /*3560*/  IMAD.HI.U32 R46, R5, R99, RZ ;  /* 0x00000063052e7227 */ /* 0x000fe200078e00ff */
[----:B------:R-:W-:-:S03]  /*3570*/  ISETP.GT.U32.AND P3, PT, R2, R97, PT ;  /* 0x000000610200720c */ /* 0x000fc60003f64070 */
[----:B------:R-:W-:-:S04]  /*3580*/  IMAD.HI.U32 R44, R5, R101, RZ ;  /* 0x00000065052c7227 */ /* 0x000fc800078e00ff */
[----:B------:R-:W-:Y:S02]  /*3590*/  IMAD.MOV R44, RZ, RZ, -R44 ;  /* 0x000000ffff2c7224 */ /* 0x000fe400078e0a2c */
[----:B------:R-:W-:Y:S02]  /*35a0*/  IMAD.MOV R46, RZ, RZ, -R46 ;  /* 0x000000ffff2e7224 */ /* 0x000fe400078e0a2e */
[C---:B------:R-:W-:Y:S02]  /*35b0*/  IMAD R101, R2.reuse, R44, R101 ;  /* 0x0000002c02657224 */ /* 0x040fe400078e0265 */
[----:B------:R-:W-:Y:S02]  /*35c0*/  IMAD R99, R2, R46, R99 ;  /* 0x0000002e02637224 */ /* 0x000fe400078e0263 */
[----:B------:R-:W-:-:S04]  /*35d0*/  IMAD.HI.U32 R44, R5, R50, RZ ;  /* 0x00000032052c7227 */ /* 0x000fc800078e00ff */
[----:B------:R-:W-:-:S04]  /*35e0*/  IMAD.HI.U32 R46, R5, R103, RZ ;  /* 0x00000067052e7227 */ /* 0x000fc800078e00ff */
[----:B------:R-:W-:Y:S01]  /*35f0*/  @!P3 IMAD.IADD R97, R97, 0x1, -R2 ;  /* 0x000000016161b824 */ /* 0x000fe200078e0a02 */
[C---:B------:R-:W-:Y:S01]  /*3600*/  ISETP.GT.U32.AND P3, PT, R2.reuse, R47, PT ;  /* 0x0000002f0200720c */ /* 0x040fe20003f64070 */
[----:B------:R-:W-:Y:S01]  /*3610*/  IMAD.MOV R49, RZ, RZ, -R44 ;  /* 0x000000ffff317224 */ /* 0x000fe200078e0a2c */
[----:B------:R-:W-:Y:S01]  /*3620*/  LOP3.LUT R44, RZ, R45, RZ, 0x33, !PT ;  /* 0x0000002dff2c7212 */ /* 0x000fe200078e33ff */
[----:B------:R-:W-:Y:S02]  /*3630*/  IMAD.MOV R46, RZ, RZ, -R46 ;  /* 0x000000ffff2e7224 */ /* 0x000fe400078e0a2e */
[----:B------:R-:W-:Y:S02]  /*3640*/  IMAD.MOV.U32 R89, RZ, RZ, R53 ;  /* 0x000000ffff597224 */ /* 0x000fe400078e0035 */
[----:B------:R-:W-:Y:S02]  /*3650*/  IMAD.MOV.U32 R87, RZ, RZ, R51 ;  /* 0x000000ffff577224 */ /* 0x000fe400078e0033 */
[----:B------:R-:W-:-:S02]  /*3660*/  IMAD R51, R2, R49, R50 ;  /* 0x0000003102337224 */ /* 0x000fc400078e0232 */
[C---:B------:R-:W-:Y:S02]  /*3670*/  IMAD R103, R2.reuse, R46, R103 ;  /* 0x0000002e02677224 */ /* 0x040fe400078e0267 */
[----:B------:R-:W-:Y:S02]  /*3680*/  IMAD.MOV.U32 R46, RZ, RZ, R52 ;  /* 0x000000ffff2e7224 */ /* 0x000fe400078e0034 */
[----:B------:R-:W-:Y:S01]  /*3690*/  @!P4 IMAD.MOV R83, RZ, RZ, -R83 ;  /* 0x000000ffff53c224 */ /* 0x000fe200078e0a53 */
[C---:B------:R-:W-:Y:S01]  /*36a0*/  ISETP.GT.U32.AND P4, PT, R2.reuse, R55, PT ;  /* 0x000000370200720c */ /* 0x040fe20003f84070 */
[----:B------:R-:W-:Y:S01]  /*36b0*/  @!P6 IMAD.MOV R89, RZ, RZ, -R89 ;  /* 0x000000ffff59e224 */ /* 0x000fe200078e0a59 */
[C---:B------:R-:W-:Y:S01]  /*36c0*/  ISETP.GT.U32.AND P6, PT, R2.reuse, R99, PT ;  /* 0x000000630200720c */ /* 0x040fe20003fc4070 */
[----:B------:R-:W-:Y:S01]  /*36d0*/  @!P5 IMAD.MOV R81, RZ, RZ, -R81 ;  /* 0x000000ffff51d224 */ /* 0x000fe200078e0a51 */
[C---:B------:R-:W-:Y:S01]  /*36e0*/  ISETP.GT.U32.AND P5, PT, R2.reuse, R95, PT ;  /* 0x0000005f0200720c */ /* 0x040fe20003fa4070 */
[----:B------:R-:W-:Y:S01]  /*36f0*/  @!P1 IMAD.IADD R93, R93, 0x1, -R2 ;  /* 0x000000015d5d9824 */ /* 0x000fe200078e0a02 */
[----:B------:R-:W-:Y:S01]  /*3700*/  ISETP.GT.U32.AND P1, PT, R2, R51, PT ;  /* 0x000000330200720c */ /* 0x000fe20003f24070 */
[----:B------:R-:W-:-:S04]  /*3710*/  IMAD.HI.U32 R48, R5, R105, RZ ;  /* 0x0000006905307227 */ /* 0x000fc800078e00ff */
[----:B------:R-:W-:-:S04]  /*3720*/  IMAD.HI.U32 R5, R5, R46, RZ ;  /* 0x0000002e05057227 */ /* 0x000fc800078e00ff */
[----:B------:R-:W-:Y:S01]  /*3730*/  @!P0 IMAD.MOV R87, RZ, RZ, -R87 ;  /* 0x000000ffff578224 */ /* 0x000fe200078e0a57 */
[C---:B------:R-:W-:Y:S01]  /*3740*/  ISETP.GT.U32.AND P0, PT, R2.reuse, R97, PT ;  /* 0x000000610200720c */ /* 0x040fe20003f04070 */
[----:B------:R-:W-:Y:S01]  /*3750*/  @!P3 IMAD.IADD R47, R47, 0x1, -R2 ;  /* 0x000000012f2fb824 */ /* 0x000fe200078e0a02 */
[C---:B------:R-:W-:Y:S01]  /*3760*/  ISETP.GT.U32.AND P3, PT, R2.reuse, R101, PT ;  /* 0x000000650200720c */ /* 0x040fe20003f64070 */
[----:B------:R-:W-:Y:S02]  /*3770*/  IMAD.MOV R48, RZ, RZ, -R48 ;  /* 0x000000ffff307224 */ /* 0x000fe400078e0a30 */
[----:B------:R-:W-:Y:S02]  /*3780*/  IMAD.MOV R5, RZ, RZ, -R5 ;  /* 0x000000ffff057224 */ /* 0x000fe400078e0a05 */
[C---:B------:R-:W-:Y:S02]  /*3790*/  IMAD R105, R2.reuse, R48, R105 ;  /* 0x0000003002697224 */ /* 0x040fe400078e0269 */
[----:B------:R-:W-:-:S02]  /*37a0*/  IMAD R49, R2, R5, R46 ;  /* 0x0000000502317224 */ /* 0x000fc400078e022e */
[--C-:B------:R-:W-:Y:S01]  /*37b0*/  @!P4 IMAD.IADD R55, R55, 0x1, -R2.reuse ;  /* 0x000000013737c824 */ /* 0x100fe200078e0a02 */
[----:B------:R-:W-:Y:S01]  /*37c0*/  ISETP.GT.U32.AND P4, PT, R2, R103, PT ;  /* 0x000000670200720c */ /* 0x000fe20003f84070 */
[--C-:B------:R-:W-:Y:S01]  /*37d0*/  @!P6 IMAD.IADD R99, R99, 0x1, -R2.reuse ;  /* 0x000000016363e824 */ /* 0x100fe200078e0a02 */
[----:B------:R-:W-:Y:S01]  /*37e0*/  ISETP.GE.AND P6, PT, R58, RZ, PT ;  /* 0x000000ff3a00720c */ /* 0x000fe20003fc6270 */
[----:B------:R-:W-:Y:S02]  /*37f0*/  IMAD.MOV.U32 R5, RZ, RZ, R47 ;  /* 0x000000ffff057224 */ /* 0x000fe400078e002f */
[--C-:B------:R-:W-:Y:S01]  /*3800*/  @!P5 IMAD.IADD R95, R95, 0x1, -R2.reuse ;  /* 0x000000015f5fd824 */ /* 0x100fe200078e0a02 */
[C---:B------:R-:W-:Y:S01]  /*3810*/  ISETP.GT.U32.AND P5, PT, R2.reuse, R105, PT ;  /* 0x000000690200720c */ /* 0x040fe20003fa4070 */
[--C-:B------:R-:W-:Y:S01]  /*3820*/  @!P1 IMAD.IADD R51, R51, 0x1, -R2.reuse ;  /* 0x0000000133339824 */ /* 0x100fe200078e0a02 */
[C---:B------:R-:W-:Y:S01]  /*3830*/  ISETP.GT.U32.AND P1, PT, R2.reuse, R49, PT ;  /* 0x000000310200720c */ /* 0x040fe20003f24070 */
[----:B------:R-:W-:Y:S01]  /*3840*/  @!P2 IMAD.MOV R5, RZ, RZ, -R5 ;  /* 0x000000ffff05a224 */ /* 0x000fe200078e0a05 */
[----:B------:R-:W-:Y:S01]  /*3850*/  ISETP.GT.U32.AND P2, PT, R2, R99, PT ;  /* 0x000000630200720c */ /* 0x000fe20003f44070 */
[--C-:B------:R-:W-:Y:S01]  /*3860*/  @!P0 IMAD.IADD R97, R97, 0x1, -R2.reuse ;  /* 0x0000000161618824 */ /* 0x100fe200078e0a02 */
[----:B------:R-:W-:Y:S01]  /*3870*/  ISETP.GE.AND P0, PT, R64, RZ, PT ;  /* 0x000000ff4000720c */ /* 0x000fe20003f06270 */
[--C-:B------:R-:W-:Y:S01]  /*3880*/  @!P3 IMAD.IADD R101, R101, 0x1, -R2.reuse ;  /* 0x000000016565b824 */ /* 0x100fe200078e0a02 */
[----:B------:R-:W-:Y:S01]  /*3890*/  ISETP.GE.AND P3, PT, R60, RZ, PT ;  /* 0x000000ff3c00720c */ /* 0x000fe20003f66270 */
[----:B------:R-:W-:Y:S01]  /*38a0*/  @!P4 IMAD.IADD R103, R103, 0x1, -R2 ;  /* 0x000000016767c824 */ /* 0x000fe200078e0a02 */
[----:B------:R-:W-:Y:S01]  /*38b0*/  ISETP.GE.AND P4, PT, R54, RZ, PT ;  /* 0x000000ff3600720c */ /* 0x000fe20003f86270 */
[----:B------:R-:W-:-:S02]  /*38c0*/  IMAD.MOV.U32 R91, RZ, RZ, R55 ;  /* 0x000000ffff5b7224 */ /* 0x000fc400078e0037 */
[--C-:B------:R-:W-:Y:S01]  /*38d0*/  @!P5 IMAD.IADD R105, R105, 0x1, -R2.reuse ;  /* 0x000000016969d824 */ /* 0x100fe200078e0a02 */
[----:B------:R-:W-:Y:S01]  /*38e0*/  ISETP.GT.U32.AND P5, PT, R2, R103, PT ;  /* 0x000000670200720c */ /* 0x000fe20003fa4070 */
[--C-:B------:R-:W-:Y:S02]  /*38f0*/  @!P1 IMAD.IADD R49, R49, 0x1, -R2.reuse ;  /* 0x0000000131319824 */ /* 0x100fe400078e0a02 */
[--C-:B------:R-:W-:Y:S01]  /*3900*/  @!P2 IMAD.IADD R99, R99, 0x1, -R2.reuse ;  /* 0x000000016363a824 */ /* 0x100fe200078e0a02 */
[----:B------:R-:W-:Y:S01]  /*3910*/  ISETP.GE.AND P2, PT, R56, RZ, PT ;  /* 0x000000ff3800720c */ /* 0x000fe20003f46270 */
[----:B------:R-:W-:Y:S01]  /*3920*/  @!P0 IMAD.MOV R91, RZ, RZ, -R91 ;  /* 0x000000ffff5b8224 */ /* 0x000fe200078e0a5b */
[C---:B------:R-:W-:Y:S01]  /*3930*/  ISETP.GT.U32.AND P0, PT, R2.reuse, R101, PT ;  /* 0x000000650200720c */ /* 0x040fe20003f04070 */
[----:B------:R-:W-:Y:S01]  /*3940*/  @!P6 IMAD.MOV R93, RZ, RZ, -R93 ;  /* 0x000000ffff5de224 */ /* 0x000fe200078e0a5d */
[C---:B------:R-:W-:Y:S01]  /*3950*/  ISETP.GT.U32.AND P6, PT, R2.reuse, R51, PT ;  /* 0x000000330200720c */ /* 0x040fe20003fc4070 */
[----:B------:R-:W-:Y:S01]  /*3960*/  @!P3 IMAD.MOV R95, RZ, RZ, -R95 ;  /* 0x000000ffff5fb224 */ /* 0x000fe200078e0a5f */
[C---:B------:R-:W-:Y:S01]  /*3970*/  ISETP.GT.U32.AND P1, PT, R2.reuse, R105, PT ;  /* 0x000000690200720c */ /* 0x040fe20003f24070 */
[----:B------:R-:W-:Y:S01]  /*3980*/  @!P4 IMAD.MOV R97, RZ, RZ, -R97 ;  /* 0x000000ffff61c224 */ /* 0x000fe200078e0a61 */
[----:B------:R-:W-:Y:S01]  /*3990*/  ISETP.GT.U32.AND P3, PT, R2, R49, PT ;  /* 0x000000310200720c */ /* 0x000fe20003f64070 */
[--C-:B------:R-:W-:Y:S01]  /*39a0*/  @!P5 IMAD.IADD R103, R103, 0x1, -R2.reuse ;  /* 0x000000016767d824 */ /* 0x100fe200078e0a02 */
[----:B------:R-:W-:Y:S01]  /*39b0*/  ISETP.GE.AND P4, PT, R4, RZ, PT ;  /* 0x000000ff0400720c */ /* 0x000fe20003f86270 */
[----:B------:R-:W-:Y:S01]  /*39c0*/  IMAD R4, R152, UR13, RZ ;  /* 0x0000000d98047c24 */ /* 0x000fe2000f8e02ff */
[----:B------:R-:W-:Y:S01]  /*39d0*/  ISETP.GE.AND P5, PT, R66, RZ, PT ;  /* 0x000000ff4200720c */ /* 0x000fe20003fa6270 */
[----:B------:R-:W-:Y:S01]  /*39e0*/  @!P2 IMAD.MOV R99, RZ, RZ, -R99 ;  /* 0x000000ffff63a224 */ /* 0x000fe200078e0a63 */
[----:B------:R-:W-:Y:S01]  /*39f0*/  ISETP.NE.AND P2, PT, R45, RZ, PT ;  /* 0x000000ff2d00720c */ /* 0x000fe20003f45270 */
[--C-:B------:R-:W-:Y:S01]  /*3a00*/  @!P0 IMAD.IADD R101, R101, 0x1, -R2.reuse ;  /* 0x0000000165658824 */ /* 0x100fe200078e0a02 */
[----:B------:R-:W-:Y:S01]  /*3a10*/  ISETP.GE.AND P0, PT, R62, RZ, PT ;  /* 0x000000ff3e00720c */ /* 0x000fe20003f06270 */
[--C-:B------:R-:W-:Y:S01]  /*3a20*/  @!P6 IMAD.IADD R51, R51, 0x1, -R2.reuse ;  /* 0x000000013333e824 */ /* 0x100fe200078e0a02 */
[----:B------:R-:W-:Y:S01]  /*3a30*/  ISETP.GE.AND P6, PT, R68, RZ, PT ;  /* 0x000000ff4400720c */ /* 0x000fe20003fc6270 */
[--C-:B------:R-:W-:Y:S01]  /*3a40*/  @!P1 IMAD.IADD R105, R105, 0x1, -R2.reuse ;  /* 0x0000000169699824 */ /* 0x100fe200078e0a02 */
[----:B------:R-:W-:Y:S01]  /*3a50*/  ISETP.GE.AND P1, PT, R70, RZ, PT ;  /* 0x000000ff4600720c */ /* 0x000fe20003f26270 */
[----:B------:R-:W-:Y:S01]  /*3a60*/  @!P3 IMAD.IADD R49, R49, 0x1, -R2 ;  /* 0x000000013131b824 */ /* 0x000fe200078e0a02 */
[----:B------:R-:W-:Y:S01]  /*3a70*/  IADD3 R2, P3, R4, UR4, RZ ;  /* 0x0000000404027c10 */ /* 0x000fe2000ff7e0ff */
[----:B------:R-:W-:Y:S01]  /*3a80*/  IMAD.MOV.U32 R109, RZ, RZ, R51 ;  /* 0x000000ffff6d7224 */ /* 0x000fe200078e0033 */
[----:B------:R-:W-:Y:S01]  /*3a90*/  SEL R6, R44, R6, !P2 ;  /* 0x000000062c067207 */ /* 0x000fe20005000000 */
[----:B------:R-:W-:Y:S01]  /*3aa0*/  IMAD.MOV.U32 R107, RZ, RZ, R49 ;  /* 0x000000ffff6b7224 */ /* 0x000fe200078e0031 */
[----:B------:R-:W-:Y:S01]  /*3ab0*/  LEA.HI.X.SX32 R4, R4, UR5, 0x1, P3 ;  /* 0x0000000504047c11 */ /* 0x000fe200098f0eff */
[----:B------:R-:W-:Y:S01]  /*3ac0*/  ULDC UR5, c[0x0][0x240] ;  /* 0x0000900000057ab9 */ /* 0x000fe20000000800 */
[C---:B------:R-:W-:Y:S01]  /*3ad0*/  SEL R7, R44.reuse, R7, !P2 ;  /* 0x000000072c077207 */ /* 0x040fe20005000000 */
[----:B------:R-:W-:Y:S01]  /*3ae0*/  @!P4 IMAD.MOV R109, RZ, RZ, -R109 ;  /* 0x000000ffff6dc224 */ /* 0x000fe200078e0a6d */
[----:B------:R-:W-:Y:S01]  /*3af0*/  SEL R100, R44, R5, !P2 ;  /* 0x000000052c647207 */ /* 0x000fe20005000000 */
[----:B------:R-:W-:Y:S01]  /*3b00*/  IMAD R5, R6, UR5, RZ ;  /* 0x0000000506057c24 */ /* 0x000fe2000f8e02ff */
[C---:B------:R-:W-:Y:S01]  /*3b10*/  SEL R8, R44.reuse, R8, !P2 ;  /* 0x000000082c087207 */ /* 0x040fe20005000000 */
[----:B------:R-:W-:Y:S01]  /*3b20*/  IMAD R7, R7, UR5, RZ ;  /* 0x0000000507077c24 */ /* 0x000fe2000f8e02ff */
[C---:B------:R-:W-:Y:S01]  /*3b30*/  SEL R45, R44.reuse, R9, !P2 ;  /* 0x000000092c2d7207 */ /* 0x040fe20005000000 */
[----:B------:R-:W-:Y:S01]  /*3b40*/  @!P0 IMAD.MOV R101, RZ, RZ, -R101 ;  /* 0x000000ffff658224 */ /* 0x000fe200078e0a65 */
[----:B------:R-:W-:Y:S01]  /*3b50*/  SEL R10, R44, R10, !P2 ;  /* 0x0000000a2c0a7207 */ /* 0x000fe20005000000 */
[----:B------:R-:W-:Y:S01]  /*3b60*/  IMAD R9, R8, UR5, RZ ;  /* 0x0000000508097c24 */ /* 0x000fe2000f8e02ff */
[----:B------:R-:W-:Y:S01]  /*3b70*/  IADD3 R6, P4, R5, R2, RZ ;  /* 0x0000000205067210 */ /* 0x000fe20007f9e0ff */
[----:B------:R-:W-:Y:S01]  /*3b80*/  IMAD R45, R45, UR5, RZ ;  /* 0x000000052d2d7c24 */ /* 0x000fe2000f8e02ff */
[C---:B------:R-:W-:Y:S01]  /*3b90*/  SEL R46, R44.reuse, R11, !P2 ;  /* 0x0000000b2c2e7207 */ /* 0x040fe20005000000 */
[----:B------:R-:W-:Y:S01]  /*3ba0*/  @!P5 IMAD.MOV R103, RZ, RZ, -R103 ;  /* 0x000000ffff67d224 */ /* 0x000fe200078e0a67 */
[C---:B------:R-:W-:Y:S01]  /*3bb0*/  SEL R12, R44.reuse, R12, !P2 ;  /* 0x0000000c2c0c7207 */ /* 0x040fe20005000000 */
[----:B------:R-:W-:Y:S01]  /*3bc0*/  @!P6 IMAD.MOV R105, RZ, RZ, -R105 ;  /* 0x000000ffff69e224 */ /* 0x000fe200078e0a69 */
[-C--:B------:R-:W-:Y:S01]  /*3bd0*/  IADD3 R8, P6, R7, R2.reuse, RZ ;  /* 0x0000000207087210 */ /* 0x080fe20007fde0ff */
[----:B------:R-:W-:Y:S01]  /*3be0*/  @!P1 IMAD.MOV R107, RZ, RZ, -R107 ;  /* 0x000000ffff6b9224 */ /* 0x000fe200078e0a6b */
[----:B------:R-:W-:Y:S01]  /*3bf0*/  SEL R47, R44, R13, !P2 ;  /* 0x0000000d2c2f7207 */ /* 0x000fe20005000000 */
[----:B------:R-:W-:Y:S01]  /*3c00*/  IMAD R11, R10, UR5, RZ ;  /* 0x000000050a0b7c24 */ /* 0x000fe2000f8e02ff */
[----:B------:R-:W-:Y:S01]  /*3c10*/  IADD3 R10, P5, R9, R2, RZ ;  /* 0x00000002090a7210 */ /* 0x000fe20007fbe0ff */
[----:B------:R0:W-:Y:S01]  /*3c20*/  STL [R1+0x24], R6 ;  /* 0x0000240601007387 */ /* 0x0001e20000100800 */
[----:B------:R-:W-:Y:S01]  /*3c30*/  SEL R48, R44, R15, !P2 ;  /* 0x0000000f2c307207 */ /* 0x000fe20005000000 */
[----:B------:R-:W-:Y:S01]  /*3c40*/  IMAD R13, R46, UR5, RZ ;  /* 0x000000052e0d7c24 */ /* 0x000fe2000f8e02ff */
[----:B------:R-:W-:Y:S01]  /*3c50*/  SEL R16, R44, R16, !P2 ;  /* 0x000000102c107207 */ /* 0x000fe20005000000 */
[----:B------:R-:W-:Y:S01]  /*3c60*/  IMAD R15, R12, UR5, RZ ;  /* 0x000000050c0f7c24 */ /* 0x000fe2000f8e02ff */
[C---:B------:R-:W-:Y:S01]  /*3c70*/  SEL R49, R44.reuse, R17, !P2 ;  /* 0x000000112c317207 */ /* 0x040fe20005000000 */
[----:B------:R1:W-:Y:S01]  /*3c80*/  STL [R1+0x2c], R8 ;  /* 0x00002c0801007387 */ /* 0x0003e20000100800 */
[C---:B------:R-:W-:Y:S01]  /*3c90*/  SEL R18, R44.reuse, R18, !P2 ;  /* 0x000000122c127207 */ /* 0x040fe20005000000 */
[----:B------:R-:W-:Y:S01]  /*3ca0*/  IMAD R47, R47, UR5, RZ ;  /* 0x000000052f2f7c24 */ /* 0x000fe2000f8e02ff */
[----:B------:R-:W-:Y:S01]  /*3cb0*/  SEL R50, R44, R19, !P2 ;  /* 0x000000132c327207 */ /* 0x000fe20005000000 */
[----:B------:R2:W-:Y:S01]  /*3cc0*/  STL [R1+0x34], R10 ;  /* 0x0000340a01007387 */ /* 0x0005e20000100800 */
[----:B0-----:R-:W-:Y:S01]  /*3cd0*/  IADD3 R6, P3, R45, R2, RZ ;  /* 0x000000022d067210 */ /* 0x001fe20007f7e0ff */
        /* <DEDUP_REMOVED lines=8> */
[----:B------:R-:W-:Y:S01]  /*3d60*/  IMAD R21, R18, UR5, RZ ;  /* 0x0000000512157c24 */ /* 0x000fe2000f8e02ff */
[----:B------:R-:W-:Y:S01]  /*3d70*/  SEL R24, R44, R24, !P2 ;  /* 0x000000182c187207 */ /* 0x000fe20005000000 */
[----:B------:R-:W-:Y:S01]  /*3d80*/  IMAD R23, R50, UR5, RZ ;  /* 0x0000000532177c24 */ /* 0x000fe2000f8e02ff */
[----:B------:R-:W-:Y:S01]  /*3d90*/  SEL R53, R44, R25, !P2 ;  /* 0x000000192c357207 */ /* 0x000fe20005000000 */
[----:B------:R-:W-:Y:S01]  /*3da0*/  IMAD R25, R20, UR5, RZ ;  /* 0x0000000514197c24 */ /* 0x000fe2000f8e02ff */
[C---:B------:R-:W-:Y:S01]  /*3db0*/  SEL R26, R44.reuse, R26, !P2 ;  /* 0x0000001a2c1a7207 */ /* 0x040fe20005000000 */
[----:B------:R-:W-:Y:S01]  /*3dc0*/  IMAD R51, R51, UR5, RZ ;  /* 0x0000000533337c24 */ /* 0x000fe2000f8e02ff */
[----:B------:R-:W-:Y:S01]  /*3dd0*/  SEL R54, R44, R27, !P2 ;  /* 0x0000001b2c367207 */ /* 0x000fe20005000000 */
[----:B------:R-:W-:Y:S01]  /*3de0*/  IMAD R27, R22, UR5, RZ ;  /* 0x00000005161b7c24 */ /* 0x000fe2000f8e02ff */
        /* <DEDUP_REMOVED lines=13> */
[----:B------:R-:W-:Y:S01]  /*3ec0*/  ULDC UR4, c[0x0][0x234] ;  /* 0x00008d0000047ab9 */ /* 0x000fe20000000800 */
        /* <DEDUP_REMOVED lines=11> */
[----:B------:R-:W-:Y:S01]  /*3f80*/  UMOV UR4, URZ ;  /* 0x0000003f00047c82 */ /* 0x000fe20008000000 */
[----:B------:R-:W-:Y:S01]  /*3f90*/  SEL R64, R44, R41, !P2 ;  /* 0x000000292c407207 */ /* 0x000fe20005000000 */
[----:B------:R-:W-:Y:S01]  /*3fa0*/  IMAD R41, R56, UR5, RZ ;  /* 0x0000000538297c24 */ /* 0x000fe2000f8e02ff */
[C---:B------:R-:W-:Y:S01]  /*3fb0*/  SEL R42, R44.reuse, R42, !P2 ;  /* 0x0000002a2c2a7207 */ /* 0x040fe20005000000 */
[----:B------:R-:W-:Y:S01]  /*3fc0*/  USHF.L.U32 UR13, UR13, 0x7, URZ ;  /* 0x000000070d0d7899 */ /* 0x000fe2000800063f */
[----:B------:R-:W-:Y:S01]  /*3fd0*/  SEL R66, R44, R43, !P2 ;  /* 0x0000002b2c427207 */ /* 0x000fe20005000000 */
[----:B------:R-:W-:Y:S01]  /*3fe0*/  IMAD R43, R32, UR5, RZ ;  /* 0x00000005202b7c24 */ /* 0x000fe2000f8e02ff */
        /* <DEDUP_REMOVED lines=52> */
[-C--:B-1----:R-:W-:Y:S01]  /*4330*/  IADD3 R8, P2, R11, R2.reuse, RZ ;  /* 0x000000020b087210 */ /* 0x082fe20007f5e0ff */
[----:B------:R-:W-:Y:S01]  /*4340*/  IMAD R113, R102, UR5, RZ ;  /* 0x0000000566717c24 */ /* 0x000fe2000f8e02ff */
[-C--:B--2---:R-:W-:Y:S01]  /*4350*/  IADD3 R10, P1, R13, R2.reuse, RZ ;  /* 0x000000020d0a7210 */ /* 0x084fe20007f3e0ff */
[----:B------:R-:W-:Y:S01]  /*4360*/  IMAD R115, R104, UR5, RZ ;  /* 0x0000000568737c24 */ /* 0x000fe2000f8e02ff */
[----:B0-----:R-:W-:Y:S01]  /*4370*/  IADD3 R6, P0, R15, R2, RZ ;  /* 0x000000020f067210 */ /* 0x001fe20007f1e0ff */
[----:B------:R0:W-:Y:S01]  /*4380*/  STL [R1+0x44], R8 ;  /* 0x0000440801007387 */ /* 0x0001e20000100800 */
[----:B------:R-:W-:Y:S01]  /*4390*/  IMAD R117, R106, UR5, RZ ;  /* 0x000000056a757c24 */ /* 0x000fe2000f8e02ff */
[----:B------:R-:W-:Y:S01]  /*43a0*/  USHF.R.S32.HI UR25, URZ, 0x1f, UR13 ;  /* 0x0000001f3f197899 */ /* 0x000fe2000801140d */
[----:B------:R-:W-:Y:S01]  /*43b0*/  IMAD R119, R108, UR5, RZ ;  /* 0x000000056c777c24 */ /* 0x000fe2000f8e02ff */
[----:B------:R-:W-:Y:S01]  /*43c0*/  STL [R1+0x4c], R10 ;  /* 0x00004c0a01007387 */ /* 0x000fe20000100800 */
[----:B------:R-:W-:-:S02]  /*43d0*/  IMAD R121, R110, UR5, RZ ;  /* 0x000000056e797c24 */ /* 0x000fc4000f8e02ff */
[----:B------:R-:W-:Y:S01]  /*43e0*/  IMAD R123, R112, UR5, RZ ;  /* 0x00000005707b7c24 */ /* 0x000fe2000f8e02ff */
[----:B------:R1:W-:Y:S01]  /*43f0*/  STL [R1+0x54], R6 ;  /* 0x0000540601007387 */ /* 0x0003e20000100800 */
[----:B------:R-:W-:Y:S01]  /*4400*/  IMAD R125, R114, UR5, RZ ;  /* 0x00000005727d7c24 */ /* 0x000fe2000f8e02ff */
[----:B0-----:R-:W-:Y:S01]  /*4410*/  LEA.HI.X.SX32 R8, R5, R4, 0x1, P4 ;  /* 0x0000000405087211 */ /* 0x001fe200020f0eff */
[----:B------:R-:W-:Y:S01]  /*4420*/  IMAD R127, R116, UR5, RZ ;  /* 0x00000005747f7c24 */ /* 0x000fe2000f8e02ff */
[----:B------:R-:W-:Y:S01]  /*4430*/  IADD3 R5, P4, R47, R2, RZ ;  /* 0x000000022f057210 */ /* 0x000fe20007f9e0ff */
[----:B------:R-:W-:Y:S02]  /*4440*/  IMAD R129, R118, UR5, RZ ;  /* 0x0000000576817c24 */ /* 0x000fe4000f8e02ff */
[----:B------:R-:W-:Y:S01]  /*4450*/  STL [R1+0x20], R8 ;  /* 0x0000200801007387 */ /* 0x000fe20000100800 */
[----:B------:R-:W-:Y:S01]  /*4460*/  IMAD R131, R44, UR5, RZ ;  /* 0x000000052c837c24 */ /* 0x000fe2000f8e02ff */
[----:B------:R-:W-:Y:S01]  /*4470*/  UIADD3 UR5, UR12, 0x8000, URZ ;  /* 0x000080000c057890 */ /* 0x000fe2000fffe03f */
[----:B-1----:R-:W-:Y:S01]  /*4480*/  LEA.HI.X.SX32 R6, R7, R4, 0x1, P6 ;  /* 0x0000000407067211 */ /* 0x002fe200030f0eff */
[----:B------:R0:W-:Y:S01]  /*4490*/  STL [R1+0x5c], R5 ;  /* 0x00005c0501007387 */ /* 0x0001e20000100800 */
[----:B------:R-:W-:Y:S01]  /*44a0*/  IADD3 R7, P6, R17, R2, RZ ;  /* 0x0000000211077210 */ /* 0x000fe20007fde0ff */
[----:B------:R-:W-:-:S02]  /*44b0*/  USHF.R.U32.HI UR5, URZ, 0x4, UR5 ;  /* 0x000000043f057899 */ /* 0x000fc40008011605 */
[----:B------:R1:W-:Y:S02]  /*44c0*/  STL [R1+0x28], R6 ;  /* 0x0000280601007387 */ /* 0x0003e40000100800 */
[----:B------:R-:W-:Y:S02]  /*44d0*/  USGXT.U32 UR10, UR5, 0xe ;  /* 0x0000000e050a789a */ /* 0x000fe40008000000 */
[----:B------:R2:W-:Y:S01]  /*44e0*/  STL [R1+0x64], R7 ;  /* 0x0000640701007387 */ /* 0x0005e20000100800 */
[----:B0-----:R-:W-:Y:S02]  /*44f0*/  LEA.HI.X.SX32 R5, R9, R4, 0x1, P5 ;  /* 0x0000000409057211 */ /* 0x001fe400028f0eff */
[----:B-1----:R-:W-:-:S03]  /*4500*/  IADD3 R6, P5, R19, R2, RZ ;  /* 0x0000000213067210 */ /* 0x002fc60007fbe0ff */
[----:B------:R0:W-:Y:S01]  /*4510*/  STL [R1+0x30], R5 ;  /* 0x0000300501007387 */ /* 0x0001e20000100800 */
[----:B--2---:R-:W-:-:S03]  /*4520*/  LEA.HI.X.SX32 R7, R45, R4, 0x1, P3 ;  /* 0x000000042d077211 */ /* 0x004fc600018f0eff */
[----:B------:R1:W-:Y:S01]  /*4530*/  STL [R1+0x6c], R6 ;  /* 0x00006c0601007387 */ /* 0x0003e20000100800 */
[----:B------:R-:W-:-:S03]  /*4540*/  CS2R R44, SRZ ;  /* 0x00000000002c7805 */ /* 0x000fc6000001ff00 */
[----:B------:R2:W-:Y:S01]  /*4550*/  STL [R1+0x38], R7 ;  /* 0x0000380701007387 */ /* 0x0005e20000100800 */
[----:B0-----:R-:W-:Y:S02]  /*4560*/  IADD3 R5, P3, R49, R2, RZ ;  /* 0x0000000231057210 */ /* 0x001fe40007f7e0ff */
[----:B-1----:R-:W-:-:S03]  /*4570*/  LEA.HI.X.SX32 R6, R11, R4, 0x1, P2 ;  /* 0x000000040b067211 */ /* 0x002fc600010f0eff */
[----:B------:R0:W-:Y:S01]  /*4580*/  STL [R1+0x74], R5 ;  /* 0x0000740501007387 */ /* 0x0001e20000100800 */
[----:B--2---:R-:W-:-:S03]  /*4590*/  IADD3 R7, P2, R21, R2, RZ ;  /* 0x0000000215077210 */ /* 0x004fc60007f5e0ff */
[----:B------:R1:W-:Y:S04]  /*45a0*/  STL [R1+0x40], R6 ;  /* 0x0000400601007387 */ /* 0x0003e80000100800 */
[----:B------:R2:W-:Y:S01]  /*45b0*/  STL [R1+0x7c], R7 ;  /* 0x00007c0701007387 */ /* 0x0005e20000100800 */
[----:B0-----:R-:W-:Y:S02]  /*45c0*/  LEA.HI.X.SX32 R5, R13, R4, 0x1, P1 ;  /* 0x000000040d057211 */ /* 0x001fe400008f0eff */
[----:B-1----:R-:W-:-:S03]  /*45d0*/  IADD3 R6, P1, R23, R2, RZ ;  /* 0x0000000217067210 */ /* 0x002fc60007f3e0ff */
[----:B------:R0:W-:Y:S01]  /*45e0*/  STL [R1+0x48], R5 ;  /* 0x0000480501007387 */ /* 0x0001e20000100800 */
[----:B--2---:R-:W-:-:S03]  /*45f0*/  LEA.HI.X.SX32 R7, R15, R4, 0x1, P0 ;  /* 0x000000040f077211 */ /* 0x004fc600000f0eff */
[----:B------:R1:W-:Y:S04]  /*4600*/  STL [R1+0x84], R6 ;  /* 0x0000840601007387 */ /* 0x0003e80000100800 */
[----:B------:R2:W-:Y:S01]  /*4610*/  STL [R1+0x50], R7 ;  /* 0x0000500701007387 */ /* 0x0005e20000100800 */
[----:B0-----:R-:W-:Y:S02]  /*4620*/  IADD3 R5, P0, R25, R2, RZ ;  /* 0x0000000219057210 */ /* 0x001fe40007f1e0ff */
[----:B-1----:R-:W-:-:S03]  /*4630*/  LEA.HI.X.SX32 R6, R47, R4, 0x1, P4 ;  /* 0x000000042f067211 */ /* 0x002fc600020f0eff */
[----:B------:R0:W-:Y:S01]  /*4640*/  STL [R1+0x8c], R5 ;  /* 0x00008c0501007387 */ /* 0x0001e20000100800 */
[----:B------:R-:W-:Y:S02]  /*4650*/  CS2R R46, SRZ ;  /* 0x00000000002e7805 */ /* 0x000fe4000001ff00 */
[----:B--2---:R-:W-:Y:S01]  /*4660*/  IADD3 R7, P4, R51, R2, RZ ;  /* 0x0000000233077210 */ /* 0x004fe20007f9e0ff */
        /* <DEDUP_REMOVED lines=29> */
[----:B------:R-:W-:-:S02]  /*4840*/  CS2R R50, SRZ ;  /* 0x0000000000327805 */ /* 0x000fc4000001ff00 */
[----:B-1----:R-:W-:Y:S01]  /*4850*/  IADD3 R6, P4, R37, R2, RZ ;  /* 0x0000000225067210 */ /* 0x002fe20007f9e0ff */
        /* <DEDUP_REMOVED lines=200> */
[-C--:B------:R-:W-:Y:S02]  /*54e0*/  LEA.HI.X.SX32 R2, R119, R4.reuse, 0x1, P6 ;  /* 0x0000000477027211 */ /* 0x080fe400030f0eff */
[----:B------:R-:W-:Y:S02]  /*54f0*/  CS2R R118, SRZ ;  /* 0x0000000000767805 */ /* 0x000fe4000001ff00 */
[----:B--2---:R-:W-:Y:S01]  /*5500*/  LEA.HI.X.SX32 R7, R121, R4, 0x1, P5 ;  /* 0x0000000479077211 */ /* 0x004fe200028f0eff */
[----:B------:R1:W-:Y:S01]  /*5510*/  STL [R1+0x21c], R6 ;  /* 0x00021c0601007387 */ /* 0x0003e20000100800 */
[----:B------:R-:W-:-:S03]  /*5520*/  CS2R R120, SRZ ;  /* 0x0000000000787805 */ /* 0x000fc6000001ff00 */
[----:B------:R2:W-:Y:S01]  /*5530*/  STL [R1+0x1e8], R2 ;  /* 0x0001e80201007387 */ /* 0x0005e20000100800 */
[----:B0-----:R-:W-:Y:S01]  /*5540*/  IADD3 R5, P6, R3, UR6, RZ ;  /* 0x0000000603057c10 */ /* 0x001fe2000ffde0ff */
[----:B------:R-:W-:Y:S02]  /*5550*/  UIADD3 UR6, UP0, UR10, 0x2, URZ ;  /* 0x000000020a067890 */ /* 0x000fe4000ff1e03f */
[----:B------:R0:W-:Y:S01]  /*5560*/  STL [R1+0x1f0], R7 ;  /* 0x0001f00701007387 */ /* 0x0001e20000100800 */
[-C--:B-1----:R-:W-:Y:S02]  /*5570*/  LEA.HI.X.SX32 R6, R123, R4.reuse, 0x1, P3 ;  /* 0x000000047b067211 */ /* 0x082fe400018f0eff */
[----:B------:R-:W-:Y:S02]  /*5580*/  CS2R R122, SRZ ;  /* 0x00000000007a7805 */ /* 0x000fe4000001ff00 */
[----:B------:R-:W-:Y:S01]  /*5590*/  LEA.HI.X.SX32 R3, R3, UR7, 0x1, P6 ;  /* 0x0000000703037c11 */ /* 0x000fe2000b0f0eff */
[----:B------:R-:W-:Y:S01]  /*55a0*/  UIADD3.X UR7, UR4, 0x40000040, URZ, UP0, !UPT ;  /* 0x4000004004077890 */ /* 0x000fe200087fe43f */
[-C--:B--2---:R-:W-:Y:S01]  /*55b0*/  LEA.HI.X.SX32 R2, R125, R4.reuse, 0x1, P2 ;  /* 0x000000047d027211 */ /* 0x084fe200010f0eff */
[----:B------:R1:W-:Y:S01]  /*55c0*/  STL [R1+0x1f8], R6 ;  /* 0x0001f80601007387 */ /* 0x0003e20000100800 */
[----:B------:R-:W-:Y:S01]  /*55d0*/  CS2R R124, SRZ ;  /* 0x00000000007c7805 */ /* 0x000fe2000001ff00 */
[----:B------:R-:W-:Y:S01]  /*55e0*/  UIADD3.64 UR22, UR6, 0x2, URZ ;  /* 0x0000000206167897 */ /* 0x000fe2000fffe03f */
[----:B0-----:R-:W-:Y:S01]  /*55f0*/  LEA.HI.X.SX32 R7, R127, R4, 0x1, P1 ;  /* 0x000000047f077211 */ /* 0x001fe200008f0eff */
[----:B------:R0:W-:Y:S01]  /*5600*/  STL [R1+0x200], R2 ;  /* 0x0002000201007387 */ /* 0x0001e20000100800 */
[----:B------:R-:W-:Y:S01]  /*5610*/  CS2R R126, SRZ ;  /* 0x00000000007e7805 */ /* 0x000fe2000001ff00 */
[----:B------:R-:W-:-:S02]  /*5620*/  UIADD3.64 UR18, UR6, 0x4, URZ ;  /* 0x0000000406127897 */ /* 0x000fc4000fffe03f */
[----:B------:R2:W-:Y:S01]  /*5630*/  STL [R1+0x208], R7 ;  /* 0x0002080701007387 */ /* 0x0005e20000100800 */
[-C--:B-1----:R-:W-:Y:S02]  /*5640*/  LEA.HI.X.SX32 R6, R129, R4.reuse, 0x1, P0 ;  /* 0x0000000481067211 */ /* 0x082fe400000f0eff */
[----:B------:R-:W-:Y:S02]  /*5650*/  CS2R R128, SRZ ;  /* 0x0000000000807805 */ /* 0x000fe4000001ff00 */
[----:B0-----:R-:W-:Y:S01]  /*5660*/  LEA.HI.X.SX32 R2, R131, R4, 0x1, P4 ;  /* 0x0000000483027211 */ /* 0x001fe200020f0eff */
[----:B------:R-:W-:Y:S01]  /*5670*/  STL [R1+0x210], R6 ;  /* 0x0002100601007387 */ /* 0x000fe20000100800 */
[----:B------:R-:W-:Y:S01]  /*5680*/  IMAD.MOV.U32 R4, RZ, RZ, RZ ;  /* 0x000000ffff047224 */ /* 0x000fe200078e00ff */
[----:B------:R-:W-:Y:S02]  /*5690*/  CS2R R130, SRZ ;  /* 0x0000000000827805 */ /* 0x000fe4000001ff00 */
[--C-:B--2---:R-:W-:Y:S01]  /*56a0*/  SHF.R.S32.HI R7, RZ, 0x7, R242.reuse ;  /* 0x00000007ff077819 */ /* 0x104fe200000114f2 */
[----:B------:R0:W-:Y:S03]  /*56b0*/  STL [R1+0x218], R2 ;  /* 0x0002180201007387 */ /* 0x0001e60000100800 */
[----:B------:R-:W-:Y:S01]  /*56c0*/  SGXT R7, R7, 0x1 ;  /* 0x000000010707781a */ /* 0x000fe20000000200 */
[----:B------:R1:W-:Y:S03]  /*56d0*/  STL [R1+0x630], R14 ;  /* 0x0006300e01007387 */ /* 0x0003e60000100800 */
[----:B------:R-:W-:Y:S01]  /*56e0*/  LOP3.LUT R7, R7, 0x90, RZ, 0xc0, !PT ;  /* 0x0000009007077812 */ /* 0x000fe200078ec0ff */
[----:B0-----:R-:W0:Y:S03]  /*56f0*/  LDC R2, c[0x0][0x238] ;  /* 0x00008e00ff027b82 */ /* 0x001e260000000800 */
[----:B------:R-:W-:Y:S01]  /*5700*/  LOP3.LUT R7, R7, 0x7f, R242, 0x78, !PT ;  /* 0x0000007f07077812 */ /* 0x000fe200078e78f2 */
[----:B0-----:R-:W-:-:S02]  /*5710*/  IMAD R8, R2, 0x7f, RZ ;  /* 0x0000007f02087824 */ /* 0x001fc400078e02ff */
[C---:B------:R-:W-:Y:S02]  /*5720*/  IMAD R9, R2.reuse, 0x7e, RZ ;  /* 0x0000007e02097824 */ /* 0x040fe400078e02ff */
[----:B------:R-:W-:Y:S01]  /*5730*/  IMAD R10, R2, 0x7d, RZ ;  /* 0x0000007d020a7824 */ /* 0x000fe200078e02ff */
[-C--:B------:R-:W-:Y:S01]  /*5740*/  IADD3 R243, P3, R8, R5.reuse, RZ ;  /* 0x0000000508f37210 */ /* 0x080fe20007f7e0ff */
[C---:B------:R-:W-:Y:S01]  /*5750*/  IMAD R11, R2.reuse, 0x7c, RZ ;  /* 0x0000007c020b7824 */ /* 0x040fe200078e02ff */
[-C--:B-1----:R-:W-:Y:S01]  /*5760*/  IADD3 R14, P4, R9, R5.reuse, RZ ;  /* 0x00000005090e7210 */ /* 0x082fe20007f9e0ff */
[----:B------:R-:W-:Y:S01]  /*5770*/  IMAD R12, R2, 0x7b, RZ ;  /* 0x0000007b020c7824 */ /* 0x000fe200078e02ff */
[----:B------:R-:W-:Y:S01]  /*5780*/  IADD3 R242, P5, R10, R5, RZ ;  /* 0x000000050af27210 */ /* 0x000fe20007fbe0ff */
[C---:B------:R-:W-:Y:S01]  /*5790*/  IMAD R13, R2.reuse, 0x7a, RZ ;  /* 0x0000007a020d7824 */ /* 0x040fe200078e02ff */
[----:B------:R0:W-:Y:S01]  /*57a0*/  STL [R1+0x224], R243 ;  /* 0x000224f301007387 */ /* 0x0001e20000100800 */
[----:B------:R-:W-:-:S02]  /*57b0*/  IMAD R15, R2, 0x79, RZ ;  /* 0x00000079020f7824 */ /* 0x000fc400078e02ff */
[C---:B------:R-:W-:Y:S01]  /*57c0*/  IMAD R16, R2.reuse, 0x78, RZ ;  /* 0x0000007802107824 */ /* 0x040fe200078e02ff */
[----:B------:R1:W-:Y:S01]  /*57d0*/  STL [R1+0x22c], R14 ;  /* 0x00022c0e01007387 */ /* 0x0003e20000100800 */
[C---:B------:R-:W-:Y:S02]  /*57e0*/  IMAD R17, R2.reuse, 0x77, RZ ;  /* 0x0000007702117824 */ /* 0x040fe400078e02ff */
[C---:B------:R-:W-:Y:S01]  /*57f0*/  IMAD R18, R2.reuse, 0x76, RZ ;  /* 0x0000007602127824 */ /* 0x040fe200078e02ff */
[----:B------:R2:W-:Y:S01]  /*5800*/  STL [R1+0x234], R242 ;  /* 0x000234f201007387 */ /* 0x0005e20000100800 */
[C---:B------:R-:W-:Y:S01]  /*5810*/  IMAD R19, R2.reuse, 0x75, RZ ;  /* 0x0000007502137824 */ /* 0x040fe200078e02ff */
[-C--:B0-----:R-:W-:Y:S01]  /*5820*/  IADD3 R243, P6, R11, R5.reuse, RZ ;  /* 0x000000050bf37210 */ /* 0x081fe20007fde0ff */
[C---:B------:R-:W-:Y:S02]  /*5830*/  IMAD R20, R2.reuse, 0x74, RZ ;  /* 0x0000007402147824 */ /* 0x040fe400078e02ff */
[----:B------:R-:W-:Y:S01]  /*5840*/  IMAD R21, R2, 0x73, RZ ;  /* 0x0000007302157824 */ /* 0x000fe200078e02ff */
[-C--:B-1----:R-:W-:Y:S01]  /*5850*/  IADD3 R14, P0, R12, R5.reuse, RZ ;  /* 0x000000050c0e7210 */ /* 0x082fe20007f1e0ff */
[----:B------:R0:W-:Y:S01]  /*5860*/  STL [R1+0x23c], R243 ;  /* 0x00023cf301007387 */ /* 0x0001e20000100800 */
[----:B------:R-:W-:Y:S01]  /*5870*/  IMAD R22, R2, 0x72, RZ ;  /* 0x0000007202167824 */ /* 0x000fe200078e02ff */
[----:B--2---:R-:W-:-:S02]  /*5880*/  IADD3 R242, P1, R13, R5, RZ ;  /* 0x000000050df27210 */ /* 0x004fc40007f3e0ff */
[----:B------:R1:W-:Y:S01]  /*5890*/  STL [R1+0x244], R14 ;  /* 0x0002440e01007387 */ /* 0x0003e20000100800 */
[C---:B------:R-:W-:Y:S02]  /*58a0*/  IMAD R23, R2.reuse, 0x71, RZ ;  /* 0x0000007102177824 */ /* 0x040fe400078e02ff */
[C---:B------:R-:W-:Y:S01]  /*58b0*/  IMAD R66, R2.reuse, 0x70, RZ ;  /* 0x0000007002427824 */ /* 0x040fe200078e02ff */
[----:B------:R2:W-:Y:S01]  /*58c0*/  STL [R1+0x24c], R242 ;  /* 0x00024cf201007387 */ /* 0x0005e20000100800 */
[C---:B------:R-:W-:Y:S01]  /*58d0*/  IMAD R67, R2.reuse, 0x6f, RZ ;  /* 0x0000006f02437824 */ /* 0x040fe200078e02ff */
[----:B0-----:R-:W-:Y:S01]  /*58e0*/  IADD3 R243, P2, R15, R5, RZ ;  /* 0x000000050ff37210 */ /* 0x001fe20007f5e0ff */
[C---:B------:R-:W-:Y:S02]  /*58f0*/  IMAD R68, R2.reuse, 0x6e, RZ ;  /* 0x0000006e02447824 */ /* 0x040fe400078e02ff */
[----:B------:R-:W-:Y:S01]  /*5900*/  IMAD R69, R2, 0x6d, RZ ;  /* 0x0000006d02457824 */ /* 0x000fe200078e02ff */
[-C--:B-1----:R-:W-:Y:S01]  /*5910*/  LEA.HI.X.SX32 R14, R8, R3.reuse, 0x1, P3 ;  /* 0x00000003080e7211 */ /* 0x082fe200018f0eff */
[----:B------:R-:W-:Y:S01]  /*5920*/  STL [R1+0x254], R243 ;  /* 0x000254f301007387 */ /* 0x000fe20000100800 */
[----:B------:R-:W-:Y:S01]  /*5930*/  LEA.HI.X.SX32 R8, R9, R3, 0x1, P4 ;  /* 0x0000000309087211 */ /* 0x000fe200020f0eff */
[----:B------:R-:W-:Y:S01]  /*5940*/  IMAD R70, R2, 0x6c, RZ ;  /* 0x0000006c02467824 */ /* 0x000fe200078e02ff */
[----:B--2---:R-:W-:Y:S01]  /*5950*/  IADD3 R242, P3, R16, R5, RZ ;  /* 0x0000000510f27210 */ /* 0x004fe20007f7e0ff */
[----:B------:R0:W-:Y:S01]  /*5960*/  STL [R1+0x220], R14 ;  /* 0x0002200e01007387 */ /* 0x0001e20000100800 */
[-C--:B------:R-:W-:Y:S01]  /*5970*/  LEA.HI.X.SX32 R9, R10, R3.reuse, 0x1, P5 ;  /* 0x000000030a097211 */ /* 0x080fe200028f0eff */
[C---:B------:R-:W-:Y:S01]  /*5980*/  IMAD R71, R2.reuse, 0x6b, RZ ;  /* 0x0000006b02477824 */ /* 0x040fe200078e02ff */
[----:B------:R-:W-:Y:S01]  /*5990*/  LEA.HI.X.SX32 R10, R11, R3, 0x1, P6 ;  /* 0x000000030b0a7211 */ /* 0x000fe200030f0eff */
[----:B------:R-:W-:Y:S01]  /*59a0*/  STL [R1+0x25c], R242 ;  /* 0x00025cf201007387 */ /* 0x000fe20000100800 */
[----:B------:R-:W-:-:S02]  /*59b0*/  IMAD R72, R2, 0x6a, RZ ;  /* 0x0000006a02487824 */ /* 0x000fc400078e02ff */
[C---:B------:R-:W-:Y:S01]  /*59c0*/  IMAD R73, R2.reuse, 0x69, RZ ;  /* 0x0000006902497824 */ /* 0x040fe200078e02ff */
[----:B------:R1:W-:Y:S01]  /*59d0*/  STL [R1+0x228], R8 ;  /* 0x0002280801007387 */ /* 0x0003e20000100800 */
[C---:B------:R-:W-:Y:S01]  /*59e0*/  IMAD R74, R2.reuse, 0x68, RZ ;  /* 0x00000068024a7824 */ /* 0x040fe200078e02ff */
[-C--:B0-----:R-:W-:Y:S01]  /*59f0*/  IADD3 R14, P4, R17, R5.reuse, RZ ;  /* 0x00000005110e7210 */ /* 0x081fe20007f9e0ff */
[C---:B------:R-:W-:Y:S02]  /*5a00*/  IMAD R75, R2.reuse, 0x67, RZ ;  /* 0x00000067024b7824 */ /* 0x040fe400078e02ff */
[C---:B------:R-:W-:Y:S02]  /*5a10*/  IMAD R76, R2.reuse, 0x66, RZ ;  /* 0x00000066024c7824 */ /* 0x040fe400078e02ff */
[----:B------:R-:W-:Y:S01]  /*5a20*/  STL [R1+0x264], R14 ;  /* 0x0002640e01007387 */ /* 0x000fe20000100800 */
[----:B------:R-:W-:Y:S01]  /*5a30*/  IMAD R77, R2, 0x65, RZ ;  /* 0x00000065024d7824 */ /* 0x000fe200078e02ff */
[----:B-1----:R-:W-:-:S02]  /*5a40*/  IADD3 R8, P5, R18, R5, RZ ;  /* 0x0000000512087210 */ /* 0x002fc40007fbe0ff */
[----:B------:R0:W-:Y:S01]  /*5a50*/  STL [R1+0x230], R9 ;  /* 0x0002300901007387 */ /* 0x0001e20000100800 */
[C---:B------:R-:W-:Y:S02]  /*5a60*/  IMAD R78, R2.reuse, 0x64, RZ ;  /* 0x00000064024e7824 */ /* 0x040fe400078e02ff */
[C---:B------:R-:W-:Y:S01]  /*5a70*/  IMAD R79, R2.reuse, 0x63, RZ ;  /* 0x00000063024f7824 */ /* 0x040fe200078e02ff */
[----:B------:R1:W-:Y:S01]  /*5a80*/  STL [R1+0x26c], R8 ;  /* 0x00026c0801007387 */ /* 0x0003e20000100800 */
[C---:B------:R-:W-:Y:S02]  /*5a90*/  IMAD R80, R2.reuse, 0x62, RZ ;  /* 0x0000006202507824 */ /* 0x040fe400078e02ff */
[C---:B------:R-:W-:Y:S01]  /*5aa0*/  IMAD R81, R2.reuse, 0x61, RZ ;  /* 0x0000006102517824 */ /* 0x040fe200078e02ff */
[----:B------:R2:W-:Y:S01]  /*5ab0*/  STL [R1+0x238], R10 ;  /* 0x0002380a01007387 */ /* 0x0005e20000100800 */
[C---:B------:R-:W-:Y:S01]  /*5ac0*/  IMAD R82, R2.reuse, 0x60, RZ ;  /* 0x0000006002527824 */ /* 0x040fe200078e02ff */
[----:B0-----:R-:W-:Y:S01]  /*5ad0*/  IADD3 R9, P6, R19, R5, RZ ;  /* 0x0000000513097210 */ /* 0x001fe20007fde0ff */
[----:B------:R-:W-:-:S02]  /*5ae0*/  IMAD R83, R2, 0x5f, RZ ;  /* 0x0000005f02537824 */ /* 0x000fc400078e02ff */
[----:B------:R-:W-:Y:S01]  /*5af0*/  IMAD R84, R2, 0x5e, RZ ;  /* 0x0000005e02547824 */ /* 0x000fe200078e02ff */
[----:B-1----:R-:W-:Y:S01]  /*5b00*/  LEA.HI.X.SX32 R8, R12, R3, 0x1, P0 ;  /* 0x000000030c087211 */ /* 0x002fe200000f0eff */
[----:B------:R0:W-:Y:S01]  /*5b10*/  STL [R1+0x274], R9 ;  /* 0x0002740901007387 */ /* 0x0001e20000100800 */
[----:B------:R-:W-:Y:S01]  /*5b20*/  IMAD R85, R2, 0x5d, RZ ;  /* 0x0000005d02557824 */ /* 0x000fe200078e02ff */
[----:B--2---:R-:W-:Y:S02]  /*5b30*/  IADD3 R10, P0, R20, R5, RZ ;  /* 0x00000005140a7210 */ /* 0x004fe40007f1e0ff */
[----:B------:R1:W-:Y:S01]  /*5b40*/  STL [R1+0x240], R8 ;  /* 0x0002400801007387 */ /* 0x0003e20000100800 */
[C---:B------:R-:W-:Y:S02]  /*5b50*/  IMAD R86, R2.reuse, 0x5c, RZ ;  /* 0x0000005c02567824 */ /* 0x040fe400078e02ff */
[C---:B------:R-:W-:Y:S01]  /*5b60*/  IMAD R87, R2.reuse, 0x5b, RZ ;  /* 0x0000005b02577824 */ /* 0x040fe200078e02ff */
[----:B------:R2:W-:Y:S01]  /*5b70*/  STL [R1+0x27c], R10 ;  /* 0x00027c0a01007387 */ /* 0x0005e20000100800 */
[C---:B------:R-:W-:Y:S01]  /*5b80*/  IMAD R152, R2.reuse, 0x5a, RZ ;  /* 0x0000005a02987824 */ /* 0x040fe200078e02ff */
[----:B0-----:R-:W-:Y:S01]  /*5b90*/  LEA.HI.X.SX32 R9, R13, R3, 0x1, P1 ;  /* 0x000000030d097211 */ /* 0x001fe200008f0eff */
[----:B------:R-:W-:-:S02]  /*5ba0*/  IMAD R153, R2, 0x59, RZ ;  /* 0x0000005902997824 */ /* 0x000fc400078e02ff */
[C---:B------:R-:W-:Y:S01]  /*5bb0*/  IMAD R154, R2.reuse, 0x58, RZ ;  /* 0x00000058029a7824 */ /* 0x040fe200078e02ff */
[----:B-1----:R-:W-:Y:S01]  /*5bc0*/  IADD3 R8, P1, R21, R5, RZ ;  /* 0x0000000515087210 */ /* 0x002fe20007f3e0ff */
[----:B------:R0:W-:Y:S01]  /*5bd0*/  STL [R1+0x248], R9 ;  /* 0x0002480901007387 */ /* 0x0001e20000100800 */
[C---:B------:R-:W-:Y:S01]  /*5be0*/  IMAD R155, R2.reuse, 0x57, RZ ;  /* 0x00000057029b7824 */ /* 0x040fe200078e02ff */
[----:B--2---:R-:W-:Y:S02]  /*5bf0*/  LEA.HI.X.SX32 R10, R15, R3, 0x1, P2 ;  /* 0x000000030f0a7211 */ /* 0x004fe400010f0eff */
[----:B------:R1:W-:Y:S01]  /*5c00*/  STL [R1+0x284], R8 ;  /* 0x0002840801007387 */ /* 0x0003e20000100800 */
[C---:B------:R-:W-:Y:S02]  /*5c10*/  IMAD R156, R2.reuse, 0x56, RZ ;  /* 0x00000056029c7824 */ /* 0x040fe400078e02ff */
[C---:B------:R-:W-:Y:S01]  /*5c20*/  IMAD R157, R2.reuse, 0x55, RZ ;  /* 0x00000055029d7824 */ /* 0x040fe200078e02ff */
[----:B------:R2:W-:Y:S01]  /*5c30*/  STL [R1+0x250], R10 ;  /* 0x0002500a01007387 */ /* 0x0005e20000100800 */
[----:B------:R-:W-:Y:S01]  /*5c40*/  IMAD R158, R2, 0x54, RZ ;  /* 0x00000054029e7824 */ /* 0x000fe200078e02ff */
[----:B0-----:R-:W-:Y:S01]  /*5c50*/  IADD3 R9, P2, R22, R5, RZ ;  /* 0x0000000516097210 */ /* 0x001fe20007f5e0ff */
[----:B------:R-:W-:-:S02]  /*5c60*/  IMAD R159, R2, 0x53, RZ ;  /* 0x00000053029f7824 */ /* 0x000fc400078e02ff */
[----:B------:R-:W-:Y:S01]  /*5c70*/  IMAD R160, R2, 0x52, RZ ;  /* 0x0000005202a07824 */ /* 0x000fe200078e02ff */
[----:B-1----:R-:W-:Y:S01]  /*5c80*/  LEA.HI.X.SX32 R8, R16, R3, 0x1, P3 ;  /* 0x0000000310087211 */ /* 0x002fe200018f0eff */
[----:B------:R0:W-:Y:S01]  /*5c90*/  STL [R1+0x28c], R9 ;  /* 0x00028c0901007387 */ /* 0x0001e20000100800 */
[C---:B------:R-:W-:Y:S01]  /*5ca0*/  IMAD R161, R2.reuse, 0x51, RZ ;  /* 0x0000005102a17824 */ /* 0x040fe200078e02ff */
        /* <DEDUP_REMOVED lines=8> */
[----:B------:R-:W-:Y:S01]  /*5d30*/  IMAD R166, R2, 0x4c, RZ ;  /* 0x0000004c02a67824 */ /* 0x000fe200078e02ff */
[----:B-1----:R-:W-:Y:S01]  /*5d40*/  IADD3 R8, P4, R66, R5, RZ ;  /* 0x0000000542087210 */ /* 0x002fe20007f9e0ff */
[----:B------:R0:W-:Y:S01]  /*5d50*/  STL [R1+0x260], R9 ;  /* 0x0002600901007387 */ /* 0x0001e20000100800 */
[----:B------:R-:W-:Y:S01]  /*5d60*/  IMAD R167, R2, 0x4b, RZ ;  /* 0x0000004b02a77824 */ /* 0x000fe200078e02ff */
[----:B--2---:R-:W-:Y:S02]  /*5d70*/  LEA.HI.X.SX32 R10, R18, R3, 0x1, P5 ;  /* 0x00000003120a7211 */ /* 0x004fe400028f0eff */
[----:B------:R1:W-:Y:S01]  /*5d80*/  STL [R1+0x29c], R8 ;  /* 0x00029c0801007387 */ /* 0x0003e20000100800 */
[C---:B------:R-:W-:Y:S02]  /*5d90*/  IMAD R168, R2.reuse, 0x4a, RZ ;  /* 0x0000004a02a87824 */ /* 0x040fe400078e02ff */
[C---:B------:R-:W-:Y:S01]  /*5da0*/  IMAD R169, R2.reuse, 0x49, RZ ;  /* 0x0000004902a97824 */ /* 0x040fe200078e02ff */
[----:B------:R2:W-:Y:S01]  /*5db0*/  STL [R1+0x268], R10 ;  /* 0x0002680a01007387 */ /* 0x0005e20000100800 */
[C---:B------:R-:W-:Y:S01]  /*5dc0*/  IMAD R170, R2.reuse, 0x48, RZ ;  /* 0x0000004802aa7824 */ /* 0x040fe200078e02ff */
[----:B0-----:R-:W-:Y:S01]  /*5dd0*/  IADD3 R9, P5, R67, R5, RZ ;  /* 0x0000000543097210 */ /* 0x001fe20007fbe0ff */
[----:B------:R-:W-:-:S02]  /*5de0*/  IMAD R171, R2, 0x47, RZ ;  /* 0x0000004702ab7824 */ /* 0x000fc400078e02ff */
[C---:B------:R-:W-:Y:S01]  /*5df0*/  IMAD R172, R2.reuse, 0x46, RZ ;  /* 0x0000004602ac7824 */ /* 0x040fe200078e02ff */
        /* <DEDUP_REMOVED lines=8> */
[----:B------:R-:W-:Y:S01]  /*5e80*/  IMAD R176, R2, 0x42, RZ ;  /* 0x0000004202b07824 */ /* 0x000fe200078e02ff */
[----:B0-----:R-:W-:Y:S01]  /*5e90*/  LEA.HI.X.SX32 R9, R20, R3, 0x1, P0 ;  /* 0x0000000314097211 */ /* 0x001fe200000f0eff */
[----:B------:R-:W-:-:S02]  /*5ea0*/  IMAD R177, R2, 0x41, RZ ;  /* 0x0000004102b17824 */ /* 0x000fc400078e02ff */
[C---:B------:R-:W-:Y:S01]  /*5eb0*/  IMAD.SHL.U32 R178, R2.reuse, 0x40, RZ ;  /* 0x0000004002b27824 */ /* 0x040fe200078e00ff */
        /* <DEDUP_REMOVED lines=39> */
[----:B------:R-:W-:Y:S02]  /*6130*/  CS2R R66, SRZ ;  /* 0x0000000000427805 */ /* 0x000fe4000001ff00 */
[----:B--2---:R-:W-:Y:S01]  /*6140*/  IADD3 R10, P5, R74, R5, RZ ;  /* 0x000000054a0a7210 */ /* 0x004fe20007fbe0ff */
[----:B------:R1:W-:Y:S01]  /*6150*/  STL [R1+0x2a0], R8 ;  /* 0x0002a00801007387 */ /* 0x0003e20000100800 */
[C---:B------:R-:W-:Y:S02]  /*6160*/  IMAD R198, R2.reuse, 0x2c, RZ ;  /* 0x0000002c02c67824 */ /* 0x040fe400078e02ff */
[C---:B------:R-:W-:Y:S01]  /*6170*/  IMAD R199, R2.reuse, 0x2b, RZ ;  /* 0x0000002b02c77824 */ /* 0x040fe200078e02ff */
[----:B------:R2:W-:Y:S01]  /*6180*/  STL [R1+0x2dc], R10 ;  /* 0x0002dc0a01007387 */ /* 0x0005e20000100800 */
[----:B------:R-:W-:Y:S01]  /*6190*/  IMAD R200, R2, 0x2a, RZ ;  /* 0x0000002a02c87824 */ /* 0x000fe200078e02ff */
        /* <DEDUP_REMOVED lines=8> */
[C---:B------:R-:W-:Y:S01]  /*6220*/  IMAD R204, R2.reuse, 0x26, RZ ;  /* 0x0000002602cc7824 */ /* 0x040fe200078e02ff */
[----:B------:R-:W-:Y:S01]  /*6230*/  CS2R R68, SRZ ;  /* 0x0000000000447805 */ /* 0x000fe2000001ff00 */
        /* <DEDUP_REMOVED lines=11> */
[C---:B------:R-:W-:Y:S02]  /*62f0*/  IMAD.SHL.U32 R210, R2.reuse, 0x20, RZ ;  /* 0x0000002002d27824 */ /* 0x040fe400078e00ff */
[C---:B------:R-:W-:Y:S01]  /*6300*/  IMAD R211, R2.reuse, 0x1f, RZ ;  /* 0x0000001f02d37824 */ /* 0x040fe200078e02ff */
[----:B------:R2:W-:Y:S01]  /*6310*/  STL [R1+0x2f4], R10 ;  /* 0x0002f40a01007387 */ /* 0x0005e20000100800 */
[C---:B------:R-:W-:Y:S01]  /*6320*/  IMAD R212, R2.reuse, 0x1e, RZ ;  /* 0x0000001e02d47824 */ /* 0x040fe200078e02ff */
[----:B0-----:R-:W-:Y:S01]  /*6330*/  LEA.HI.X.SX32 R9, R71, R3, 0x1, P2 ;  /* 0x0000000347097211 */ /* 0x001fe200010f0eff */
[C---:B------:R-:W-:Y:S01]  /*6340*/  IMAD R213, R2.reuse, 0x1d, RZ ;  /* 0x0000001d02d57824 */ /* 0x040fe200078e02ff */
[----:B------:R-:W-:Y:S01]  /*6350*/  CS2R R70, SRZ ;  /* 0x0000000000467805 */ /* 0x000fe2000001ff00 */
[----:B------:R-:W-:Y:S01]  /*6360*/  IMAD R214, R2, 0x1c, RZ ;  /* 0x0000001c02d67824 */ /* 0x000fe200078e02ff */
[----:B-1----:R-:W-:Y:S01]  /*6370*/  IADD3 R8, P2, R78, R5, RZ ;  /* 0x000000054e087210 */ /* 0x002fe20007f5e0ff */
[----:B------:R0:W-:Y:S01]  /*6380*/  STL [R1+0x2c0], R9 ;  /* 0x0002c00901007387 */ /* 0x0001e20000100800 */
[----:B------:R-:W-:Y:S01]  /*6390*/  IMAD R215, R2, 0x1b, RZ ;  /* 0x0000001b02d77824 */ /* 0x000fe200078e02ff */
[----:B--2---:R-:W-:-:S02]  /*63a0*/  LEA.HI.X.SX32 R10, R72, R3, 0x1, P3 ;  /* 0x00000003480a7211 */ /* 0x004fc400018f0eff */
[----:B------:R1:W-:Y:S01]  /*63b0*/  STL [R1+0x2fc], R8 ;  /* 0x0002fc0801007387 */ /* 0x0003e20000100800 */
[C---:B------:R-:W-:Y:S02]  /*63c0*/  IMAD R216, R2.reuse, 0x1a, RZ ;  /* 0x0000001a02d87824 */ /* 0x040fe400078e02ff */
[C---:B------:R-:W-:Y:S01]  /*63d0*/  IMAD R217, R2.reuse, 0x19, RZ ;  /* 0x0000001902d97824 */ /* 0x040fe200078e02ff */
[----:B------:R2:W-:Y:S01]  /*63e0*/  STL [R1+0x2c8], R10 ;  /* 0x0002c80a01007387 */ /* 0x0005e20000100800 */
[C---:B------:R-:W-:Y:S01]  /*63f0*/  IMAD R218, R2.reuse, 0x18, RZ ;  /* 0x0000001802da7824 */ /* 0x040fe200078e02ff */
[----:B0-----:R-:W-:Y:S01]  /*6400*/  IADD3 R9, P3, R79, R5, RZ ;  /* 0x000000054f097210 */ /* 0x001fe20007f7e0ff */
[C---:B------:R-:W-:Y:S02]  /*6410*/  IMAD R219, R2.reuse, 0x17, RZ ;  /* 0x0000001702db7824 */ /* 0x040fe400078e02ff */
[C---:B------:R-:W-:Y:S01]  /*6420*/  IMAD R220, R2.reuse, 0x16, RZ ;  /* 0x0000001602dc7824 */ /* 0x040fe200078e02ff */
[----:B-1----:R-:W-:Y:S01]  /*6430*/  LEA.HI.X.SX32 R8, R73, R3, 0x1, P4 ;  /* 0x0000000349087211 */ /* 0x002fe200020f0eff */
[----:B------:R0:W-:Y:S01]  /*6440*/  STL [R1+0x304], R9 ;  /* 0x0003040901007387 */ /* 0x0001e20000100800 */
[----:B------:R-:W-:Y:S01]  /*6450*/  IMAD R221, R2, 0x15, RZ ;  /* 0x0000001502dd7824 */ /* 0x000fe200078e02ff */
[----:B------:R-:W-:-:S02]  /*6460*/  CS2R R72, SRZ ;  /* 0x0000000000487805 */ /* 0x000fc4000001ff00 */
[----:B--2---:R-:W-:Y:S01]  /*6470*/  IADD3 R10, P4, R80, R5, RZ ;  /* 0x00000005500a7210 */ /* 0x004fe20007f9e0ff */
[----:B------:R1:W-:Y:S01]  /*6480*/  STL [R1+0x2d0], R8 ;  /* 0x0002d00801007387 */ /* 0x0003e20000100800 */
[C---:B------:R-:W-:Y:S02]  /*6490*/  IMAD R222, R2.reuse, 0x14, RZ ;  /* 0x0000001402de7824 */ /* 0x040fe400078e02ff */
[C---:B------:R-:W-:Y:S01]  /*64a0*/  IMAD R223, R2.reuse, 0x13, RZ ;  /* 0x0000001302df7824 */ /* 0x040fe200078e02ff */
[----:B------:R2:W-:Y:S01]  /*64b0*/  STL [R1+0x30c], R10 ;  /* 0x00030c0a01007387 */ /* 0x0005e20000100800 */
[----:B------:R-:W-:Y:S01]  /*64c0*/  IMAD R224, R2, 0x12, RZ ;  /* 0x0000001202e07824 */ /* 0x000fe200078e02ff */
[----:B0-----:R-:W-:Y:S01]  /*64d0*/  LEA.HI.X.SX32 R9, R74, R3, 0x1, P5 ;  /* 0x000000034a097211 */ /* 0x001fe200028f0eff */
[C---:B------:R-:W-:Y:S02]  /*64e0*/  IMAD R225, R2.reuse, 0x11, RZ ;  /* 0x0000001102e17824 */ /* 0x040fe400078e02ff */
[C---:B------:R-:W-:Y:S01]  /*64f0*/  IMAD.SHL.U32 R226, R2.reuse, 0x10, RZ ;  /* 0x0000001002e27824 */ /* 0x040fe200078e00ff */
[----:B-1----:R-:W-:Y:S01]  /*6500*/  IADD3 R8, P5, R81, R5, RZ ;  /* 0x0000000551087210 */ /* 0x002fe20007fbe0ff */
[----:B------:R0:W-:Y:S01]  /*6510*/  STL [R1+0x2d8], R9 ;  /* 0x0002d80901007387 */ /* 0x0001e20000100800 */
[----:B------:R-:W-:Y:S01]  /*6520*/  IMAD R227, R2, 0xf, RZ ;  /* 0x0000000f02e37824 */ /* 0x000fe200078e02ff */
[----:B--2---:R-:W-:-:S02]  /*6530*/  LEA.HI.X.SX32 R10, R75, R3, 0x1, P6 ;  /* 0x000000034b0a7211 */ /* 0x004fc400030f0eff */
[----:B------:R1:W-:Y:S01]  /*6540*/  STL [R1+0x314], R8 ;  /* 0x0003140801007387 */ /* 0x0003e20000100800 */
[C---:B------:R-:W-:Y:S01]  /*6550*/  IMAD R228, R2.reuse, 0xe, RZ ;  /* 0x0000000e02e47824 */ /* 0x040fe200078e02ff */
[----:B------:R-:W-:Y:S01]  /*6560*/  CS2R R74, SRZ ;  /* 0x00000000004a7805 */ /* 0x000fe2000001ff00 */
[C---:B------:R-:W-:Y:S01]  /*6570*/  IMAD R229, R2.reuse, 0xd, RZ ;  /* 0x0000000d02e57824 */ /* 0x040fe200078e02ff */
[----:B------:R2:W-:Y:S01]  /*6580*/  STL [R1+0x2e0], R10 ;  /* 0x0002e00a01007387 */ /* 0x0005e20000100800 */
[----:B------:R-:W-:Y:S01]  /*6590*/  IMAD R230, R2, 0xc, RZ ;  /* 0x0000000c02e67824 */ /* 0x000fe200078e02ff */
[----:B0-----:R-:W-:Y:S01]  /*65a0*/  IADD3 R9, P6, R82, R5, RZ ;  /* 0x0000000552097210 */ /* 0x001fe20007fde0ff */
[C---:B------:R-:W-:Y:S02]  /*65b0*/  IMAD R231, R2.reuse, 0xb, RZ ;  /* 0x0000000b02e77824 */ /* 0x040fe400078e02ff */
[----:B------:R-:W-:Y:S01]  /*65c0*/  IMAD R232, R2, 0xa, RZ ;  /* 0x0000000a02e87824 */ /* 0x000fe200078e02ff */
[----:B-1----:R-:W-:Y:S01]  /*65d0*/  LEA.HI.X.SX32 R8, R76, R3, 0x1, P0 ;  /* 0x000000034c087211 */ /* 0x002fe200000f0eff */
[----:B------:R0:W-:Y:S01]  /*65e0*/  STL [R1+0x31c], R9 ;  /* 0x00031c0901007387 */ /* 0x0001e20000100800 */
[----:B------:R-:W-:Y:S01]  /*65f0*/  IMAD R233, R2, 0x9, RZ ;  /* 0x0000000902e97824 */ /* 0x000fe200078e02ff */
[----:B--2---:R-:W-:-:S02]  /*6600*/  IADD3 R10, P0, R83, R5, RZ ;  /* 0x00000005530a7210 */ /* 0x004fc40007f1e0ff */
        /* <DEDUP_REMOVED lines=8> */
[----:B------:R-:W-:Y:S01]  /*6690*/  IMAD.SHL.U32 R238, R2, 0x4, RZ ;  /* 0x0000000402ee7824 */ /* 0x000fe200078e00ff */
[----:B-1----:R-:W-:Y:S01]  /*66a0*/  IADD3 R8, P1, R84, R5, RZ ;  /* 0x0000000554087210 */ /* 0x002fe20007f3e0ff */
[----:B------:R0:W-:Y:S01]  /*66b0*/  STL [R1+0x2f0], R9 ;  /* 0x0002f00901007387 */ /* 0x0001e20000100800 */
[----:B------:R-:W-:Y:S01]  /*66c0*/  IMAD R239, R2, 0x3, RZ ;  /* 0x0000000302ef7824 */ /* 0x000fe200078e02ff */
[----:B--2---:R-:W-:-:S02]  /*66d0*/  LEA.HI.X.SX32 R10, R78, R3, 0x1, P2 ;  /* 0x000000034e0a7211 */ /* 0x004fc400010f0eff */
[----:B------:R1:W-:Y:S01]  /*66e0*/  STL [R1+0x32c], R8 ;  /* 0x00032c0801007387 */ /* 0x0003e20000100800 */
[C---:B------:R-:W-:Y:S02]  /*66f0*/  IMAD.SHL.U32 R240, R2.reuse, 0x2, RZ ;  /* 0x0000000202f07824 */ /* 0x040fe400078e00ff */
[----:B------:R-:W-:Y:S01]  /*6700*/  IMAD.SHL.U32 R6, R2, 0x80, RZ ;  /* 0x0000008002067824 */ /* 0x000fe200078e00ff */
        /* <DEDUP_REMOVED lines=22> */
[----:B------:R-:W-:Y:S02]  /*6870*/  CS2R R82, SRZ ;  /* 0x0000000000527805 */ /* 0x000fe4000001ff00 */
[----:B-1----:R-:W-:Y:S01]  /*6880*/  IADD3 R8, P0, R154, R5, RZ ;  /* 0x000000059a087210 */ /* 0x002fe20007f1e0ff */
        /* <DEDUP_REMOVED lines=353> */
[----:B------:R-:W-:-:S03]  /*7ea0*/  LEA.HI.X.SX32 R2, R2, R3, 0x1, P3 ;  /* 0x0000000302027211 */ /* 0x000fc600018f0eff */
[----:B------:R2:W-:Y:S01]  /*7eb0*/  STL [R1+0x5e8], R10 ;  /* 0x0005e80a01007387 */ /* 0x0005e20000100800 */
[-C--:B0-----:R-:W-:Y:S02]  /*7ec0*/  LEA.HI.X.SX32 R9, R236, R3.reuse, 0x1, P5 ;  /* 0x00000003ec097211 */ /* 0x081fe400028f0eff */
[----:B-1----:R-:W-:-:S03]  /*7ed0*/  LEA.HI.X.SX32 R8, R237, R3, 0x1, P6 ;  /* 0x00000003ed087211 */ /* 0x002fc600030f0eff */
[----:B------:R0:W-:Y:S01]  /*7ee0*/  STL [R1+0x5f0], R9 ;  /* 0x0005f00901007387 */ /* 0x0001e20000100800 */
[----:B--2---:R-:W-:-:S03]  /*7ef0*/  LEA.HI.X.SX32 R10, R238, R3, 0x1, P0 ;  /* 0x00000003ee0a7211 */ /* 0x004fc600000f0eff */
[----:B------:R1:W-:Y:S04]  /*7f00*/  STL [R1+0x5f8], R8 ;  /* 0x0005f80801007387 */ /* 0x0003e80000100800 */
[----:B------:R2:W-:Y:S01]  /*7f10*/  STL [R1+0x600], R10 ;  /* 0x0006000a01007387 */ /* 0x0005e20000100800 */
[-C--:B0-----:R-:W-:Y:S02]  /*7f20*/  LEA.HI.X.SX32 R9, R239, R3.reuse, 0x1, P1 ;  /* 0x00000003ef097211 */ /* 0x081fe400008f0eff */
[----:B-1----:R-:W-:-:S03]  /*7f30*/  LEA.HI.X.SX32 R8, R240, R3, 0x1, P2 ;  /* 0x00000003f0087211 */ /* 0x002fc600010f0eff */
[----:B------:R0:W-:Y:S01]  /*7f40*/  STL [R1+0x608], R9 ;  /* 0x0006080901007387 */ /* 0x0001e20000100800 */
[----:B--2---:R-:W-:-:S03]  /*7f50*/  LOP3.LUT R10, R241, 0x20, RZ, 0x3c, !PT ;  /* 0x00000020f10a7812 */ /* 0x004fc600078e3cff */
[----:B------:R1:W-:Y:S04]  /*7f60*/  STL [R1+0x610], R8 ;  /* 0x0006100801007387 */ /* 0x0003e80000100800 */
[----:B------:R2:W-:Y:S01]  /*7f70*/  STL [R1+0x618], R2 ;  /* 0x0006180201007387 */ /* 0x0005e20000100800 */
[C---:B0-----:R-:W-:Y:S02]  /*7f80*/  LOP3.LUT R9, R241.reuse, 0x30, RZ, 0x3c, !PT ;  /* 0x00000030f1097812 */ /* 0x041fe400078e3cff */
[----:B-1----:R-:W-:Y:S02]  /*7f90*/  LOP3.LUT R8, R241, 0x10, RZ, 0x3c, !PT ;  /* 0x00000010f1087812 */ /* 0x002fe400078e3cff */
[----:B--2---:R-:W-:-:S03]  /*7fa0*/  SHF.R.S32.HI R2, RZ, 0x1f, R6 ;  /* 0x0000001fff027819 */ /* 0x004fc60000011406 */
[----:B------:R0:W-:Y:S04]  /*7fb0*/  STL [R1+0x64c], R8 ;  /* 0x00064c0801007387 */ /* 0x0001e80000100800 */
[----:B------:R1:W-:Y:S04]  /*7fc0*/  STL [R1+0x648], R10 ;  /* 0x0006480a01007387 */ /* 0x0003e80000100800 */
[----:B------:R2:W-:Y:S01]  /*7fd0*/  STL [R1+0x644], R9 ;  /* 0x0006440901007387 */ /* 0x0005e20000100800 */
[C---:B0-----:R-:W-:Y:S02]  /*7fe0*/  LOP3.LUT R8, R241.reuse, 0x40, RZ, 0x3c, !PT ;  /* 0x00000040f1087812 */ /* 0x041fe400078e3cff */
[----:B-1----:R-:W-:-:S03]  /*7ff0*/  LOP3.LUT R10, R241, 0x50, RZ, 0x3c, !PT ;  /* 0x00000050f10a7812 */ /* 0x002fc600078e3cff */
[----:B------:R0:W-:Y:S01]  /*8000*/  STL [R1+0x640], R8 ;  /* 0x0006400801007387 */ /* 0x0001e20000100800 */
[----:B--2---:R-:W-:-:S03]  /*8010*/  LOP3.LUT R9, R241, 0x60, RZ, 0x3c, !PT ;  /* 0x00000060f1097812 */ /* 0x004fc600078e3cff */
[----:B------:R1:W-:Y:S04]  /*8020*/  STL [R1+0x63c], R10 ;  /* 0x00063c0a01007387 */ /* 0x0003e80000100800 */
[----:B------:R2:W-:Y:S01]  /*8030*/  STL [R1+0x638], R9 ;  /* 0x0006380901007387 */ /* 0x0005e20000100800 */
[----:B0-----:R-:W-:Y:S02]  /*8040*/  LOP3.LUT R8, R241, 0x70, RZ, 0x3c, !PT ;  /* 0x00000070f1087812 */ /* 0x001fe400078e3cff */
[----:B-1----:R-:W-:-:S03]  /*8050*/  LOP3.LUT R10, R7, 0x20, RZ, 0x3c, !PT ;  /* 0x00000020070a7812 */ /* 0x002fc600078e3cff */
[----:B------:R0:W-:Y:S01]  /*8060*/  STL [R1+0x634], R8 ;  /* 0x0006340801007387 */ /* 0x0001e20000100800 */
[C---:B--2---:R-:W-:Y:S02]  /*8070*/  LOP3.LUT R9, R7.reuse, 0x40, RZ, 0x3c, !PT ;  /* 0x0000004007097812 */ /* 0x044fe400078e3cff */
[----:B0-----:R-:W-:-:S07]  /*8080*/  LOP3.LUT R8, R7, 0x60, RZ, 0x3c, !PT ;  /* 0x0000006007087812 */ /* 0x001fce00078e3cff */
.L_x_2:
[----:B------:R-:W0:Y:S01]  /*8090*/  LDC R12, c[0x0][0x230] ;  /* 0x00008c00ff0c7b82 */ /* 0x000e220000000800 */
[----:B-1----:R1:W-:Y:S04]  /*80a0*/  STL [R1+0x6a8], R165 ;  /* 0x0006a8a501007387 */ /* 0x0023e80000100800 */
[----:B------:R-:W-:Y:S04]  /*80b0*/  STL [R1+0x6a4], R193 ;  /* 0x0006a4c101007387 */ /* 0x000fe80000100800 */
[----:B------:R-:W-:Y:S01]  /*80c0*/  STL [R1+0x6a0], R221 ;  /* 0x0006a0dd01007387 */ /* 0x000fe20000100800 */
[----:B------:R-:W-:-:S03]  /*80d0*/  PRMT R211, RZ, 0x7610, R211 ;  /* 0x00007610ffd37816 */ /* 0x000fc600000000d3 */
[----:B------:R-:W-:Y:S04]  /*80e0*/  STL [R1+0x69c], R219 ;  /* 0x00069cdb01007387 */ /* 0x000fe80000100800 */
[----:B------:R-:W-:Y:S04]  /*80f0*/  STL [R1+0x698], R215 ;  /* 0x000698d701007387 */ /* 0x000fe80000100800 */
[----:B------:R-:W-:Y:S01]  /*8100*/  STL [R1+0x694], R217 ;  /* 0x000694d901007387 */ /* 0x000fe20000100800 */
[----:B0-----:R-:W-:-:S03]  /*8110*/  IMAD R12, R4, -0x80, R12 ;  /* 0xffffff80040c7824 */ /* 0x001fc600078e020c */
[----:B------:R-:W-:Y:S02]  /*8120*/  STL [R1+0x690], R213 ;  /* 0x000690d501007387 */ /* 0x000fe40000100800 */
[C---:B------:R-:W-:Y:S02]  /*8130*/  ISETP.GT.AND P0, PT, R12.reuse, RZ, PT ;  /* 0x000000ff0c00720c */ /* 0x040fe40003f04270 */
[----:B------:R-:W-:Y:S04]  /*8140*/  STL [R1+0x670], R7 ;  /* 0x0006700701007387 */ /* 0x000fe80000100800 */
[----:B------:R-:W2:Y:S01]  /*8150*/  LDL.LU R2, [R1+0x5fc] ;  /* 0x0005fc0001027983 */ /* 0x000ea20000300800 */
[C---:B------:R-:W-:Y:S02]  /*8160*/  ISETP.GT.AND P1, PT, R12.reuse, 0x1, PT ;  /* 0x000000010c00780c */ /* 0x040fe40003f24270 */
[----:B------:R-:W-:Y:S01]  /*8170*/  PRMT R166, RZ, 0x7610, R166 ;  /* 0x00007610ffa67816 */ /* 0x000fe200000000a6 */
[----:B-----5:R-:W-:Y:S01]  /*8180*/  STL [R1+0x664], R0 ;  /* 0x0006640001007387 */ /* 0x020fe20000100800 */
[----:B------:R-:W-:-:S02]  /*8190*/  ISETP.GT.AND P2, PT, R12, 0x2, PT ;  /* 0x000000020c00780c */ /* 0x000fc40003f44270 */
[----:B------:R-:W-:Y:S01]  /*81a0*/  @P0 IMAD.MOV.U32 R8, RZ, RZ, R5 ;  /* 0x000000ffff080224 */ /* 0x000fe200078e0005 */
[----:B------:R-:W-:Y:S01]  /*81b0*/  STL [R1+0x674], R4 ;  /* 0x0006740401007387 */ /* 0x000fe20000100800 */
[----:B------:R-:W-:-:S03]  /*81c0*/  @P0 IMAD.MOV.U32 R9, RZ, RZ, R3 ;  /* 0x000000ffff090224 */ /* 0x000fc600078e0003 */
[----:B------:R-:W-:Y:S04]  /*81d0*/  STL [R1+0x67c], R5 ;  /* 0x00067c0501007387 */ /* 0x000fe80000100800 */
[----:B------:R-:W-:Y:S04]  /*81e0*/  STL [R1+0x678], R3 ;  /* 0x0006780301007387 */ /* 0x000fe80000100800 */
[----:B------:R0:W3:Y:S04]  /*81f0*/  @P0 LDG.E.U8 R211, desc[UR14][R8.64] ;  /* 0x0000000e08d30981 */ /* 0x0000e8000c1e1100 */
[----:B------:R-:W0:Y:S04]  /*8200*/  LDL R8, [R1+0x618] ;  /* 0x0006180001087983 */ /* 0x000e280000100800 */
[----:B------:R-:W0:Y:S01]  /*8210*/  LDL R9, [R1+0x61c] ;  /* 0x00061c0001097983 */ /* 0x000e220000100800 */
[----:B------:R-:W-:-:S02]  /*8220*/  PRMT R210, RZ, 0x7610, R210 ;  /* 0x00007610ffd27816 */ /* 0x000fc400000000d2 */
[C---:B------:R-:W-:Y:S02]  /*8230*/  ISETP.GT.AND P3, PT, R12.reuse, 0x3, PT ;  /* 0x000000030c00780c */ /* 0x040fe40003f64270 */
[----:B------:R-:W-:Y:S02]  /*8240*/  PRMT R174, RZ, 0x7610, R174 ;  /* 0x00007610ffae7816 */ /* 0x000fe400000000ae */
[C---:B------:R-:W-:Y:S02]  /*8250*/  ISETP.GT.AND P4, PT, R12.reuse, 0x4, PT ;  /* 0x000000040c00780c */ /* 0x040fe40003f84270 */
[----:B------:R-:W-:Y:S02]  /*8260*/  PRMT R209, RZ, 0x7610, R209 ;  /* 0x00007610ffd17816 */ /* 0x000fe400000000d1 */
[----:B------:R-:W-:Y:S02]  /*8270*/  ISETP.GT.AND P5, PT, R12, 0x5, PT ;  /* 0x000000050c00780c */ /* 0x000fe40003fa4270 */
[----:B0-----:R-:W-:-:S04]  /*8280*/  @P1 LOP3.LUT R9, R9, R8, RZ, 0x3c, !PT ;  /* 0x0000000809091212 */ /* 0x001fc800078e3cff */
[----:B------:R-:W-:-:S04]  /*8290*/  @P1 LOP3.LUT R8, R9, R8, RZ, 0x3c, !PT ;  /* 0x0000000809081212 */ /* 0x000fc800078e3cff */
[----:B------:R-:W-:-:S05]  /*82a0*/  @P1 LOP3.LUT R9, R9, R8, RZ, 0x3c, !PT ;  /* 0x0000000809091212 */ /* 0x000fca00078e3cff */
[----:B------:R0:W4:Y:S04]  /*82b0*/  @P1 LDG.E.U8 R166, desc[UR14][R8.64] ;  /* 0x0000000e08a61981 */ /* 0x000128000c1e1100 */
[----:B------:R-:W0:Y:S04]  /*82c0*/  LDL R8, [R1+0x610] ;  /* 0x0006100001087983 */ /* 0x000e280000100800 */
[----:B------:R-:W0:Y:S02]  /*82d0*/  LDL R9, [R1+0x614] ;  /* 0x0006140001097983 */ /* 0x000e240000100800 */
[----:B0-----:R-:W-:-:S04]  /*82e0*/  @P2 LOP3.LUT R9, R9, R8, RZ, 0x3c, !PT ;  /* 0x0000000809092212 */ /* 0x001fc800078e3cff */
[----:B------:R-:W-:-:S04]  /*82f0*/  @P2 LOP3.LUT R8, R9, R8, RZ, 0x3c, !PT ;  /* 0x0000000809082212 */ /* 0x000fc800078e3cff */
[----:B------:R-:W-:-:S05]  /*8300*/  @P2 LOP3.LUT R9, R9, R8, RZ, 0x3c, !PT ;  /* 0x0000000809092212 */ /* 0x000fca00078e3cff */
[----:B------:R0:W4:Y:S04]  /*8310*/  @P2 LDG.E.U8 R210, desc[UR14][R8.64] ;  /* 0x0000000e08d22981 */ /* 0x000128000c1e1100 */
[----:B------:R-:W0:Y:S04]  /*8320*/  LDL R8, [R1+0x608] ;  /* 0x0006080001087983 */ /* 0x000e280000100800 */
[----:B------:R-:W0:Y:S01]  /*8330*/  LDL R9, [R1+0x60c] ;  /* 0x00060c0001097983 */ /* 0x000e220000100800 */
[----:B------:R-:W-:Y:S02]  /*8340*/  PRMT R167, RZ, 0x7610, R167 ;  /* 0x00007610ffa77816 */ /* 0x000fe400000000a7 */
[----:B------:R-:W-:-:S02]  /*8350*/  ISETP.GT.AND P1, PT, R12, 0x6, PT ;  /* 0x000000060c00780c */ /* 0x000fc40003f24270 */
        /* <DEDUP_REMOVED lines=12> */
[----:B------:R-:W3:Y:S01]  /*8420*/  LDL R9, [R1+0x5f8] ;  /* 0x0005f80001097983 */ /* 0x000ee20000100800 */
[----:B--2---:R-:W-:-:S03]  /*8430*/  @P5 IMAD.MOV.U32 R8, RZ, RZ, R2 ;  /* 0x000000ffff085224 */ /* 0x004fc600078e0002 */
[----:B------:R0:W-:Y:S04]  /*8440*/  STL [R1+0x680], R2 ;  /* 0x0006800201007387 */ /* 0x0001e80000100800 */
[----:B---3--:R2:W3:Y:S04]  /*8450*/  @P5 LDG.E.U8 R167, desc[UR14][R8.64] ;  /* 0x0000000e08a75981 */ /* 0x0084e8000c1e1100 */
[----:B------:R-:W2:Y:S04]  /*8460*/  LDL R8, [R1+0x5f0] ;  /* 0x0005f00001087983 */ /* 0x000ea80000100800 */
[----:B------:R-:W2:Y:S01]  /*8470*/  LDL R9, [R1+0x5f4] ;  /* 0x0005f40001097983 */ /* 0x000ea20000100800 */
[----:B------:R-:W-:-:S02]  /*8480*/  PRMT R208, RZ, 0x7610, R208 ;  /* 0x00007610ffd07816 */ /* 0x000fc400000000d0 */
[C---:B------:R-:W-:Y:S02]  /*8490*/  ISETP.GT.AND P2, PT, R12.reuse, 0x8, PT ;  /* 0x000000080c00780c */ /* 0x040fe40003f44270 */
[----:B------:R-:W-:Y:S02]  /*84a0*/  PRMT R205, RZ, 0x7610, R205 ;  /* 0x00007610ffcd7816 */ /* 0x000fe400000000cd */
[C---:B------:R-:W-:Y:S02]  /*84b0*/  ISETP.GT.AND P3, PT, R12.reuse, 0x9, PT ;  /* 0x000000090c00780c */ /* 0x040fe40003f64270 */
[----:B------:R-:W-:Y:S02]  /*84c0*/  PRMT R207, RZ, 0x7610, R207 ;  /* 0x00007610ffcf7816 */ /* 0x000fe400000000cf */
[----:B------:R-:W-:Y:S02]  /*84d0*/  ISETP.GT.AND P4, PT, R12, 0xa, PT ;  /* 0x0000000a0c00780c */ /* 0x000fe40003f84270 */
[----:B--2---:R-:W-:-:S04]  /*84e0*/  @P1 LOP3.LUT R9, R9, R8, RZ, 0x3c, !PT ;  /* 0x0000000809091212 */ /* 0x004fc800078e3cff */
[----:B------:R-:W-:-:S04]  /*84f0*/  @P1 LOP3.LUT R8, R9, R8, RZ, 0x3c, !PT ;  /* 0x0000000809081212 */ /* 0x000fc800078e3cff */
[----:B------:R-:W-:-:S05]  /*8500*/  @P1 LOP3.LUT R9, R9, R8, RZ, 0x3c, !PT ;  /* 0x0000000809091212 */ /* 0x000fca00078e3cff */
[----:B------:R2:W3:Y:S04]  /*8510*/  @P1 LDG.E.U8 R192, desc[UR14][R8.64] ;  /* 0x0000000e08c01981 */ /* 0x0004e8000c1e1100 */
[----:B------:R-:W2:Y:S04]  /*8520*/  LDL R8, [R1+0x5e8] ;  /* 0x0005e80001087983 */ /* 0x000ea80000100800 */
[----:B------:R-:W2:Y:S02]  /*8530*/  LDL R9, [R1+0x5ec] ;  /* 0x0005ec0001097983 */ /* 0x000ea40000100800 */
[----:B--2---:R-:W-:-:S04]  /*8540*/  @P0 LOP3.LUT R9, R9, R8, RZ, 0x3c, !PT ;  /* 0x0000000809090212 */ /* 0x004fc800078e3cff */
[----:B------:R-:W-:-:S04]  /*8550*/  @P0 LOP3.LUT R8, R9, R8, RZ, 0x3c, !PT ;  /* 0x0000000809080212 */ /* 0x000fc800078e3cff */
[----:B------:R-:W-:-:S05]  /*8560*/  @P0 LOP3.LUT R9, R9, R8, RZ, 0x3c, !PT ;  /* 0x0000000809090212 */ /* 0x000fca00078e3cff */
[----:B------:R2:W3:Y:S04]  /*8570*/  @P0 LDG.E.U8 R208, desc[UR14][R8.64] ;  /* 0x0000000e08d00981 */ /* 0x0004e8000c1e1100 */
[----:B------:R-:W2:Y:S04]  /*8580*/  LDL R8, [R1+0x5e0] ;  /* 0x0005e00001087983 */ /* 0x000ea80000100800 */
[----:B------:R-:W2:Y:S01]  /*8590*/  LDL R9, [R1+0x5e4] ;  /* 0x0005e40001097983 */ /* 0x000ea20000100800 */
[----:B------:R-:W-:Y:S02]  /*85a0*/  PRMT R11, RZ, 0x7610, R11 ;  /* 0x00007610ff0b7816 */ /* 0x000fe4000000000b */
[----:B------:R-:W-:-:S02]  /*85b0*/  ISETP.GT.AND P1, PT, R12, 0xb, PT ;  /* 0x0000000b0c00780c */ /* 0x000fc40003f24270 */
        /* <DEDUP_REMOVED lines=340> */
[----:B-1----:R-:W-:Y:S02]  /*9b00*/  PRMT R165, RZ, 0x7610, R165 ;  /* 0x00007610ffa57816 */ /* 0x002fe400000000a5 */
[----:B------:R-:W-:-:S02]  /*9b10*/  ISETP.GT.AND P2, PT, R12, 0x35, PT ;  /* 0x000000350c00780c */ /* 0x000fc40003f44270 */
[----:B0-----:R-:W-:Y:S02]  /*9b20*/  PRMT R2, RZ, 0x7610, R2 ;  /* 0x00007610ff027816 */ /* 0x001fe40000000002 */
[C---:B------:R-:W-:Y:S02]  /*9b30*/  ISETP.GT.AND P3, PT, R12.reuse, 0x36, PT ;  /* 0x000000360c00780c */ /* 0x040fe40003f64270 */
[----:B------:R-:W-:Y:S02]  /*9b40*/  PRMT R193, RZ, 0x7610, R193 ;  /* 0x00007610ffc17816 */ /* 0x000fe400000000c1 */
[----:B------:R-:W-:Y:S02]  /*9b50*/  ISETP.GT.AND P4, PT, R12, 0x37, PT ;  /* 0x000000370c00780c */ /* 0x000fe40003f84270 */
[----:B--2---:R-:W-:-:S04]  /*9b60*/  @P1 LOP3.LUT R9, R9, R8, RZ, 0x3c, !PT ;  /* 0x0000000809091212 */ /* 0x004fc800078e3cff */
[----:B------:R-:W-:-:S04]  /*9b70*/  @P1 LOP3.LUT R8, R9, R8, RZ, 0x3c, !PT ;  /* 0x0000000809081212 */ /* 0x000fc800078e3cff */
[----:B------:R-:W-:-:S05]  /*9b80*/  @P1 LOP3.LUT R9, R9, R8, RZ, 0x3c, !PT ;  /* 0x0000000809091212 */ /* 0x000fca00078e3cff */
[----:B------:R0:W2:Y:S04]  /*9b90*/  @P1 LDG.E.U8 R198, desc[UR14][R8.64] ;  /* 0x0000000e08c61981 */ /* 0x0000a8000c1e1100 */
[----:B------:R-:W0:Y:S04]  /*9ba0*/  LDL R8, [R1+0x480] ;  /* 0x0004800001087983 */ /* 0x000e280000100800 */
[----:B------:R-:W0:Y:S02]  /*9bb0*/  LDL R9, [R1+0x484] ;  /* 0x0004840001097983 */ /* 0x000e240000100800 */
[----:B0-----:R-:W-:-:S04]  /*9bc0*/  @P0 LOP3.LUT R9, R9, R8, RZ, 0x3c, !PT ;  /* 0x0000000809090212 */ /* 0x001fc800078e3cff */
[----:B------:R-:W-:-:S04]  /*9bd0*/  @P0 LOP3.LUT R8, R9, R8, RZ, 0x3c, !PT ;  /* 0x0000000809080212 */ /* 0x000fc800078e3cff */
[----:B------:R-:W-:-:S05]  /*9be0*/  @P0 LOP3.LUT R9, R9, R8, RZ, 0x3c, !PT ;  /* 0x0000000809090212 */ /* 0x000fca00078e3cff */
[----:B------:R-:W4:Y:S04]  /*9bf0*/  @P0 LDG.E.U8 R165, desc[UR14][R8.64] ;  /* 0x0000000e08a50981 */ /* 0x000f28000c1e1100 */
[----:B----4-:R0:W-:Y:S04]  /*9c00*/  STL [R1+0x10], R165 ;  /* 0x000010a501007387 */ /* 0x0101e80000100800 */
[----:B0-----:R-:W4:Y:S04]  /*9c10*/  LDL.LU R165, [R1+0x6a8] ;  /* 0x0006a80001a57983 */ /* 0x001f280000300800 */
[----:B------:R-:W3:Y:S04]  /*9c20*/  LDL R8, [R1+0x478] ;  /* 0x0004780001087983 */ /* 0x000ee80000100800 */
[----:B------:R-:W3:Y:S01]  /*9c30*/  LDL R9, [R1+0x47c] ;  /* 0x00047c0001097983 */ /* 0x000ee20000100800 */
[----:B------:R-:W-:-:S02]  /*9c40*/  PRMT R221, RZ, 0x7610, R221 ;  /* 0x00007610ffdd7816 */ /* 0x000fc400000000dd */
[C---:B------:R-:W-:Y:S02]  /*9c50*/  ISETP.GT.AND P1, PT, R12.reuse, 0x38, PT ;  /* 0x000000380c00780c */ /* 0x040fe40003f24270 */
[----:B------:R-:W-:Y:S02]  /*9c60*/  PRMT R219, RZ, 0x7610, R219 ;  /* 0x00007610ffdb7816 */ /* 0x000fe400000000db */
[----:B------:R-:W-:Y:S02]  /*9c70*/  ISETP.GT.AND P0, PT, R12, 0x39, PT ;  /* 0x000000390c00780c */ /* 0x000fe40003f04270 */
[----:B---3--:R-:W-:-:S04]  /*9c80*/  @P2 LOP3.LUT R9, R9, R8, RZ, 0x3c, !PT ;  /* 0x0000000809092212 */ /* 0x008fc800078e3cff */
[----:B------:R-:W-:-:S04]  /*9c90*/  @P2 LOP3.LUT R8, R9, R8, RZ, 0x3c, !PT ;  /* 0x0000000809082212 */ /* 0x000fc800078e3cff */
[----:B------:R-:W-:-:S05]  /*9ca0*/  @P2 LOP3.LUT R9, R9, R8, RZ, 0x3c, !PT ;  /* 0x0000000809092212 */ /* 0x000fca00078e3cff */
[----:B------:R0:W3:Y:S04]  /*9cb0*/  @P2 LDG.E.U8 R2, desc[UR14][R8.64] ;  /* 0x0000000e08022981 */ /* 0x0000e8000c1e1100 */
[----:B------:R-:W0:Y:S04]  /*9cc0*/  LDL R8, [R1+0x470] ;  /* 0x0004700001087983 */ /* 0x000e280000100800 */
[----:B------:R-:W0:Y:S02]  /*9cd0*/  LDL R9, [R1+0x474] ;  /* 0x0004740001097983 */ /* 0x000e240000100800 */
[----:B0-----:R-:W-:-:S04]  /*9ce0*/  @P3 LOP3.LUT R9, R9, R8, RZ, 0x3c, !PT ;  /* 0x0000000809093212 */ /* 0x001fc800078e3cff */
[----:B------:R-:W-:-:S04]  /*9cf0*/  @P3 LOP3.LUT R8, R9, R8, RZ, 0x3c, !PT ;  /* 0x0000000809083212 */ /* 0x000fc800078e3cff */
[----:B------:R-:W-:-:S05]  /*9d00*/  @P3 LOP3.LUT R9, R9, R8, RZ, 0x3c, !PT ;  /* 0x0000000809093212 */ /* 0x000fca00078e3cff */
[----:B------:R-:W2:Y:S04]  /*9d10*/  @P3 LDG.E.U8 R193, desc[UR14][R8.64] ;  /* 0x0000000e08c13981 */ /* 0x000ea8000c1e1100 */
[----:B--2---:R0:W-:Y:S04]  /*9d20*/  STL [R1+0x14], R193 ;  /* 0x000014c101007387 */ /* 0x0041e80000100800 */
[----:B0-----:R-:W2:Y:S04]  /*9d30*/  LDL.LU R193, [R1+0x6a4] ;  /* 0x0006a40001c17983 */ /* 0x001ea80000300800 */
[----:B------:R-:W4:Y:S04]  /*9d40*/  LDL R8, [R1+0x468] ;  /* 0x0004680001087983 */ /* 0x000f280000100800 */
[----:B------:R-:W4:Y:S02]  /*9d50*/  LDL R9, [R1+0x46c] ;  /* 0x00046c0001097983 */ /* 0x000f240000100800 */
[----:B----4-:R-:W-:-:S04]  /*9d60*/  @P4 LOP3.LUT R9, R9, R8, RZ, 0x3c, !PT ;  /* 0x0000000809094212 */ /* 0x010fc800078e3cff */
        /* <DEDUP_REMOVED lines=10> */
[C---:B------:R-:W-:Y:S02]  /*9e10*/  ISETP.GT.AND P3, PT, R12.reuse, 0x3b, PT ;  /* 0x0000003b0c00780c */ /* 0x040fe40003f64270 */
[----:B------:R-:W-:Y:S02]  /*9e20*/  PRMT R5, RZ, 0x7610, R5 ;  /* 0x00007610ff057816 */ /* 0x000fe40000000005 */
[----:B------:R-:W-:Y:S02]  /*9e30*/  ISETP.GT.AND P4, PT, R12, 0x3c, PT ;  /* 0x0000003c0c00780c */ /* 0x000fe40003f84270 */
[----:B---3--:R-:W-:-:S04]  /*9e40*/  @P1 LOP3.LUT R9, R9, R8, RZ, 0x3c, !PT ;  /* 0x0000000809091212 */ /* 0x008fc800078e3cff */
[----:B------:R-:W-:-:S04]  /*9e50*/  @P1 LOP3.LUT R8, R9, R8, RZ, 0x3c, !PT ;  /* 0x0000000809081212 */ /* 0x000fc800078e3cff */
[----:B------:R-:W-:-:S05]  /*9e60*/  @P1 LOP3.LUT R9, R9, R8, RZ, 0x3c, !PT ;  /* 0x0000000809091212 */ /* 0x000fca00078e3cff */
[----:B------:R-:W3:Y:S04]  /*9e70*/  @P1 LDG.E.U8 R219, desc[UR14][R8.64] ;  /* 0x0000000e08db1981 */ /* 0x000ee8000c1e1100 */
[----:B---3--:R0:W-:Y:S04]  /*9e80*/  STL [R1+0x8], R219 ;  /* 0x000008db01007387 */ /* 0x0081e80000100800 */
[----:B0-----:R-:W3:Y:S04]  /*9e90*/  LDL.LU R219, [R1+0x69c] ;  /* 0x00069c0001db7983 */ /* 0x001ee80000300800 */
[----:B------:R-:W2:Y:S04]  /*9ea0*/  LDL R8, [R1+0x458] ;  /* 0x0004580001087983 */ /* 0x000ea80000100800 */
[----:B------:R-:W2:Y:S02]  /*9eb0*/  LDL R9, [R1+0x45c] ;  /* 0x00045c0001097983 */ /* 0x000ea40000100800 */
[----:B--2---:R-:W-:-:S04]  /*9ec0*/  @P0 LOP3.LUT R9, R9, R8, RZ, 0x3c, !PT ;  /* 0x0000000809090212 */ /* 0x004fc800078e3cff */
[----:B------:R-:W-:-:S04]  /*9ed0*/  @P0 LOP3.LUT R8, R9, R8, RZ, 0x3c, !PT ;  /* 0x0000000809080212 */ /* 0x000fc800078e3cff */
[----:B------:R-:W-:-:S05]  /*9ee0*/  @P0 LOP3.LUT R9, R9, R8, RZ, 0x3c, !PT ;  /* 0x0000000809090212 */ /* 0x000fca00078e3cff */
[----:B------:R0:W2:Y:S04]  /*9ef0*/  @P0 LDG.E.U8 R3, desc[UR14][R8.64] ;  /* 0x0000000e08030981 */ /* 0x0000a8000c1e1100 */
        /* <DEDUP_REMOVED lines=9> */
[----:B------:R-:W4:Y:S04]  /*9f90*/  @P2 LDG.E.U8 R215, desc[UR14][R8.64] ;  /* 0x0000000e08d72981 */ /* 0x000f28000c1e1100 */
[----:B----4-:R0:W-:Y:S04]  /*9fa0*/  STL [R1+0xc], R215 ;  /* 0x00000cd701007387 */ /* 0x0101e80000100800 */
[----:B0-----:R-:W4:Y:S04]  /*9fb0*/  LDL.LU R215, [R1+0x698] ;  /* 0x0006980001d77983 */ /* 0x001f280000300800 */
[----:B------:R-:W3:Y:S04]  /*9fc0*/  LDL R8, [R1+0x448] ;  /* 0x0004480001087983 */ /* 0x000ee80000100800 */
[----:B------:R-:W3:Y:S02]  /*9fd0*/  LDL R9, [R1+0x44c] ;  /* 0x00044c0001097983 */ /* 0x000ee40000100800 */
        /* <DEDUP_REMOVED lines=10> */
[----:B------:R-:W4:Y:S04]  /*a080*/  LDL R8, [R1+0x438] ;  /* 0x0004380001087983 */ /* 0x000f280000100800 */
[----:B------:R-:W4:Y:S04]  /*a090*/  LDL R9, [R1+0x43c] ;  /* 0x00043c0001097983 */ /* 0x000f280000100800 */
[----:B--2---:R0:W-:Y:S01]  /*a0a0*/  STL [R1+0x1c], R213 ;  /* 0x00001cd501007387 */ /* 0x0041e20000100800 */
[----:B------:R-:W-:-:S02]  /*a0b0*/  PRMT R4, RZ, 0x7610, R4 ;  /* 0x00007610ff047816 */ /* 0x000fc40000000004 */
[C---:B------:R-:W-:Y:S02]  /*a0c0*/  ISETP.GT.AND P2, PT, R12.reuse, 0x3f, PT ;  /* 0x0000003f0c00780c */ /* 0x040fe40003f44270 */
[----:B------:R-:W-:Y:S02]  /*a0d0*/  PRMT R252, RZ, 0x7610, R252 ;  /* 0x00007610fffc7816 */ /* 0x000fe400000000fc */
[C---:B------:R-:W-:Y:S02]  /*a0e0*/  ISETP.GT.AND P3, PT, R12.reuse, 0x40, PT ;  /* 0x000000400c00780c */ /* 0x040fe40003f64270 */
[----:B------:R-:W-:Y:S01]  /*a0f0*/  PRMT R217, RZ, 0x7610, R217 ;  /* 0x00007610ffd97816 */ /* 0x000fe200000000d9 */
[----:B0-----:R-:W2:Y:S01]  /*a100*/  LDL R213, [R1+0x41c] ;  /* 0x00041c0001d57983 */ /* 0x001ea20000100800 */
[----:B------:R-:W-:Y:S02]  /*a110*/  ISETP.GT.AND P4, PT, R12, 0x41, PT ;  /* 0x000000410c00780c */ /* 0x000fe40003f84270 */
[----:B----4-:R-:W-:-:S04]  /*a120*/  @P1 LOP3.LUT R9, R9, R8, RZ, 0x3c, !PT ;  /* 0x0000000809091212 */ /* 0x010fc800078e3cff */
        /* <DEDUP_REMOVED lines=24> */
[----:B------:R-:W3:Y:S04]  /*a2b0*/  @P3 LDG.E.U8 R217, desc[UR14][R8.64] ;  /* 0x0000000e08d93981 */ /* 0x000ee8000c1e1100 */
[----:B---3--:R0:W-:Y:S04]  /*a2c0*/  STL [R1+0x4], R217 ;  /* 0x000004d901007387 */ /* 0x0081e80000100800 */
[----:B0-----:R-:W3:Y:S04]  /*a2d0*/  LDL.LU R217, [R1+0x694] ;  /* 0x0006940001d97983 */ /* 0x001ee80000300800 */
[----:B------:R-:W4:Y:S01]  /*a2e0*/  LDL R9, [R1+0x418] ;  /* 0x0004180001097983 */ /* 0x000f220000100800 */
[----:B--2---:R-:W-:Y:S01]  /*a2f0*/  @P4 IMAD.MOV.U32 R8, RZ, RZ, R213 ;  /* 0x000000ffff084224 */ /* 0x004fe200078e00d5 */
[----:B------:R-:W-:-:S02]  /*a300*/  PRMT R212, RZ, 0x7610, R212 ;  /* 0x00007610ffd47816 */ /* 0x000fc400000000d4 */
[----:B------:R-:W-:Y:S01]  /*a310*/  ISETP.GT.AND P2, PT, R12, 0x44, PT ;  /* 0x000000440c00780c */ /* 0x000fe20003f44270 */
[----:B------:R-:W2:Y:S04]  /*a320*/  LDL R213, [R1+0x3f4] ;  /* 0x0003f40001d57983 */ /* 0x000ea80000100800 */
[----:B----4-:R0:W4:Y:S04]  /*a330*/  @P4 LDG.E.U8 R6, desc[UR14][R8.64] ;  /* 0x0000000e08064981 */ /* 0x010128000c1e1100 */
[----:B------:R-:W0:Y:S04]  /*a340*/  LDL R8, [R1+0x410] ;  /* 0x0004100001087983 */ /* 0x000e280000100800 */
[----:B------:R-:W0:Y:S01]  /*a350*/  LDL R9, [R1+0x414] ;  /* 0x0004140001097983 */ /* 0x000e220000100800 */
[----:B------:R-:W-:-:S02]  /*a360*/  PRMT R250, RZ, 0x7610, R250 ;  /* 0x00007610fffa7816 */ /* 0x000fc400000000fa */
        /* <DEDUP_REMOVED lines=31> */
[----:B------:R-:W2:Y:S04]  /*a560*/  LDL R213, [R1+0x3c0] ;  /* 0x0003c00001d57983 */ /* 0x000ea80000100800 */
[----:B---3--:R-:W3:Y:S04]  /*a570*/  @P4 LDG.E.U8 R0, desc[UR14][R8.64] ;  /* 0x0000000e08004981 */ /* 0x008ee8000c1e1100 */
[----:B------:R-:W4:Y:S04]  /*a580*/  LDL R8, [R1+0x3e0] ;  /* 0x0003e00001087983 */ /* 0x000f280000100800 */
[----:B------:R-:W4:Y:S04]  /*a590*/  LDL R9, [R1+0x3e4] ;  /* 0x0003e40001097983 */ /* 0x000f280000100800 */
[----:B---3--:R0:W-:Y:S01]  /*a5a0*/  STL [R1], R0 ;  /* 0x0000000001007387 */ /* 0x0081e20000100800 */
[----:B------:R-:W-:-:S02]  /*a5b0*/  PRMT R249, RZ, 0x7610, R249 ;  /* 0x00007610fff97816 */ /* 0x000fc400000000f9 */
[----:B------:R-:W-:Y:S02]  /*a5c0*/  ISETP.GT.AND P2, PT, R12, 0x49, PT ;  /* 0x000000490c00780c */ /* 0x000fe40003f44270 */
[----:B------:R-:W-:Y:S01]  /*a5d0*/  PRMT R218, RZ, 0x7610, R218 ;  /* 0x00007610ffda7816 */ /* 0x000fe200000000da */
[----:B0-----:R-:W3:Y:S01]  /*a5e0*/  LDL R0, [R1+0x3c4] ;  /* 0x0003c40001007983 */ /* 0x001ee20000100800 */
        /* <DEDUP_REMOVED lines=18> */
[C---:B------:R-:W-:Y:S02]  /*a710*/  ISETP.GT.AND P3, PT, R12.reuse, 0x4a, PT ;  /* 0x0000004a0c00780c */ /* 0x040fe40003f64270 */
[----:B------:R-:W-:-:S02]  /*a720*/  ISETP.GT.AND P4, PT, R12, 0x4b, PT ;  /* 0x0000004b0c00780c */ /* 0x000fc40003f84270 */
[----:B------:R-:W-:Y:S02]  /*a730*/  PRMT R248, RZ, 0x7610, R248 ;  /* 0x00007610fff87816 */ /* 0x000fe400000000f8 */
[----:B------:R-:W-:-:S07]  /*a740*/  PRMT R220, RZ, 0x7610, R220 ;  /* 0x00007610ffdc7816 */ /* 0x000fce00000000dc */
[----:B0-----:R-:W-:-:S04]  /*a750*/  @P3 LOP3.LUT R9, R9, R8, RZ, 0x3c, !PT ;  /* 0x0000000809093212 */ /* 0x001fc800078e3cff */
[----:B------:R-:W-:-:S04]  /*a760*/  @P3 LOP3.LUT R8, R9, R8, RZ, 0x3c, !PT ;  /* 0x0000000809083212 */ /* 0x000fc800078e3cff */
[----:B------:R-:W-:-:S05]  /*a770*/  @P3 LOP3.LUT R9, R9, R8, RZ, 0x3c, !PT ;  /* 0x0000000809093212 */ /* 0x000fca00078e3cff */
[----:B------:R3:W4:Y:S02]  /*a780*/  @P3 LDG.E.U8 R248, desc[UR14][R8.64] ;  /* 0x0000000e08f83981 */ /* 0x000724000c1e1100 */
[----:B---3--:R-:W-:Y:S02]  /*a790*/  @P4 IMAD.MOV.U32 R8, RZ, RZ, R0 ;  /* 0x000000ffff084224 */ /* 0x008fe400078e0000 */
[----:B--2---:R-:W-:Y:S01]  /*a7a0*/  @P4 IMAD.MOV.U32 R9, RZ, RZ, R213 ;  /* 0x000000ffff094224 */ /* 0x004fe200078e00d5 */
[----:B------:R-:W-:Y:S01]  /*a7b0*/  ISETP.GT.AND P1, PT, R12, 0x4c, PT ;  /* 0x0000004c0c00780c */ /* 0x000fe20003f24270 */
[----:B------:R-:W2:Y:S04]  /*a7c0*/  LDL R213, [R1+0x3a0] ;  /* 0x0003a00001d57983 */ /* 0x000ea80000100800 */
[----:B------:R0:W3:Y:S01]  /*a7d0*/  @P4 LDG.E.U8 R220, desc[UR14][R8.64] ;  /* 0x0000000e08dc4981 */ /* 0x0000e2000c1e1100 */
[----:B------:R-:W-:-:S02]  /*a7e0*/  PRMT R246, RZ, 0x7610, R246 ;  /* 0x00007610fff67816 */ /* 0x000fc400000000f6 */
[----:B------:R-:W-:Y:S01]  /*a7f0*/  ISETP.GT.AND P0, PT, R12, 0x4d, PT ;  /* 0x0000004d0c00780c */ /* 0x000fe20003f04270 */
[----:B------:R-:W4:Y:S04]  /*a800*/  LDL R0, [R1+0x3a4] ;  /* 0x0003a40001007983 */ /* 0x000f280000100800 */
[----:B------:R-:W0:Y:S04]  /*a810*/  LDL R8, [R1+0x3b8] ;  /* 0x0003b80001087983 */ /* 0x000e280000100800 */
[----:B------:R-:W0:Y:S02]  /*a820*/  LDL R9, [R1+0x3bc] ;  /* 0x0003bc0001097983 */ /* 0x000e240000100800 */
[----:B0-----:R-:W-:-:S04]  /*a830*/  @P1 LOP3.LUT R9, R9, R8, RZ, 0x3c, !PT ;  /* 0x0000000809091212 */ /* 0x001fc800078e3cff */
[----:B------:R-:W-:-:S04]  /*a840*/  @P1 LOP3.LUT R8, R9, R8, RZ, 0x3c, !PT ;  /* 0x0000000809081212 */ /* 0x000fc800078e3cff */
[----:B------:R-:W-:-:S05]  /*a850*/  @P1 LOP3.LUT R9, R9, R8, RZ, 0x3c, !PT ;  /* 0x0000000809091212 */ /* 0x000fca00078e3cff */
[----:B------:R0:W3:Y:S04]  /*a860*/  @P1 LDG.E.U8 R246, desc[UR14][R8.64] ;  /* 0x0000000e08f61981 */ /* 0x0000e8000c1e1100 */
[----:B------:R-:W0:Y:S04]  /*a870*/  LDL R8, [R1+0x3b0] ;  /* 0x0003b00001087983 */ /* 0x000e280000100800 */
[----:B------:R-:W0:Y:S01]  /*a880*/  LDL R9, [R1+0x3b4] ;  /* 0x0003b40001097983 */ /* 0x000e220000100800 */
[----:B------:R-:W-:Y:S02]  /*a890*/  PRMT R222, RZ, 0x7610, R222 ;  /* 0x00007610ffde7816 */ /* 0x000fe400000000de */
[----:B0-----:R-:W-:-:S04]  /*a8a0*/  @P0 LOP3.LUT R9, R9, R8, RZ, 0x3c, !PT ;  /* 0x0000000809090212 */ /* 0x001fc800078e3cff */
[----:B------:R-:W-:-:S04]  /*a8b0*/  @P0 LOP3.LUT R8, R9, R8, RZ, 0x3c, !PT ;  /* 0x0000000809080212 */ /* 0x000fc800078e3cff */
[----:B------:R-:W-:-:S05]  /*a8c0*/  @P0 LOP3.LUT R9, R9, R8, RZ, 0x3c, !PT ;  /* 0x0000000809090212 */ /* 0x000fca00078e3cff */
[----:B------:R0:W3:Y:S04]  /*a8d0*/  @P0 LDG.E.U8 R222, desc[UR14][R8.64] ;  /* 0x0000000e08de0981 */ /* 0x0000e8000c1e1100 */
        /* <DEDUP_REMOVED lines=9> */
[----:B------:R4:W3:Y:S02]  /*a970*/  @P2 LDG.E.U8 R245, desc[UR14][R8.64] ;  /* 0x0000000e08f52981 */ /* 0x0008e4000c1e1100 */
[----:B----4-:R-:W-:Y:S02]  /*a980*/  @P3 IMAD.MOV.U32 R8, RZ, RZ, R0 ;  /* 0x000000ffff083224 */ /* 0x010fe400078e0000 */
[----:B--2---:R-:W-:Y:S01]  /*a990*/  @P3 IMAD.MOV.U32 R9, RZ, RZ, R213 ;  /* 0x000000ffff093224 */ /* 0x004fe200078e00d5 */
[----:B------:R-:W-:Y:S01]  /*a9a0*/  ISETP.GT.AND P4, PT, R12, 0x50, PT ;  /* 0x000000500c00780c */ /* 0x000fe20003f84270 */
[----:B------:R-:W2:Y:S04]  /*a9b0*/  LDL R213, [R1+0x378] ;  /* 0x0003780001d57983 */ /* 0x000ea80000100800 */
[----:B------:R0:W4:Y:S01]  /*a9c0*/  @P3 LDG.E.U8 R224, desc[UR14][R8.64] ;  /* 0x0000000e08e03981 */ /* 0x000122000c1e1100 */
[----:B------:R-:W-:-:S02]  /*a9d0*/  PRMT R247, RZ, 0x7610, R247 ;  /* 0x00007610fff77816 */ /* 0x000fc400000000f7 */
[----:B------:R-:W-:Y:S01]  /*a9e0*/  ISETP.GT.AND P0, PT, R12, 0x51, PT ;  /* 0x000000510c00780c */ /* 0x000fe20003f04270 */
[----:B------:R-:W3:Y:S04]  /*a9f0*/  LDL R0, [R1+0x37c] ;  /* 0x00037c0001007983 */ /* 0x000ee80000100800 */
        /* <DEDUP_REMOVED lines=9> */
[----:B0-----:R-:W-:-:S04]  /*aa90*/  @P0 LOP3.LUT R9, R9, R8, RZ, 0x3c, !PT ;  /* 0x0000000809090212 */ /* 0x001fc800078e3cff */
[----:B------:R-:W-:-:S04]  /*aaa0*/  @P0 LOP3.LUT R8, R9, R8, RZ, 0x3c, !PT ;  /* 0x0000000809080212 */ /* 0x000fc800078e3cff */
[----:B------:R-:W-:-:S05]  /*aab0*/  @P0 LOP3.LUT R9, R9, R8, RZ, 0x3c, !PT ;  /* 0x0000000809090212 */ /* 0x000fca00078e3cff */
[----:B------:R0:W4:Y:S04]  /*aac0*/  @P0 LDG.E.U8 R226, desc[UR14][R8.64] ;  /* 0x0000000e08e20981 */ /* 0x000128000c1e1100 */
[----:B------:R-:W0:Y:S04]  /*aad0*/  LDL R8, [R1+0x388] ;  /* 0x0003880001087983 */ /* 0x000e280000100800 */
[----:B------:R-:W0:Y:S01]  /*aae0*/  LDL R9, [R1+0x38c] ;  /* 0x00038c0001097983 */ /* 0x000e220000100800 */
[----:B------:R-:W-:Y:S02]  /*aaf0*/  ISETP.GT.AND P1, PT, R12, 0x52, PT ;  /* 0x000000520c00780c */ /* 0x000fe40003f24270 */
[----:B------:R-:W-:-:S11]  /*ab00*/  PRMT R244, RZ, 0x7610, R244 ;  /* 0x00007610fff47816 */ /* 0x000fd600000000f4 */
        /* <DEDUP_REMOVED lines=20> */
[----:B------:R-:W-:Y:S01]  /*ac50*/  PRMT R242, RZ, 0x7610, R242 ;  /* 0x00007610fff27816 */ /* 0x000fe200000000f2 */
        /* <DEDUP_REMOVED lines=9> */
[----:B------:R-:W-:-:S13]  /*acf0*/  ISETP.GT.AND P0, PT, R12, 0x56, PT ;  /* 0x000000560c00780c */ /* 0x000fda0003f04270 */
[----:B0-----:R-:W-:-:S04]  /*ad00*/  @P0 LOP3.LUT R9, R9, R8, RZ, 0x3c, !PT ;  /* 0x0000000809090212 */ /* 0x001fc800078e3cff */
[----:B------:R-:W-:-:S04]  /*ad10*/  @P0 LOP3.LUT R8, R9, R8, RZ, 0x3c, !PT ;  /* 0x0000000809080212 */ /* 0x000fc800078e3cff */
[----:B------:R-:W-:-:S05]  /*ad20*/  @P0 LOP3.LUT R9, R9, R8, RZ, 0x3c, !PT ;  /* 0x0000000809090212 */ /* 0x000fca00078e3cff */
[----:B------:R0:W3:Y:S04]  /*ad30*/  @P0 LDG.E.U8 R242, desc[UR14][R8.64] ;  /* 0x0000000e08f20981 */ /* 0x0000e8000c1e1100 */
[----:B------:R-:W0:Y:S04]  /*ad40*/  LDL R8, [R1+0x360] ;  /* 0x0003600001087983 */ /* 0x000e280000100800 */
[----:B------:R-:W0:Y:S01]  /*ad50*/  LDL R9, [R1+0x364] ;  /* 0x0003640001097983 */ /* 0x000e220000100800 */
[----:B------:R-:W-:Y:S02]  /*ad60*/  ISETP.GT.AND P1, PT, R12, 0x57, PT ;  /* 0x000000570c00780c */ /* 0x000fe40003f24270 */
[----:B------:R-:W-:-:S11]  /*ad70*/  PRMT R232, RZ, 0x7610, R232 ;  /* 0x00007610ffe87816 */ /* 0x000fd600000000e8 */
        /* <DEDUP_REMOVED lines=20> */
[----:B------:R-:W-:Y:S01]  /*aec0*/  PRMT R238, RZ, 0x7610, R238 ;  /* 0x00007610ffee7816 */ /* 0x000fe200000000ee */
        /* <DEDUP_REMOVED lines=9> */
[----:B------:R-:W-:-:S13]  /*af60*/  ISETP.GT.AND P1, PT, R12, 0x5b, PT ;  /* 0x0000005b0c00780c */ /* 0x000fda0003f24270 */
        /* <DEDUP_REMOVED lines=241> */
[----:B------:R-:W-:-:S02]  /*be80*/  PRMT R193, RZ, 0x7610, R193 ;  /* 0x00007610ffc17816 */ /* 0x000fc400000000c1 */
[----:B------:R-:W-:Y:S02]  /*be90*/  LOP3.LUT R211, R211, 0xffff, RZ, 0xc0, !PT ;  /* 0x0000ffffd3d37812 */ /* 0x000fe400078ec0ff */
[----:B------:R-:W-:-:S04]  /*bea0*/  LOP3.LUT R166, R166, 0xffff, RZ, 0xc0, !PT ;  /* 0x0000ffffa6a67812 */ /* 0x000fc800078ec0ff */
[--C-:B------:R-:W-:Y:S02]  /*beb0*/  PRMT R211, R211, 0x3340, R166.reuse ;  /* 0x00003340d3d37816 */ /* 0x100fe400000000a6 */
[----:B------:R-:W-:Y:S02]  /*bec0*/  PRMT R166, RZ, 0x7610, R166 ;  /* 0x00007610ffa67816 */ /* 0x000fe400000000a6 */
[----:B0-----:R-:W-:-:S04]  /*bed0*/  @P0 LOP3.LUT R9, R9, R8, RZ, 0x3c, !PT ;  /* 0x0000000809090212 */ /* 0x001fc800078e3cff */
[----:B------:R-:W-:-:S04]  /*bee0*/  @P0 LOP3.LUT R8, R9, R8, RZ, 0x3c, !PT ;  /* 0x0000000809080212 */ /* 0x000fc800078e3cff */
[----:B------:R-:W-:-:S05]  /*bef0*/  @P0 LOP3.LUT R9, R9, R8, RZ, 0x3c, !PT ;  /* 0x0000000809090212 */ /* 0x000fca00078e3cff */
[----:B------:R3:W4:Y:S01]  /*bf00*/  @P0 LDG.E.U8 R193, desc[UR14][R8.64] ;  /* 0x0000000e08c10981 */ /* 0x000722000c1e1100 */
[----:B------:R-:W-:-:S13]  /*bf10*/  ISETP.GT.AND P0, PT, R12, 0x7b, PT ;  /* 0x0000007b0c00780c */ /* 0x000fda0003f04270 */
[----:B---3--:R-:W-:Y:S02]  /*bf20*/  @P0 IMAD.MOV.U32 R8, RZ, RZ, R0 ;  /* 0x000000ffff080224 */ /* 0x008fe400078e0000 */
[----:B--2---:R-:W-:Y:S01]  /*bf30*/  @P0 IMAD.MOV.U32 R9, RZ, RZ, R213 ;  /* 0x000000ffff090224 */ /* 0x004fe200078e00d5 */
[----:B------:R-:W-:Y:S01]  /*bf40*/  LOP3.LUT R210, R210, 0xffff, RZ, 0xc0, !PT ;  /* 0x0000ffffd2d27812 */ /* 0x000fe200078ec0ff */
[----:B------:R-:W2:Y:S04]  /*bf50*/  LDL R213, [R1+0x228] ;  /* 0x0002280001d57983 */ /* 0x000ea80000100800 */
[----:B------:R0:W3:Y:S01]  /*bf60*/  @P0 LDG.E.U8 R166, desc[UR14][R8.64] ;  /* 0x0000000e08a60981 */ /* 0x0000e2000c1e1100 */
[----:B------:R-:W-:Y:S02]  /*bf70*/  LOP3.LUT R174, R174, 0xffff, RZ, 0xc0, !PT ;  /* 0x0000ffffaeae7812 */ /* 0x000fe400078ec0ff */
[----:B------:R-:W-:Y:S01]  /*bf80*/  LOP3.LUT R209, R209, 0xffff, RZ, 0xc0, !PT ;  /* 0x0000ffffd1d17812 */ /* 0x000fe200078ec0ff */
[----:B------:R-:W4:Y:S04]  /*bf90*/  LDL R0, [R1+0x22c] ;  /* 0x00022c0001007983 */ /* 0x000f280000100800 */
[----:B------:R-:W0:Y:S04]  /*bfa0*/  LDL R8, [R1+0x238] ;  /* 0x0002380001087983 */ /* 0x000e280000100800 */
[----:B------:R-:W0:Y:S01]  /*bfb0*/  LDL R9, [R1+0x23c] ;  /* 0x00023c0001097983 */ /* 0x000e220000100800 */
[----:B------:R-:W-:-:S02]  /*bfc0*/  ISETP.GT.AND P0, PT, R12, 0x7c, PT ;  /* 0x0000007c0c00780c */ /* 0x000fc40003f04270 */
[--C-:B------:R-:W-:Y:S02]  /*bfd0*/  PRMT R210, R210, 0x3340, R174.reuse ;  /* 0x00003340d2d27816 */ /* 0x100fe400000000ae */
[----:B------:R-:W-:-:S09]  /*bfe0*/  PRMT R174, RZ, 0x7610, R174 ;  /* 0x00007610ffae7816 */ /* 0x000fd200000000ae */
[----:B0-----:R-:W-:-:S04]  /*bff0*/  @P0 LOP3.LUT R9, R9, R8, RZ, 0x3c, !PT ;  /* 0x0000000809090212 */ /* 0x001fc800078e3cff */
[----:B------:R-:W-:-:S04]  /*c000*/  @P0 LOP3.LUT R8, R9, R8, RZ, 0x3c, !PT ;  /* 0x0000000809080212 */ /* 0x000fc800078e3cff */
[----:B------:R-:W-:-:S05]  /*c010*/  @P0 LOP3.LUT R9, R9, R8, RZ, 0x3c, !PT ;  /* 0x0000000809090212 */ /* 0x000fca00078e3cff */
[----:B------:R0:W3:Y:S04]  /*c020*/  @P0 LDG.E.U8 R174, desc[UR14][R8.64] ;  /* 0x0000000e08ae0981 */ /* 0x0000e8000c1e1100 */
[----:B------:R-:W0:Y:S04]  /*c030*/  LDL R8, [R1+0x230] ;  /* 0x0002300001087983 */ /* 0x000e280000100800 */
[----:B------:R-:W0:Y:S01]  /*c040*/  LDL R9, [R1+0x234] ;  /* 0x0002340001097983 */ /* 0x000e220000100800 */
[----:B------:R-:W-:Y:S02]  /*c050*/  ISETP.GT.AND P0, PT, R12, 0x7d, PT ;  /* 0x0000007d0c00780c */ /* 0x000fe40003f04270 */
[----:B------:R-:W-:-:S04]  /*c060*/  LOP3.LUT R167, R167, 0xffff, RZ, 0xc0, !PT ;  /* 0x0000ffffa7a77812 */ /* 0x000fc800078ec0ff */
[--C-:B------:R-:W-:Y:S02]  /*c070*/  PRMT R209, R209, 0x3340, R167.reuse ;  /* 0x00003340d1d17816 */ /* 0x100fe400000000a7 */
[----:B------:R-:W-:Y:S02]  /*c080*/  PRMT R167, RZ, 0x7610, R167 ;  /* 0x00007610ffa77816 */ /* 0x000fe400000000a7 */
[----:B------:R-:W-:-:S03]  /*c090*/  LOP3.LUT R11, R11, 0xffff, RZ, 0xc0, !PT ;  /* 0x0000ffff0b0b7812 */ /* 0x000fc600078ec0ff */
[----:B0-----:R-:W-:-:S04]  /*c0a0*/  @P0 LOP3.LUT R9, R9, R8, RZ, 0x3c, !PT ;  /* 0x0000000809090212 */ /* 0x001fc800078e3cff */
[----:B------:R-:W-:-:S04]  /*c0b0*/  @P0 LOP3.LUT R8, R9, R8, RZ, 0x3c, !PT ;  /* 0x0000000809080212 */ /* 0x000fc800078e3cff */
[----:B------:R-:W-:-:S05]  /*c0c0*/  @P0 LOP3.LUT R9, R9, R8, RZ, 0x3c, !PT ;  /* 0x0000000809090212 */ /* 0x000fca00078e3cff */
[----:B------:R2:W3:Y:S01]  /*c0d0*/  @P0 LDG.E.U8 R167, desc[UR14][R8.64] ;  /* 0x0000000e08a70981 */ /* 0x0004e2000c1e1100 */
[----:B------:R-:W-:-:S13]  /*c0e0*/  ISETP.GT.AND P0, PT, R12, 0x7e, PT ;  /* 0x0000007e0c00780c */ /* 0x000fda0003f04270 */
[----:B--2---:R-:W-:Y:S02]  /*c0f0*/  @P0 IMAD.MOV.U32 R9, RZ, RZ, R213 ;  /* 0x000000ffff090224 */ /* 0x004fe400078e00d5 */
[----:B------:R-:W2:Y:S01]  /*c100*/  LDL R213, [R1+0x224] ;  /* 0x0002240001d57983 */ /* 0x000ea20000100800 */
[----:B------:R-:W-:Y:S02]  /*c110*/  LOP3.LUT R206, R206, 0xffff, RZ, 0xc0, !PT ;  /* 0x0000ffffcece7812 */ /* 0x000fe400078ec0ff */
[----:B------:R-:W-:Y:S02]  /*c120*/  LOP3.LUT R183, R183, 0xffff, RZ, 0xc0, !PT ;  /* 0x0000ffffb7b77812 */ /* 0x000fe400078ec0ff */
[----:B------:R-:W-:Y:S02]  /*c130*/  LOP3.LUT R182, R182, 0xffff, RZ, 0xc0, !PT ;  /* 0x0000ffffb6b67812 */ /* 0x000fe400078ec0ff */
[----:B------:R-:W-:Y:S02]  /*c140*/  PRMT R206, R11, 0x3340, R206 ;  /* 0x000033400bce7816 */ /* 0x000fe400000000ce */
[----:B------:R-:W-:-:S02]  /*c150*/  PRMT R11, R182, 0x3340, R183 ;  /* 0x00003340b60b7816 */ /* 0x000fc400000000b7 */
[----:B------:R-:W3:Y:S01]  /*c160*/  LDL R183, [R1+0x220] ;  /* 0x0002200001b77983 */ /* 0x000ee20000100800 */
[----:B------:R-:W-:Y:S02]  /*c170*/  LOP3.LUT R192, R192, 0xffff, RZ, 0xc0, !PT ;  /* 0x0000ffffc0c07812 */ /* 0x000fe400078ec0ff */
[----:B------:R-:W-:Y:S01]  /*c180*/  LOP3.LUT R208, R208, 0xffff, RZ, 0xc0, !PT ;  /* 0x0000ffffd0d07812 */ /* 0x000fe200078ec0ff */
[----:B----4-:R-:W-:Y:S02]  /*c190*/  @P0 IMAD.MOV.U32 R8, RZ, RZ, R0 ;  /* 0x000000ffff080224 */ /* 0x010fe400078e0000 */
[----:B------:R-:W4:Y:S01]  /*c1a0*/  LDL R0, [R1+0x62c] ;  /* 0x00062c0001007983 */ /* 0x000f220000100800 */
[----:B------:R-:W-:Y:S02]  /*c1b0*/  PRMT R208, R192, 0x3340, R208 ;  /* 0x00003340c0d07816 */ /* 0x000fe400000000d0 */
[----:B------:R-:W-:-:S06]  /*c1c0*/  PRMT R192, RZ, 0x7610, R192 ;  /* 0x00007610ffc07816 */ /* 0x000fcc00000000c0 */
[----:B------:R0:W4:Y:S01]  /*c1d0*/  @P0 LDG.E.U8 R192, desc[UR14][R8.64] ;  /* 0x0000000e08c00981 */ /* 0x000122000c1e1100 */
[----:B------:R-:W-:Y:S02]  /*c1e0*/  ISETP.GT.AND P0, PT, R12, 0x7f, PT ;  /* 0x0000007f0c00780c */ /* 0x000fe40003f04270 */
[----:B------:R-:W-:Y:S02]  /*c1f0*/  LOP3.LUT R10, R10, 0xffff, RZ, 0xc0, !PT ;  /* 0x0000ffff0a0a7812 */ /* 0x000fe400078ec0ff */
[----:B------:R-:W-:-:S04]  /*c200*/  LOP3.LUT R168, R168, 0xffff, RZ, 0xc0, !PT ;  /* 0x0000ffffa8a87812 */ /* 0x000fc800078ec0ff */
[----:B------:R-:W-:-:S04]  /*c210*/  PRMT R168, R10, 0x3340, R168 ;  /* 0x000033400aa87816 */ /* 0x000fc800000000a8 */
[----:B------:R-:W-:Y:S01]  /*c220*/  PRMT R11, R168, 0x5410, R11 ;  /* 0x00005410a80b7816 */ /* 0x000fe2000000000b */
[----:B--2---:R-:W-:Y:S02]  /*c230*/  @P0 IMAD.MOV.U32 R182, RZ, RZ, R213 ;  /* 0x000000ffffb60224 */ /* 0x004fe400078e00d5 */
[----:B------:R-:W2:Y:S01]  /*c240*/  LDL R213, [R1+0x64c] ;  /* 0x00064c0001d57983 */ /* 0x000ea20000100800 */
[----:B------:R-:W-:-:S06]  /*c250*/  PRMT R168, RZ, 0x7610, R168 ;  /* 0x00007610ffa87816 */ /* 0x000fcc00000000a8 */
[----:B---3--:R-:W3:Y:S01]  /*c260*/  @P0 LDG.E.U8 R168, desc[UR14][R182.64] ;  /* 0x0000000eb6a80981 */ /* 0x008ee2000c1e1100 */
[----:B------:R-:W-:Y:S02]  /*c270*/  LOP3.LUT R205, R205, 0xffff, RZ, 0xc0, !PT ;  /* 0x0000ffffcdcd7812 */ /* 0x000fe400078ec0ff */
[----:B------:R-:W-:-:S04]  /*c280*/  LOP3.LUT R207, R207, 0xffff, RZ, 0xc0, !PT ;  /* 0x0000ffffcfcf7812 */ /* 0x000fc800078ec0ff */
[----:B------:R-:W-:Y:S02]  /*c290*/  PRMT R205, R205, 0x3340, R207 ;  /* 0x00003340cdcd7816 */ /* 0x000fe400000000cf */
[----:B0-----:R-:W-:Y:S02]  /*c2a0*/  PRMT R8, R211, 0x5410, R210 ;  /* 0x00005410d3087816 */ /* 0x001fe400000000d2 */
[----:B------:R-:W-:Y:S02]  /*c2b0*/  PRMT R9, R209, 0x5410, R208 ;  /* 0x00005410d1097816 */ /* 0x000fe400000000d0 */
[----:B------:R-:W-:Y:S01]  /*c2c0*/  PRMT R10, R205, 0x5410, R206 ;  /* 0x00005410cd0a7816 */ /* 0x000fe200000000ce */
[----:B------:R-:W-:Y:S01]  /*c2d0*/  BAR.SYNC.DEFER_BLOCKING 0x0 ;  /* 0x0000000000007b1d */ /* 0x000fe20000010000 */
[----:B------:R-:W-:Y:S02]  /*c2e0*/  LOP3.LUT R178, R178, 0xffff, RZ, 0xc0, !PT ;  /* 0x0000ffffb2b27812 */ /* 0x000fe400078ec0ff */
[----:B------:R-:W-:-:S02]  /*c2f0*/  LOP3.LUT R179, R179, 0xffff, RZ, 0xc0, !PT ;  /* 0x0000ffffb3b37812 */ /* 0x000fc400078ec0ff */
[----:B------:R-:W-:Y:S02]  /*c300*/  LOP3.LUT R197, R197, 0xffff, RZ, 0xc0, !PT ;  /* 0x0000ffffc5c57812 */ /* 0x000fe400078ec0ff */
[----:B------:R-:W-:Y:S02]  /*c310*/  LOP3.LUT R177, R177, 0xffff, RZ, 0xc0, !PT ;  /* 0x0000ffffb1b17812 */ /* 0x000fe400078ec0ff */
[----:B------:R-:W-:Y:S02]  /*c320*/  LOP3.LUT R185, R185, 0xffff, RZ, 0xc0, !PT ;  /* 0x0000ffffb9b97812 */ /* 0x000fe400078ec0ff */
[----:B------:R-:W-:Y:S02]  /*c330*/  LOP3.LUT R180, R180, 0xffff, RZ, 0xc0, !PT ;  /* 0x0000ffffb4b47812 */ /* 0x000fe400078ec0ff */
        /* <DEDUP_REMOVED lines=9> */
[----:B------:R-:W-:Y:S01]  /*c3d0*/  LOP3.LUT R199, R199, 0xffff, RZ, 0xc0, !PT ;  /* 0x0000ffffc7c77812 */ /* 0x000fe200078ec0ff */
[----:B----4-:R0:W-:Y:S01]  /*c3e0*/  STS.128 [R0+UR12], R8 ;  /* 0x0000000800007988 */ /* 0x0101e20008000c0c */
[----:B------:R-:W-:Y:S02]  /*c3f0*/  PRMT R178, R178, 0x3340, R179 ;  /* 0x00003340b2b27816 */ /* 0x000fe400000000b3 */
[----:B------:R-:W-:Y:S02]  /*c400*/  PRMT R180, R185, 0x3340, R180 ;  /* 0x00003340b9b47816 */ /* 0x000fe400000000b4 */
[----:B------:R-:W-:Y:S02]  /*c410*/  PRMT R181, R181, 0x3340, R203 ;  /* 0x00003340b5b57816 */ /* 0x000fe400000000cb */
[----:B------:R-:W-:-:S02]  /*c420*/  PRMT R184, R184, 0x3340, R201 ;  /* 0x00003340b8b87816 */ /* 0x000fc400000000c9 */
[----:B0-----:R-:W-:Y:S02]  /*c430*/  PRMT R8, R197, 0x3340, R177 ;  /* 0x00003340c5087816 */ /* 0x001fe400000000b1 */
[----:B------:R-:W-:Y:S02]  /*c440*/  PRMT R9, R195, 0x3340, R204 ;  /* 0x00003340c3097816 */ /* 0x000fe400000000cc */
[----:B------:R-:W-:Y:S02]  /*c450*/  PRMT R10, R191, 0x3340, R202 ;  /* 0x00003340bf0a7816 */ /* 0x000fe400000000ca */
[----:B------:R-:W-:Y:S01]  /*c460*/  PRMT R11, R190, 0x3340, R199 ;  /* 0x00003340be0b7816 */ /* 0x000fe200000000c7 */
[----:B------:R-:W0:Y:S01]  /*c470*/  S2R R0, SR_TID.X ;  /* 0x0000000000007919 */ /* 0x000e220000002100 */
[----:B------:R-:W-:Y:S02]  /*c480*/  PRMT R8, R178, 0x5410, R8 ;  /* 0x00005410b2087816 */ /* 0x000fe40000000008 */
[----:B------:R-:W-:Y:S01]  /*c490*/  PRMT R9, R180, 0x5410, R9 ;  /* 0x00005410b4097816 */ /* 0x000fe20000000009 */
[----:B------:R-:W4:Y:S01]  /*c4a0*/  LDL R191, [R1+0x218] ;  /* 0x0002180001bf7983 */ /* 0x000f220000100800 */
[----:B------:R-:W-:-:S02]  /*c4b0*/  PRMT R10, R181, 0x5410, R10 ;  /* 0x00005410b50a7816 */ /* 0x000fc4000000000a */
[----:B------:R-:W-:Y:S01]  /*c4c0*/  PRMT R11, R184, 0x5410, R11 ;  /* 0x00005410b80b7816 */ /* 0x000fe2000000000b */
[----:B------:R-:W3:Y:S04]  /*c4d0*/  LDL R190, [R1+0x21c] ;  /* 0x00021c0001be7983 */ /* 0x000ee80000100800 */
[----:B--2---:R1:W-:Y:S04]  /*c4e0*/  STS.128 [R213+UR12], R8 ;  /* 0x00000008d5007988 */ /* 0x0043e80008000c0c */
[----:B-1----:R-:W2:Y:S01]  /*c4f0*/  LDL R213, [R1+0x648] ;  /* 0x0006480001d57983 */ /* 0x002ea20000100800 */
        /* <DEDUP_REMOVED lines=16> */
[----:B------:R-:W-:Y:S02]  /*c600*/  PRMT R13, R13, 0x3340, R14 ;  /* 0x000033400d0d7816 */ /* 0x000fe4000000000e */
[----:B------:R-:W-:Y:S02]  /*c610*/  PRMT R8, R15, 0x3340, R16 ;  /* 0x000033400f087816 */ /* 0x000fe40000000010 */
[----:B------:R-:W-:-:S02]  /*c620*/  PRMT R17, R17, 0x3340, R18 ;  /* 0x0000334011117816 */ /* 0x000fc40000000012 */
[----:B------:R-:W-:Y:S02]  /*c630*/  PRMT R9, R19, 0x3340, R20 ;  /* 0x0000334013097816 */ /* 0x000fe40000000014 */
[----:B------:R-:W-:Y:S02]  /*c640*/  PRMT R21, R21, 0x3340, R22 ;  /* 0x0000334015157816 */ /* 0x000fe40000000016 */
[----:B------:R-:W-:Y:S02]  /*c650*/  PRMT R10, R23, 0x3340, R152 ;  /* 0x00003340170a7816 */ /* 0x000fe40000000098 */
[----:B------:R-:W-:Y:S02]  /*c660*/  PRMT R153, R153, 0x3340, R154 ;  /* 0x0000334099997816 */ /* 0x000fe4000000009a */
[----:B------:R-:W-:Y:S02]  /*c670*/  PRMT R11, R155, 0x3340, R176 ;  /* 0x000033409b0b7816 */ /* 0x000fe400000000b0 */
[----:B0-----:R-:W-:-:S02]  /*c680*/  LOP3.LUT R0, R0, 0x7f, RZ, 0xc0, !PT ;  /* 0x0000007f00007812 */ /* 0x001fc400078ec0ff */
[----:B------:R-:W-:Y:S02]  /*c690*/  PRMT R8, R13, 0x5410, R8 ;  /* 0x000054100d087816 */ /* 0x000fe40000000008 */
[----:B------:R-:W-:Y:S02]  /*c6a0*/  PRMT R9, R17, 0x5410, R9 ;  /* 0x0000541011097816 */ /* 0x000fe40000000009 */
[----:B------:R-:W-:Y:S02]  /*c6b0*/  PRMT R10, R21, 0x5410, R10 ;  /* 0x00005410150a7816 */ /* 0x000fe4000000000a */
[----:B------:R-:W-:Y:S02]  /*c6c0*/  PRMT R11, R153, 0x5410, R11 ;  /* 0x00005410990b7816 */ /* 0x000fe4000000000b */
[----:B------:R-:W-:Y:S02]  /*c6d0*/  ISETP.GE.AND P0, PT, R0, R12, PT ;  /* 0x0000000c0000720c */ /* 0x000fe40003f06270 */
[----:B------:R-:W4:Y:S04]  /*c6e0*/  LDL.LU R0, [R1+0x20] ;  /* 0x0000200001007983 */ /* 0x000f280000300800 */
[----:B--2---:R0:W-:Y:S04]  /*c6f0*/  STS.128 [R213+UR12], R8 ;  /* 0x00000008d5007988 */ /* 0x0041e80008000c0c */
[----:B0-----:R-:W2:Y:S04]  /*c700*/  LDL.LU R213, [R1+0x690] ;  /* 0x0006900001d57983 */ /* 0x001ea80000300800 */
[----:B------:R-:W3:Y:S01]  /*c710*/  LDL R9, [R1+0x24] ;  /* 0x0000240001097983 */ /* 0x000ee20000100800 */
[----:B------:R-:W-:Y:S01]  /*c720*/  PRMT R221, RZ, 0x7610, R221 ;  /* 0x00007610ffdd7816 */ /* 0x000fe200000000dd */
[----:B---3--:R-:W-:-:S02]  /*c730*/  @!P0 IMAD.MOV.U32 R8, RZ, RZ, R9 ;  /* 0x000000ffff088224 */ /* 0x008fc400078e0009 */
[----:B----4-:R-:W-:-:S05]  /*c740*/  @!P0 IMAD.MOV.U32 R9, RZ, RZ, R0 ;  /* 0x000000ffff098224 */ /* 0x010fca00078e0000 */
[----:B------:R0:W3:Y:S01]  /*c750*/  @!P0 LDG.E.U8 R221, desc[UR14][R8.64] ;  /* 0x0000000e08dd8981 */ /* 0x0000e2000c1e1100 */
[----:B------:R-:W-:-:S03]  /*c760*/  PRMT R219, RZ, 0x7610, R219 ;  /* 0x00007610ffdb7816 */ /* 0x000fc600000000db */
[----:B------:R1:W-:Y:S01]  /*c770*/  STL [R1+0x668], R0 ;  /* 0x0006680001007387 */ /* 0x0003e20000100800 */
[----:B0-----:R-:W-:Y:S02]  /*c780*/  @!P0 IMAD.MOV.U32 R8, RZ, RZ, R190 ;  /* 0x000000ffff088224 */ /* 0x001fe400078e00be */
[----:B------:R-:W-:Y:S01]  /*c790*/  @!P0 IMAD.MOV.U32 R9, RZ, RZ, R191 ;  /* 0x000000ffff098224 */ /* 0x000fe200078e00bf */
[----:B-1----:R-:W4:Y:S04]  /*c7a0*/  LDL R0, [R1+0x1bc] ;  /* 0x0001bc0001007983 */ /* 0x002f280000100800 */
[----:B------:R0:W2:Y:S04]  /*c7b0*/  @!P0 LDG.E.U8 R219, desc[UR14][R8.64] ;  /* 0x0000000e08db8981 */ /* 0x0000a8000c1e1100 */
[----:B---3--:R1:W-:Y:S04]  /*c7c0*/  STL [R1+0x684], R221 ;  /* 0x000684dd01007387 */ /* 0x0083e80000100800 */
[----:B------:R-:W0:Y:S04]  /*c7d0*/  LDL R8, [R1+0x1f8] ;  /* 0x0001f80001087983 */ /* 0x000e280000100800 */
[----:B------:R-:W0:Y:S01]  /*c7e0*/  LDL R9, [R1+0x1fc] ;  /* 0x0001fc0001097983 */ /* 0x000e220000100800 */
[----:B------:R-:W-:-:S03]  /*c7f0*/  PRMT R215, RZ, 0x7610, R215 ;  /* 0x00007610ffd77816 */ /* 0x000fc600000000d7 */
[----:B-1----:R-:W3:Y:S04]  /*c800*/  LDL R221, [R1+0x1b8] ;  /* 0x0001b80001dd7983 */ /* 0x002ee80000100800 */
[----:B------:R-:W3:Y:S04]  /*c810*/  LDL R191, [R1+0x178] ;  /* 0x0001780001bf7983 */ /* 0x000ee80000100800 */
[----:B------:R-:W3:Y:S01]  /*c820*/  LDL R190, [R1+0x17c] ;  /* 0x00017c0001be7983 */ /* 0x000ee20000100800 */
[----:B0-----:R-:W-:-:S04]  /*c830*/  @!P0 LOP3.LUT R9, R9, R8, RZ, 0x3c, !PT ;  /* 0x0000000809098212 */ /* 0x001fc800078e3cff */
[----:B------:R-:W-:-:S04]  /*c840*/  @!P0 LOP3.LUT R8, R9, R8, RZ, 0x3c, !PT ;  /* 0x0000000809088212 */ /* 0x000fc800078e3cff */
[----:B------:R-:W-:-:S05]  /*c850*/  @!P0 LOP3.LUT R9, R9, R8, RZ, 0x3c, !PT ;  /* 0x0000000809098212 */ /* 0x000fca00078e3cff */
[----:B------:R-:W4:Y:S04]  /*c860*/  @!P0 LDG.E.U8 R215, desc[UR14][R8.64] ;  /* 0x0000000e08d78981 */ /* 0x000f28000c1e1100 */
[----:B--2---:R0:W-:Y:S04]  /*c870*/  STL [R1+0x688], R219 ;  /* 0x000688db01007387 */ /* 0x0041e80000100800 */
[----:B------:R-:W2:Y:S04]  /*c880*/  LDL R8, [R1+0x1d8] ;  /* 0x0001d80001087983 */ /* 0x000ea80000100800 */
[----:B------:R-:W2:Y:S04]  /*c890*/  LDL R9, [R1+0x1dc] ;  /* 0x0001dc0001097983 */ /* 0x000ea80000100800 */
[----:B0-----:R-:W3:Y:S04]  /*c8a0*/  LDL R219, [R1+0x19c] ;  /* 0x00019c0001db7983 */ /* 0x001ee80000100800 */
[----:B----4-:R0:W-:Y:S04]  /*c8b0*/  STL [R1+0x68c], R215 ;  /* 0x00068cd701007387 */ /* 0x0101e80000100800 */
[----:B0-----:R-:W4:Y:S01]  /*c8c0*/  LDL R215, [R1+0x198] ;  /* 0x0001980001d77983 */ /* 0x001f220000100800 */
[----:B--2---:R-:W-:-:S04]  /*c8d0*/  @!P0 LOP3.LUT R9, R9, R8, RZ, 0x3c, !PT ;  /* 0x0000000809098212 */ /* 0x004fc800078e3cff */
[C---:B------:R-:W-:Y:S02]  /*c8e0*/  @!P0 LOP3.LUT R8, R9.reuse, R8, RZ, 0x3c, !PT ;  /* 0x0000000809088212 */ /* 0x040fe400078e3cff */
[----:B------:R-:W-:Y:S02]  /*c8f0*/  PRMT R211, RZ, 0x7610, R211 ;  /* 0x00007610ffd37816 */ /* 0x000fe400000000d3 */
[----:B------:R-:W-:Y:S02]  /*c900*/  @!P0 LOP3.LUT R9, R9, R8, RZ, 0x3c, !PT ;  /* 0x0000000809098212 */ /* 0x000fe400078e3cff */
[----:B------:R-:W-:-:S03]  /*c910*/  PRMT R201, RZ, 0x7610, R201 ;  /* 0x00007610ffc97816 */ /* 0x000fc600000000c9 */
[----:B------:R0:W2:Y:S01]  /*c920*/  @!P0 LDG.E.U8 R211, desc[UR14][R8.64] ;  /* 0x0000000e08d38981 */ /* 0x0000a2000c1e1100 */
[----:B------:R-:W-:Y:S01]  /*c930*/  PRMT R195, RZ, 0x7610, R195 ;  /* 0x00007610ffc37816 */ /* 0x000fe200000000c3 */
[----:B0-----:R-:W-:Y:S02]  /*c940*/  @!P0 IMAD.MOV.U32 R8, RZ, RZ, R0 ;  /* 0x000000ffff088224 */ /* 0x001fe400078e0000 */
[----:B---3--:R-:W-:Y:S01]  /*c950*/  @!P0 IMAD.MOV.U32 R9, RZ, RZ, R221 ;  /* 0x000000ffff098224 */ /* 0x008fe200078e00dd */
[----:B------:R-:W-:Y:S01]  /*c960*/  PRMT R184, RZ, 0x7610, R184 ;  /* 0x00007610ffb87816 */ /* 0x000fe200000000b8 */
[----:B------:R-:W3:Y:S04]  /*c970*/  LDL R221, [R1+0x118] ;  /* 0x0001180001dd7983 */ /* 0x000ee80000100800 */
[----:B------:R0:W2:Y:S01]  /*c980*/  @!P0 LDG.E.U8 R201, desc[UR14][R8.64] ;  /* 0x0000000e08c98981 */ /* 0x0000a2000c1e1100 */
[----:B------:R-:W-:-:S03]  /*c990*/  PRMT R183, RZ, 0x7610, R183 ;  /* 0x00007610ffb77816 */ /* 0x000fc600000000b7 */
[----:B------:R-:W3:Y:S01]  /*c9a0*/  LDL R0, [R1+0x11c] ;  /* 0x00011c0001007983 */ /* 0x000ee20000100800 */
[----:B0-----:R-:W-:-:S03]  /*c9b0*/  @!P0 IMAD.MOV.U32 R8, RZ, RZ, R219 ;  /* 0x000000ffff088224 */ /* 0x001fc600078e00db */
[----:B------:R-:W2:Y:S01]  /*c9c0*/  LDL R219, [R1+0xf8] ;  /* 0x0000f80001db7983 */ /* 0x000ea20000100800 */
[----:B----4-:R-:W-:-:S03]  /*c9d0*/  @!P0 IMAD.MOV.U32 R9, RZ, RZ, R215 ;  /* 0x000000ffff098224 */ /* 0x010fc600078e00d7 */
[----:B------:R-:W4:Y:S04]  /*c9e0*/  LDL R215, [R1+0xfc] ;  /* 0x0000fc0001d77983 */ /* 0x000f280000100800 */
[----:B------:R0:W2:Y:S02]  /*c9f0*/  @!P0 LDG.E.U8 R195, desc[UR14][R8.64] ;  /* 0x0000000e08c38981 */ /* 0x0000a4000c1e1100 */
[----:B0-----:R-:W-:Y:S02]  /*ca00*/  @!P0 IMAD.MOV.U32 R8, RZ, RZ, R190 ;  /* 0x000000ffff088224 */ /* 0x001fe400078e00be */
[----:B------:R-:W-:Y:S01]  /*ca10*/  @!P0 IMAD.MOV.U32 R9, RZ, RZ, R191 ;  /* 0x000000ffff098224 */ /* 0x000fe200078e00bf */
[----:B------:R-:W2:Y:S04]  /*ca20*/  LDL R190, [R1+0xdc] ;  /* 0x0000dc0001be7983 */ /* 0x000ea80000100800 */
[----:B------:R0:W2:Y:S04]  /*ca30*/  @!P0 LDG.E.U8 R184, desc[UR14][R8.64] ;  /* 0x0000000e08b88981 */ /* 0x0000a8000c1e1100 */
[----:B------:R-:W2:Y:S04]  /*ca40*/  LDL R191, [R1+0xd8] ;  /* 0x0000d80001bf7983 */ /* 0x000ea80000100800 */
[----:B------:R-:W0:Y:S04]  /*ca50*/  LDL R8, [R1+0x158] ;  /* 0x0001580001087983 */ /* 0x000e280000100800 */
[----:B------:R-:W0:Y:S02]  /*ca60*/  LDL R9, [R1+0x15c] ;  /* 0x00015c0001097983 */ /* 0x000e240000100800 */
[----:B0-----:R-:W-:-:S04]  /*ca70*/  @!P0 LOP3.LUT R9, R9, R8, RZ, 0x3c, !PT ;  /* 0x0000000809098212 */ /* 0x001fc800078e3cff */
[----:B------:R-:W-:-:S04]  /*ca80*/  @!P0 LOP3.LUT R8, R9, R8, RZ, 0x3c, !PT ;  /* 0x0000000809088212 */ /* 0x000fc800078e3cff */
[----:B------:R-:W-:-:S05]  /*ca90*/  @!P0 LOP3.LUT R9, R9, R8, RZ, 0x3c, !PT ;  /* 0x0000000809098212 */ /* 0x000fca00078e3cff */
[----:B------:R0:W2:Y:S04]  /*caa0*/  @!P0 LDG.E.U8 R183, desc[UR14][R8.64] ;  /* 0x0000000e08b78981 */ /* 0x0000a8000c1e1100 */
[----:B------:R-:W0:Y:S04]  /*cab0*/  LDL R8, [R1+0x138] ;  /* 0x0001380001087983 */ /* 0x000e280000100800 */
[----:B------:R-:W0:Y:S01]  /*cac0*/  LDL R9, [R1+0x13c] ;  /* 0x00013c0001097983 */ /* 0x000e220000100800 */
[----:B------:R-:W-:Y:S02]  /*cad0*/  PRMT R182, RZ, 0x7610, R182 ;  /* 0x00007610ffb67816 */ /* 0x000fe400000000b6 */
[----:B------:R-:W-:-:S02]  /*cae0*/  PRMT R181, RZ, 0x7610, R181 ;  /* 0x00007610ffb57816 */ /* 0x000fc400000000b5 */
[----:B------:R-:W-:Y:S02]  /*caf0*/  PRMT R180, RZ, 0x7610, R180 ;  /* 0x00007610ffb47816 */ /* 0x000fe400000000b4 */
[----:B------:R-:W-:Y:S02]  /*cb00*/  PRMT R179, RZ, 0x7610, R179 ;  /* 0x00007610ffb37816 */ /* 0x000fe400000000b3 */
[----:B0-----:R-:W-:-:S04]  /*cb10*/  @!P0 LOP3.LUT R9, R9, R8, RZ, 0x3c, !PT ;  /* 0x0000000809098212 */ /* 0x001fc800078e3cff */
[----:B------:R-:W-:-:S04]  /*cb20*/  @!P0 LOP3.LUT R8, R9, R8, RZ, 0x3c, !PT ;  /* 0x0000000809088212 */ /* 0x000fc800078e3cff */
[----:B------:R-:W-:-:S05]  /*cb30*/  @!P0 LOP3.LUT R9, R9, R8, RZ, 0x3c, !PT ;  /* 0x0000000809098212 */ /* 0x000fca00078e3cff */
[----:B------:R3:W2:Y:S02]  /*cb40*/  @!P0 LDG.E.U8 R182, desc[UR14][R8.64] ;  /* 0x0000000e08b68981 */ /* 0x0006a4000c1e1100 */
[----:B---3--:R-:W-:Y:S02]  /*cb50*/  @!P0 IMAD.MOV.U32 R8, RZ, RZ, R0 ;  /* 0x000000ffff088224 */ /* 0x008fe400078e0000 */
[----:B------:R-:W-:Y:S01]  /*cb60*/  @!P0 IMAD.MOV.U32 R9, RZ, RZ, R221 ;  /* 0x000000ffff098224 */ /* 0x000fe200078e00dd */
[----:B------:R-:W-:Y:S01]  /*cb70*/  PRMT R178, RZ, 0x7610, R178 ;  /* 0x00007610ffb27816 */ /* 0x000fe200000000b2 */
[----:B------:R-:W3:Y:S04]  /*cb80*/  LDL R221, [R1+0x78] ;  /* 0x0000780001dd7983 */ /* 0x000ee80000100800 */
[----:B------:R4:W3:Y:S04]  /*cb90*/  @!P0 LDG.E.U8 R181, desc[UR14][R8.64] ;  /* 0x0000000e08b58981 */ /* 0x0008e8000c1e1100 */
[----:B------:R-:W3:Y:S01]  /*cba0*/  LDL R0, [R1+0x7c] ;  /* 0x00007c0001007983 */ /* 0x000ee20000100800 */
[----:B----4-:R-:W-:-:S02]  /*cbb0*/  @!P0 IMAD.MOV.U32 R8, RZ, RZ, R215 ;  /* 0x000000ffff088224 */ /* 0x010fc400078e00d7 */
[----:B--2---:R-:W-:Y:S01]  /*cbc0*/  @!P0 IMAD.MOV.U32 R9, RZ, RZ, R219 ;  /* 0x000000ffff098224 */ /* 0x004fe200078e00db */
[----:B------:R-:W2:Y:S04]  /*cbd0*/  LDL R215, [R1+0x5c] ;  /* 0x00005c0001d77983 */ /* 0x000ea80000100800 */
[----:B------:R0:W4:Y:S04]  /*cbe0*/  @!P0 LDG.E.U8 R180, desc[UR14][R8.64] ;  /* 0x0000000e08b48981 */ /* 0x000128000c1e1100 */
[----:B------:R-:W4:Y:S01]  /*cbf0*/  LDL R219, [R1+0x58] ;  /* 0x0000580001db7983 */ /* 0x000f220000100800 */
[----:B0-----:R-:W-:-:S02]  /*cc00*/  @!P0 IMAD.MOV.U32 R8, RZ, RZ, R190 ;  /* 0x000000ffff088224 */ /* 0x001fc400078e00be */
[----:B------:R-:W-:Y:S01]  /*cc10*/  @!P0 IMAD.MOV.U32 R9, RZ, RZ, R191 ;  /* 0x000000ffff098224 */ /* 0x000fe200078e00bf */
[----:B------:R-:W4:Y:S04]  /*cc20*/  LDL R190, [R1+0x3c] ;  /* 0x00003c0001be7983 */ /* 0x000f280000100800 */
[----:B------:R0:W4:Y:S04]  /*cc30*/  @!P0 LDG.E.U8 R179, desc[UR14][R8.64] ;  /* 0x0000000e08b38981 */ /* 0x000128000c1e1100 */
[----:B------:R-:W4:Y:S04]  /*cc40*/  LDL R191, [R1+0x38] ;  /* 0x0000380001bf7983 */ /* 0x000f280000100800 */
[----:B------:R-:W0:Y:S04]  /*cc50*/  LDL R8, [R1+0xb8] ;  /* 0x0000b80001087983 */ /* 0x000e280000100800 */
[----:B------:R-:W0:Y:S02]  /*cc60*/  LDL R9, [R1+0xbc] ;  /* 0x0000bc0001097983 */ /* 0x000e240000100800 */
[----:B0-----:R-:W-:-:S04]  /*cc70*/  @!P0 LOP3.LUT R9, R9, R8, RZ, 0x3c, !PT ;  /* 0x0000000809098212 */ /* 0x001fc800078e3cff */
[----:B------:R-:W-:-:S04]  /*cc80*/  @!P0 LOP3.LUT R8, R9, R8, RZ, 0x3c, !PT ;  /* 0x0000000809088212 */ /* 0x000fc800078e3cff */
[----:B------:R-:W-:-:S05]  /*cc90*/  @!P0 LOP3.LUT R9, R9, R8, RZ, 0x3c, !PT ;  /* 0x0000000809098212 */ /* 0x000fca00078e3cff */
[----:B------:R0:W4:Y:S04]  /*cca0*/  @!P0 LDG.E.U8 R178, desc[UR14][R8.64] ;  /* 0x0000000e08b28981 */ /* 0x000128000c1e1100 */
        /* <DEDUP_REMOVED lines=9> */
[----:B------:R3:W4:Y:S02]  /*cd40*/  @!P0 LDG.E.U8 R177, desc[UR14][R8.64] ;  /* 0x0000000e08b18981 */ /* 0x000724000c1e1100 */
[----:B---3--:R-:W-:Y:S02]  /*cd50*/  @!P0 IMAD.MOV.U32 R8, RZ, RZ, R0 ;  /* 0x000000ffff088224 */ /* 0x008fe400078e0000 */
[----:B------:R-:W-:Y:S01]  /*cd60*/  @!P0 IMAD.MOV.U32 R9, RZ, RZ, R221 ;  /* 0x000000ffff098224 */ /* 0x000fe200078e00dd */
[----:B------:R-:W-:Y:S01]  /*cd70*/  PRMT R217, RZ, 0x7610, R217 ;  /* 0x00007610ffd97816 */ /* 0x000fe200000000d9 */
[----:B------:R-:W3:Y:S04]  /*cd80*/  LDL R221, [R1+0x1d0] ;  /* 0x0001d00001dd7983 */ /* 0x000ee80000100800 */
[----:B------:R2:W3:Y:S04]  /*cd90*/  @!P0 LDG.E.U8 R176, desc[UR14][R8.64] ;  /* 0x0000000e08b08981 */ /* 0x0004e8000c1e1100 */
[----:B------:R-:W3:Y:S01]  /*cda0*/  LDL R0, [R1+0x1d4] ;  /* 0x0001d40001007983 */ /* 0x000ee20000100800 */
[----:B--2---:R-:W-:-:S02]  /*cdb0*/  @!P0 IMAD.MOV.U32 R8, RZ, RZ, R215 ;  /* 0x000000ffff088224 */ /* 0x004fc400078e00d7 */
[----:B----4-:R-:W-:Y:S01]  /*cdc0*/  @!P0 IMAD.MOV.U32 R9, RZ, RZ, R219 ;  /* 0x000000ffff098224 */ /* 0x010fe200078e00db */
        /* <DEDUP_REMOVED lines=92> */
[----:B------:R2:W3:Y:S01]  /*d390*/  @!P0 LDG.E.U8 R17, desc[UR14][R8.64] ;  /* 0x0000000e08118981 */ /* 0x0004e2000c1e1100 */
[----:B------:R-:W-:-:S03]  /*d3a0*/  PRMT R209, RZ, 0x7610, R209 ;  /* 0x00007610ffd17816 */ /* 0x000fc600000000d1 */
[----:B------:R-:W3:Y:S01]  /*d3b0*/  LDL R221, [R1+0x1c8] ;  /* 0x0001c80001dd7983 */ /* 0x000ee20000100800 */
[----:B--2---:R-:W-:Y:S02]  /*d3c0*/  @!P0 IMAD.MOV.U32 R8, RZ, RZ, R215 ;  /* 0x000000ffff088224 */ /* 0x004fe400078e00d7 */
[----:B----4-:R-:W-:Y:S01]  /*d3d0*/  @!P0 IMAD.MOV.U32 R9, RZ, RZ, R219 ;  /* 0x000000ffff098224 */ /* 0x010fe200078e00db */
[----:B------:R-:W2:Y:S04]  /*d3e0*/  LDL R215, [R1+0x1cc] ;  /* 0x0001cc0001d77983 */ /* 0x000ea80000100800 */
[----:B------:R0:W4:Y:S04]  /*d3f0*/  @!P0 LDG.E.U8 R16, desc[UR14][R8.64] ;  /* 0x0000000e08108981 */ /* 0x000128000c1e1100 */
[----:B------:R-:W2:Y:S01]  /*d400*/  LDL R219, [R1+0x1ec] ;  /* 0x0001ec0001db7983 */ /* 0x000ea20000100800 */
        /* <DEDUP_REMOVED lines=11> */
[----:B------:R-:W2:Y:S01]  /*d4c0*/  LDL R9, [R1+0x208] ;  /* 0x0002080001097983 */ /* 0x000ea20000100800 */
[----:B---3--:R-:W-:Y:S01]  /*d4d0*/  @!P0 IMAD.MOV.U32 R8, RZ, RZ, R0 ;  /* 0x000000ffff088224 */ /* 0x008fe200078e0000 */
[----:B------:R-:W-:Y:S02]  /*d4e0*/  PRMT R207, RZ, 0x7610, R207 ;  /* 0x00007610ffcf7816 */ /* 0x000fe400000000cf */
[----:B------:R-:W-:Y:S01]  /*d4f0*/  PRMT R203, RZ, 0x7610, R203 ;  /* 0x00007610ffcb7816 */ /* 0x000fe200000000cb */
[----:B------:R-:W3:Y:S04]  /*d500*/  LDL R0, [R1+0x18c] ;  /* 0x00018c0001007983 */ /* 0x000ee80000100800 */
[----:B--2---:R0:W2:Y:S04]  /*d510*/  @!P0 LDG.E.U8 R209, desc[UR14][R8.64] ;  /* 0x0000000e08d18981 */ /* 0x0040a8000c1e1100 */
[----:B------:R-:W4:Y:S01]  /*d520*/  LDL R9, [R1+0x1e8] ;  /* 0x0001e80001097983 */ /* 0x000f220000100800 */
[----:B0-----:R-:W-:Y:S01]  /*d530*/  @!P0 IMAD.MOV.U32 R8, RZ, RZ, R219 ;  /* 0x000000ffff088224 */ /* 0x001fe200078e00db */
[----:B------:R-:W-:-:S02]  /*d540*/  PRMT R197, RZ, 0x7610, R197 ;  /* 0x00007610ffc57816 */ /* 0x000fc400000000c5 */
[----:B------:R-:W-:Y:S01]  /*d550*/  PRMT R13, RZ, 0x7610, R13 ;  /* 0x00007610ff0d7816 */ /* 0x000fe2000000000d */
[----:B------:R-:W2:Y:S04]  /*d560*/  LDL R219, [R1+0x16c] ;  /* 0x00016c0001db7983 */ /* 0x000ea80000100800 */
[----:B----4-:R0:W4:Y:S02]  /*d570*/  @!P0 LDG.E.U8 R207, desc[UR14][R8.64] ;  /* 0x0000000e08cf8981 */ /* 0x010124000c1e1100 */
[----:B0-----:R-:W-:Y:S02]  /*d580*/  @!P0 IMAD.MOV.U32 R8, RZ, RZ, R215 ;  /* 0x000000ffff088224 */ /* 0x001fe400078e00d7 */
[----:B------:R-:W-:Y:S01]  /*d590*/  @!P0 IMAD.MOV.U32 R9, RZ, RZ, R221 ;  /* 0x000000ffff098224 */ /* 0x000fe200078e00dd */
[----:B------:R-:W4:Y:S04]  /*d5a0*/  LDL R215, [R1+0x14c] ;  /* 0x00014c0001d77983 */ /* 0x000f280000100800 */
[----:B------:R0:W4:Y:S04]  /*d5b0*/  @!P0 LDG.E.U8 R203, desc[UR14][R8.64] ;  /* 0x0000000e08cb8981 */ /* 0x000128000c1e1100 */
[----:B------:R-:W4:Y:S01]  /*d5c0*/  LDL R221, [R1+0x12c] ;  /* 0x00012c0001dd7983 */ /* 0x000f220000100800 */
[----:B0-----:R-:W-:-:S02]  /*d5d0*/  @!P0 IMAD.MOV.U32 R8, RZ, RZ, R190 ;  /* 0x000000ffff088224 */ /* 0x001fc400078e00be */
[----:B------:R-:W-:Y:S01]  /*d5e0*/  @!P0 IMAD.MOV.U32 R9, RZ, RZ, R191 ;  /* 0x000000ffff098224 */ /* 0x000fe200078e00bf */
[----:B------:R-:W4:Y:S04]  /*d5f0*/  LDL R190, [R1+0x10c] ;  /* 0x00010c0001be7983 */ /* 0x000f280000100800 */
[----:B------:R3:W4:Y:S04]  /*d600*/  @!P0 LDG.E.U8 R197, desc[UR14][R8.64] ;  /* 0x0000000e08c58981 */ /* 0x000728000c1e1100 */
[----:B------:R-:W4:Y:S04]  /*d610*/  LDL R191, [R1+0x108] ;  /* 0x0001080001bf7983 */ /* 0x000f280000100800 */
[----:B------:R-:W2:Y:S01]  /*d620*/  LDL R9, [R1+0x188] ;  /* 0x0001880001097983 */ /* 0x000ea20000100800 */
[----:B---3--:R-:W-:-:S03]  /*d630*/  @!P0 IMAD.MOV.U32 R8, RZ, RZ, R0 ;  /* 0x000000ffff088224 */ /* 0x008fc600078e0000 */
[----:B------:R-:W3:Y:S01]  /*d640*/  LDL.LU R0, [R1+0x10] ;  /* 0x0000100001007983 */ /* 0x000ee20000300800 */
[----:B------:R-:W-:-:S03]  /*d650*/  PRMT R12, RZ, 0x7610, R12 ;  /* 0x00007610ff0c7816 */ /* 0x000fc6000000000c */
[----:B--2---:R0:W2:Y:S04]  /*d660*/  @!P0 LDG.E.U8 R13, desc[UR14][R8.64] ;  /* 0x0000000e080d8981 */ /* 0x0040a8000c1e1100 */
[----:B------:R-:W4:Y:S01]  /*d670*/  LDL R9, [R1+0x168] ;  /* 0x0001680001097983 */ /* 0x000f220000100800 */
[----:B0-----:R-:W-:Y:S01]  /*d680*/  @!P0 IMAD.MOV.U32 R8, RZ, RZ, R219 ;  /* 0x000000ffff088224 */ /* 0x001fe200078e00db */
[----:B------:R-:W-:Y:S02]  /*d690*/  PRMT R11, RZ, 0x7610, R11 ;  /* 0x00007610ff0b7816 */ /* 0x000fe4000000000b */
[----:B------:R-:W-:Y:S01]  /*d6a0*/  PRMT R10, RZ, 0x7610, R10 ;  /* 0x00007610ff0a7816 */ /* 0x000fe2000000000a */
[----:B------:R-:W3:Y:S04]  /*d6b0*/  LDL R219, [R1+0xcc] ;  /* 0x0000cc0001db7983 */ /* 0x000ee80000100800 */
[----:B----4-:R0:W4:Y:S04]  /*d6c0*/  @!P0 LDG.E.U8 R12, desc[UR14][R8.64] ;  /* 0x0000000e080c8981 */ /* 0x010128000c1e1100 */
[----:B------:R-:W2:Y:S01]  /*d6d0*/  LDL R9, [R1+0x148] ;  /* 0x0001480001097983 */ /* 0x000ea20000100800 */
[----:B0-----:R-:W-:-:S03]  /*d6e0*/  @!P0 IMAD.MOV.U32 R8, RZ, RZ, R215 ;  /* 0x000000ffff088224 */ /* 0x001fc600078e00d7 */
[----:B------:R-:W4:Y:S04]  /*d6f0*/  LDL R215, [R1+0xac] ;  /* 0x0000ac0001d77983 */ /* 0x000f280000100800 */
[----:B--2---:R0:W2:Y:S04]  /*d700*/  @!P0 LDG.E.U8 R11, desc[UR14][R8.64] ;  /* 0x0000000e080b8981 */ /* 0x0040a8000c1e1100 */
[----:B------:R-:W3:Y:S01]  /*d710*/  LDL R9, [R1+0x128] ;  /* 0x0001280001097983 */ /* 0x000ee20000100800 */
[----:B0-----:R-:W-:-:S03]  /*d720*/  @!P0 IMAD.MOV.U32 R8, RZ, RZ, R221 ;  /* 0x000000ffff088224 */ /* 0x001fc600078e00dd */
[----:B------:R-:W2:Y:S04]  /*d730*/  LDL.LU R221, [R1+0x18] ;  /* 0x0000180001dd7983 */ /* 0x000ea80000300800 */
[----:B---3--:R0:W3:Y:S02]  /*d740*/  @!P0 LDG.E.U8 R10, desc[UR14][R8.64] ;  /* 0x0000000e080a8981 */ /* 0x0080e4000c1e1100 */
[----:B0-----:R-:W-:-:S06]  /*d750*/  PRMT R9, RZ, 0x7610, R9 ;  /* 0x00007610ff097816 */ /* 0x001fcc0000000009 */
[----:B------:R0:W3:Y:S04]  /*d760*/  @!P0 LDG.E.U8 R9, desc[UR14][R190.64] ;  /* 0x0000000ebe098981 */ /* 0x0000e8000c1e1100 */
[----:B------:R-:W0:Y:S04]  /*d770*/  LDL R190, [R1+0xe8] ;  /* 0x0000e80001be7983 */ /* 0x000e280000100800 */
[----:B------:R-:W0:Y:S01]  /*d780*/  LDL R191, [R1+0xec] ;  /* 0x0000ec0001bf7983 */ /* 0x000e220000100800 */
[----:B------:R-:W-:Y:S02]  /*d790*/  PRMT R8, RZ, 0x7610, R8 ;  /* 0x00007610ff087816 */ /* 0x000fe40000000008 */
[----:B0-----:R-:W-:-:S04]  /*d7a0*/  @!P0 LOP3.LUT R191, R191, R190, RZ, 0x3c, !PT ;  /* 0x000000bebfbf8212 */ /* 0x001fc800078e3cff */
[----:B------:R-:W-:-:S04]  /*d7b0*/  @!P0 LOP3.LUT R190, R191, R190, RZ, 0x3c, !PT ;  /* 0x000000bebfbe8212 */ /* 0x000fc800078e3cff */
[----:B------:R-:W-:-:S05]  /*d7c0*/  @!P0 LOP3.LUT R191, R191, R190, RZ, 0x3c, !PT ;  /* 0x000000bebfbf8212 */ /* 0x000fca00078e3cff */
[----:B------:R0:W3:Y:S04]  /*d7d0*/  @!P0 LDG.E.U8 R8, desc[UR14][R190.64] ;  /* 0x0000000ebe088981 */ /* 0x0000e8000c1e1100 */
[----:B------:R-:W4:Y:S01]  /*d7e0*/  LDL R191, [R1+0xc8] ;  /* 0x0000c80001bf7983 */ /* 0x000f220000100800 */
[----:B------:R-:W-:Y:S01]  /*d7f0*/  PRMT R185, RZ, 0x7610, R185 ;  /* 0x00007610ffb97816 */ /* 0x000fe200000000b9 */
[----:B0-----:R-:W-:Y:S01]  /*d800*/  @!P0 IMAD.MOV.U32 R190, RZ, RZ, R219 ;  /* 0x000000ffffbe8224 */ /* 0x001fe200078e00db */
[----:B------:R-:W-:Y:S02]  /*d810*/  LOP3.LUT R186, R186, 0xffff, RZ, 0xc0, !PT ;  /* 0x0000ffffbaba7812 */ /* 0x000fe400078ec0ff */
[----:B------:R-:W-:Y:S02]  /*d820*/  LOP3.LUT R200, R200, 0xffff, RZ, 0xc0, !PT ;  /* 0x0000ffffc8c87812 */ /* 0x000fe400078ec0ff */
[----:B----4-:R0:W4:Y:S04]  /*d830*/  @!P0 LDG.E.U8 R185, desc[UR14][R190.64] ;  /* 0x0000000ebeb98981 */ /* 0x010128000c1e1100 */
[----:B------:R-:W2:Y:S01]  /*d840*/  LDL R191, [R1+0xa8] ;  /* 0x0000a80001bf7983 */ /* 0x000ea20000100800 */
[----:B------:R-:W-:Y:S01]  /*d850*/  PRMT R219, R186, 0x3340, R200 ;  /* 0x00003340badb7816 */ /* 0x000fe200000000c8 */
[----:B0-----:R-:W-:Y:S01]  /*d860*/  @!P0 IMAD.MOV.U32 R190, RZ, RZ, R215 ;  /* 0x000000ffffbe8224 */ /* 0x001fe200078e00d7 */
[----:B------:R-:W-:-:S06]  /*d870*/  PRMT R186, RZ, 0x7610, R186 ;  /* 0x00007610ffba7816 */ /* 0x000fcc00000000ba */
[----:B--2---:R0:W2:Y:S04]  /*d880*/  @!P0 LDG.E.U8 R186, desc[UR14][R190.64] ;  /* 0x0000000ebeba8981 */ /* 0x0040a8000c1e1100 */
[----:B------:R-:W0:Y:S04]  /*d890*/  LDL R190, [R1+0x88] ;  /* 0x0000880001be7983 */ /* 0x000e280000100800 */
[----:B------:R-:W0:Y:S01]  /*d8a0*/  LDL R191, [R1+0x8c] ;  /* 0x00008c0001bf7983 */ /* 0x000e220000100800 */
[----:B------:R-:W-:Y:S02]  /*d8b0*/  LOP3.LUT R196, R196, 0xffff, RZ, 0xc0, !PT ;  /* 0x0000ffffc4c47812 */ /* 0x000fe400078ec0ff */
[----:B------:R-:W-:-:S04]  /*d8c0*/  LOP3.LUT R198, R198, 0xffff, RZ, 0xc0, !PT ;  /* 0x0000ffffc6c67812 */ /* 0x000fc800078ec0ff */
[----:B------:R-:W-:Y:S02]  /*d8d0*/  PRMT R215, R196, 0x3340, R198 ;  /* 0x00003340c4d77816 */ /* 0x000fe400000000c6 */
[----:B------:R-:W-:Y:S02]  /*d8e0*/  PRMT R196, RZ, 0x7610, R196 ;  /* 0x00007610ffc47816 */ /* 0x000fe400000000c4 */
[----:B0-----:R-:W-:-:S04]  /*d8f0*/  @!P0 LOP3.LUT R191, R191, R190, RZ, 0x3c, !PT ;  /* 0x000000bebfbf8212 */ /* 0x001fc800078e3cff */
[----:B------:R-:W-:-:S04]  /*d900*/  @!P0 LOP3.LUT R190, R191, R190, RZ, 0x3c, !PT ;  /* 0x000000bebfbe8212 */ /* 0x000fc800078e3cff */
[----:B------:R-:W-:-:S05]  /*d910*/  @!P0 LOP3.LUT R191, R191, R190, RZ, 0x3c, !PT ;  /* 0x000000bebfbf8212 */ /* 0x000fca00078e3cff */
[----:B------:R0:W2:Y:S02]  /*d920*/  @!P0 LDG.E.U8 R196, desc[UR14][R190.64] ;  /* 0x0000000ebec48981 */ /* 0x0000a4000c1e1100 */
[----:B0-----:R-:W-:Y:S02]  /*d930*/  LOP3.LUT R190, R0, 0xffff, RZ, 0xc0, !PT ;  /* 0x0000ffff00be7812 */ /* 0x001fe400078ec0ff */
[----:B------:R-:W-:Y:S01]  /*d940*/  LOP3.LUT R191, R2, 0xffff, RZ, 0xc0, !PT ;  /* 0x0000ffff02bf7812 */ /* 0x000fe200078ec0ff */
[----:B------:R-:W3:Y:S03]  /*d950*/  LDL.LU R0, [R1+0x2c] ;  /* 0x00002c0001007983 */ /* 0x000ee60000300800 */
[----:B------:R-:W-:Y:S02]  /*d960*/  PRMT R2, R190, 0x3340, R191 ;  /* 0x00003340be027816 */ /* 0x000fe400000000bf */
[----:B------:R-:W4:Y:S04]  /*d970*/  LDL R190, [R1+0x68] ;  /* 0x0000680001be7983 */ /* 0x000f280000100800 */
[----:B------:R-:W4:Y:S01]  /*d980*/  LDL R191, [R1+0x6c] ;  /* 0x00006c0001bf7983 */ /* 0x000f220000100800 */
[----:B------:R-:W-:-:S02]  /*d990*/  PRMT R198, RZ, 0x7610, R198 ;  /* 0x00007610ffc67816 */ /* 0x000fc400000000c6 */
[----:B----4-:R-:W-:-:S04]  /*d9a0*/  @!P0 LOP3.LUT R191, R191, R190, RZ, 0x3c, !PT ;  /* 0x000000bebfbf8212 */ /* 0x010fc800078e3cff */
[----:B------:R-:W-:-:S04]  /*d9b0*/  @!P0 LOP3.LUT R190, R191, R190, RZ, 0x3c, !PT ;  /* 0x000000bebfbe8212 */ /* 0x000fc800078e3cff */
[----:B------:R-:W-:-:S05]  /*d9c0*/  @!P0 LOP3.LUT R191, R191, R190, RZ, 0x3c, !PT ;  /* 0x000000bebfbf8212 */ /* 0x000fca00078e3cff */
[----:B------:R0:W4:Y:S04]  /*d9d0*/  @!P0 LDG.E.U8 R198, desc[UR14][R190.64] ;  /* 0x0000000ebec68981 */ /* 0x000128000c1e1100 */
[----:B------:R-:W0:Y:S02]  /*d9e0*/  LDL.LU R191, [R1+0x14] ;  /* 0x0000140001bf7983 */ /* 0x000e240000300800 */
[----:B0-----:R-:W-:Y:S02]  /*d9f0*/  LOP3.LUT R190, R191, 0xffff, RZ, 0xc0, !PT ;  /* 0x0000ffffbfbe7812 */ /* 0x001fe400078ec0ff */
[----:B------:R-:W-:-:S04]  /*da00*/  LOP3.LUT R191, R221, 0xffff, RZ, 0xc0, !PT ;  /* 0x0000ffffddbf7812 */ /* 0x000fc800078ec0ff */
[----:B------:R-:W-:Y:S02]  /*da10*/  PRMT R221, R190, 0x3340, R191 ;  /* 0x00003340bedd7816 */ /* 0x000fe400000000bf */
[----:B------:R-:W2:Y:S04]  /*da20*/  LDL R190, [R1+0x48] ;  /* 0x0000480001be7983 */ /* 0x000ea80000100800 */
[----:B------:R-:W2:Y:S01]  /*da30*/  LDL R191, [R1+0x4c] ;  /* 0x00004c0001bf7983 */ /* 0x000ea20000100800 */
[----:B------:R-:W-:Y:S02]  /*da40*/  PRMT R200, RZ, 0x7610, R200 ;  /* 0x00007610ffc87816 */ /* 0x000fe400000000c8 */
[----:B--2---:R-:W-:-:S04]  /*da50*/  @!P0 LOP3.LUT R191, R191, R190, RZ, 0x3c, !PT ;  /* 0x000000bebfbf8212 */ /* 0x004fc800078e3cff */
[----:B------:R-:W-:-:S04]  /*da60*/  @!P0 LOP3.LUT R190, R191, R190, RZ, 0x3c, !PT ;  /* 0x000000bebfbe8212 */ /* 0x000fc800078e3cff */
[----:B------:R-:W-:-:S05]  /*da70*/  @!P0 LOP3.LUT R191, R191, R190, RZ, 0x3c, !PT ;  /* 0x000000bebfbf8212 */ /* 0x000fca00078e3cff */
[----:B------:R0:W2:Y:S04]  /*da80*/  @!P0 LDG.E.U8 R200, desc[UR14][R190.64] ;  /* 0x0000000ebec88981 */ /* 0x0000a8000c1e1100 */
[----:B------:R-:W0:Y:S02]  /*da90*/  LDL.LU R191, [R1+0x8] ;  /* 0x0000080001bf7983 */ /* 0x000e240000300800 */
[----:B0-----:R-:W-:Y:S02]  /*daa0*/  LOP3.LUT R190, R191, 0xffff, RZ, 0xc0, !PT ;  /* 0x0000ffffbfbe7812 */ /* 0x001fe400078ec0ff */
[----:B------:R-:W-:-:S04]  /*dab0*/  LOP3.LUT R191, R3, 0xffff, RZ, 0xc0, !PT ;  /* 0x0000ffff03bf7812 */ /* 0x000fc800078ec0ff */
[----:B------:R-:W-:Y:S02]  /*dac0*/  PRMT R3, R190, 0x3340, R191 ;  /* 0x00003340be037816 */ /* 0x000fe400000000bf */
[----:B------:R-:W4:Y:S01]  /*dad0*/  LDL R191, [R1+0x28] ;  /* 0x0000280001bf7983 */ /* 0x000f220000100800 */
[----:B------:R-:W-:Y:S01]  /*dae0*/  PRMT R202, RZ, 0x7610, R202 ;  /* 0x00007610ffca7816 */ /* 0x000fe200000000ca */
[----:B---3--:R-:W-:Y:S02]  /*daf0*/  @!P0 IMAD.MOV.U32 R190, RZ, RZ, R0 ;  /* 0x000000ffffbe8224 */ /* 0x008fe400078e0000 */
[----:B------:R0:W-:Y:S04]  /*db00*/  STL [R1+0x66c], R0 ;  /* 0x00066c0001007387 */ /* 0x0001e80000100800 */
[----:B0-----:R-:W3:Y:S04]  /*db10*/  LDL.LU R0, [R1+0x1c] ;  /* 0x00001c0001007983 */ /* 0x001ee80000300800 */
[----:B----4-:R0:W4:Y:S04]  /*db20*/  @!P0 LDG.E.U8 R202, desc[UR14][R190.64] ;  /* 0x0000000ebeca8981 */ /* 0x010128000c1e1100 */
[----:B------:R-:W0:Y:S02]  /*db30*/  LDL.LU R191, [R1+0xc] ;  /* 0x00000c0001bf7983 */ /* 0x000e240000300800 */
[----:B0-----:R-:W-:-:S02]  /*db40*/  LOP3.LUT R190, R191, 0xffff, RZ, 0xc0, !PT ;  /* 0x0000ffffbfbe7812 */ /* 0x001fc400078ec0ff */
        /* <DEDUP_REMOVED lines=8> */
[----:B------:R3:W2:Y:S02]  /*dbd0*/  @!P0 LDG.E.U8 R204, desc[UR14][R190.64] ;  /* 0x0000000ebecc8981 */ /* 0x0006a4000c1e1100 */
[----:B---3--:R-:W-:Y:S02]  /*dbe0*/  LOP3.LUT R190, R0, 0xffff, RZ, 0xc0, !PT ;  /* 0x0000ffff00be7812 */ /* 0x008fe400078ec0ff */
[----:B------:R-:W-:Y:S01]  /*dbf0*/  LOP3.LUT R191, R7, 0xffff, RZ, 0xc0, !PT ;  /* 0x0000ffff07bf7812 */ /* 0x000fe200078ec0ff */
[----:B------:R-:W3:Y:S03]  /*dc00*/  LDL.LU R0, [R1] ;  /* 0x0000000001007983 */ /* 0x000ee60000300800 */
[----:B------:R-:W-:Y:S02]  /*dc10*/  PRMT R7, R190, 0x3340, R191 ;  /* 0x00003340be077816 */ /* 0x000fe400000000bf */
[----:B------:R-:W4:Y:S04]  /*dc20*/  LDL R190, [R1+0x1e0] ;  /* 0x0001e00001be7983 */ /* 0x000f280000100800 */
[----:B------:R-:W4:Y:S01]  /*dc30*/  LDL R191, [R1+0x1e4] ;  /* 0x0001e40001bf7983 */ /* 0x000f220000100800 */
[----:B------:R-:W-:-:S02]  /*dc40*/  PRMT R206, RZ, 0x7610, R206 ;  /* 0x00007610ffce7816 */ /* 0x000fc400000000ce */
[----:B------:R-:W-:Y:S02]  /*dc50*/  LOP3.LUT R252, R252, 0xffff, RZ, 0xc0, !PT ;  /* 0x0000fffffcfc7812 */ /* 0x000fe400078ec0ff */
[----:B----4-:R-:W-:-:S04]  /*dc60*/  @!P0 LOP3.LUT R191, R191, R190, RZ, 0x3c, !PT ;  /* 0x000000bebfbf8212 */ /* 0x010fc800078e3cff */
[----:B------:R-:W-:-:S04]  /*dc70*/  @!P0 LOP3.LUT R190, R191, R190, RZ, 0x3c, !PT ;  /* 0x000000bebfbe8212 */ /* 0x000fc800078e3cff */
[----:B------:R-:W-:-:S05]  /*dc80*/  @!P0 LOP3.LUT R191, R191, R190, RZ, 0x3c, !PT ;  /* 0x000000bebfbf8212 */ /* 0x000fca00078e3cff */
[----:B------:R0:W4:Y:S02]  /*dc90*/  @!P0 LDG.E.U8 R206, desc[UR14][R190.64] ;  /* 0x0000000ebece8981 */ /* 0x000124000c1e1100 */
[----:B0-----:R-:W-:Y:S02]  /*dca0*/  LOP3.LUT R190, R4, 0xffff, RZ, 0xc0, !PT ;  /* 0x0000ffff04be7812 */ /* 0x001fe400078ec0ff */
[----:B------:R-:W2:Y:S02]  /*dcb0*/  LDL R191, [R1+0x1c4] ;  /* 0x0001c40001bf7983 */ /* 0x000ea40000100800 */
[----:B------:R-:W-:Y:S02]  /*dcc0*/  PRMT R4, R190, 0x3340, R252 ;  /* 0x00003340be047816 */ /* 0x000fe400000000fc */
[----:B------:R-:W2:Y:S01]  /*dcd0*/  LDL R190, [R1+0x1c0] ;  /* 0x0001c00001be7983 */ /* 0x000ea20000100800 */
[----:B------:R-:W-:-:S03]  /*dce0*/  PRMT R208, RZ, 0x7610, R208 ;  /* 0x00007610ffd07816 */ /* 0x000fc600000000d0 */
[----:B------:R-:W3:Y:S01]  /*dcf0*/  LDL R252, [R1+0x1a4] ;  /* 0x0001a40001fc7983 */ /* 0x000ee20000100800 */
        /* <DEDUP_REMOVED lines=10> */
[----:B---3--:R-:W-:-:S05]  /*dda0*/  @!P0 IMAD.MOV.U32 R190, RZ, RZ, R252 ;  /* 0x000000ffffbe8224 */ /* 0x008fca00078e00fc */
[----:B----4-:R0:W3:Y:S04]  /*ddb0*/  @!P0 LDG.E.U8 R210, desc[UR14][R190.64] ;  /* 0x0000000ebed28981 */ /* 0x0100e8000c1e1100 */
[----:B------:R-:W0:Y:S04]  /*ddc0*/  LDL R190, [R1+0x180] ;  /* 0x0001800001be7983 */ /* 0x000e280000100800 */
[----:B------:R-:W0:Y:S01]  /*ddd0*/  LDL R191, [R1+0x184] ;  /* 0x0001840001bf7983 */ /* 0x000e220000100800 */
[----:B------:R-:W-:Y:S02]  /*dde0*/  LOP3.LUT R251, R251, 0xffff, RZ, 0xc0, !PT ;  /* 0x0000fffffbfb7812 */ /* 0x000fe400078ec0ff */
[----:B------:R-:W-:-:S04]  /*ddf0*/  LOP3.LUT R212, R212, 0xffff, RZ, 0xc0, !PT ;  /* 0x0000ffffd4d47812 */ /* 0x000fc800078ec0ff */
[--C-:B------:R-:W-:Y:S02]  /*de00*/  PRMT R252, R251, 0x3340, R212.reuse ;  /* 0x00003340fbfc7816 */ /* 0x100fe400000000d4 */
[----:B------:R-:W-:Y:S02]  /*de10*/  PRMT R212, RZ, 0x7610, R212 ;  /* 0x00007610ffd47816 */ /* 0x000fe400000000d4 */
[----:B0-----:R-:W-:-:S04]  /*de20*/  @!P0 LOP3.LUT R191, R191, R190, RZ, 0x3c, !PT ;  /* 0x000000bebfbf8212 */ /* 0x001fc800078e3cff */
[----:B------:R-:W-:-:S04]  /*de30*/  @!P0 LOP3.LUT R190, R191, R190, RZ, 0x3c, !PT ;  /* 0x000000bebfbe8212 */ /* 0x000fc800078e3cff */
[----:B------:R-:W-:-:S05]  /*de40*/  @!P0 LOP3.LUT R191, R191, R190, RZ, 0x3c, !PT ;  /* 0x000000bebfbf8212 */ /* 0x000fca00078e3cff */
[----:B------:R0:W4:Y:S04]  /*de50*/  @!P0 LDG.E.U8 R212, desc[UR14][R190.64] ;  /* 0x0000000ebed48981 */ /* 0x000128000c1e1100 */
[----:B------:R-:W0:Y:S04]  /*de60*/  LDL R190, [R1+0x160] ;  /* 0x0001600001be7983 */ /* 0x000e280000100800 */
[----:B------:R-:W0:Y:S01]  /*de70*/  LDL R191, [R1+0x164] ;  /* 0x0001640001bf7983 */ /* 0x000e220000100800 */
[----:B------:R-:W-:Y:S02]  /*de80*/  LOP3.LUT R250, R250, 0xffff, RZ, 0xc0, !PT ;  /* 0x0000fffffafa7812 */ /* 0x000fe400078ec0ff */
[----:B------:R-:W-:-:S04]  /*de90*/  LOP3.LUT R214, R214, 0xffff, RZ, 0xc0, !PT ;  /* 0x0000ffffd6d67812 */ /* 0x000fc800078ec0ff */
[--C-:B------:R-:W-:Y:S02]  /*dea0*/  PRMT R251, R250, 0x3340, R214.reuse ;  /* 0x00003340fafb7816 */ /* 0x100fe400000000d6 */
[----:B------:R-:W-:Y:S02]  /*deb0*/  PRMT R214, RZ, 0x7610, R214 ;  /* 0x00007610ffd67816 */ /* 0x000fe400000000d6 */
[----:B------:R-:W-:Y:S02]  /*dec0*/  LOP3.LUT R216, R216, 0xffff, RZ, 0xc0, !PT ;  /* 0x0000ffffd8d87812 */ /* 0x000fe400078ec0ff */
[----:B0-----:R-:W-:-:S04]  /*ded0*/  @!P0 LOP3.LUT R191, R191, R190, RZ, 0x3c, !PT ;  /* 0x000000bebfbf8212 */ /* 0x001fc800078e3cff */
[----:B------:R-:W-:-:S04]  /*dee0*/  @!P0 LOP3.LUT R190, R191, R190, RZ, 0x3c, !PT ;  /* 0x000000bebfbe8212 */ /* 0x000fc800078e3cff */
[----:B------:R-:W-:-:S05]  /*def0*/  @!P0 LOP3.LUT R191, R191, R190, RZ, 0x3c, !PT ;  /* 0x000000bebfbf8212 */ /* 0x000fca00078e3cff */
[----:B------:R0:W4:Y:S02]  /*df00*/  @!P0 LDG.E.U8 R214, desc[UR14][R190.64] ;  /* 0x0000000ebed68981 */ /* 0x000124000c1e1100 */
[----:B0-----:R-:W-:Y:S02]  /*df10*/  LOP3.LUT R190, R0, 0xffff, RZ, 0xc0, !PT ;  /* 0x0000ffff00be7812 */ /* 0x001fe400078ec0ff */
[----:B------:R-:W2:Y:S02]  /*df20*/  LDL R191, [R1+0x144] ;  /* 0x0001440001bf7983 */ /* 0x000ea40000100800 */
[--C-:B------:R-:W-:Y:S02]  /*df30*/  PRMT R250, R190, 0x3340, R216.reuse ;  /* 0x00003340befa7816 */ /* 0x100fe400000000d8 */
[----:B------:R-:W3:Y:S04]  /*df40*/  LDL.LU R0, [R1+0x80] ;  /* 0x0000800001007983 */ /* 0x000ee80000300800 */
[----:B------:R-:W2:Y:S01]  /*df50*/  LDL R190, [R1+0x140] ;  /* 0x0001400001be7983 */ /* 0x000ea20000100800 */
[----:B------:R-:W-:-:S02]  /*df60*/  PRMT R216, RZ, 0x7610, R216 ;  /* 0x00007610ffd87816 */ /* 0x000fc400000000d8 */
[----:B--2---:R-:W-:-:S04]  /*df70*/  @!P0 LOP3.LUT R191, R191, R190, RZ, 0x3c, !PT ;  /* 0x000000bebfbf8212 */ /* 0x004fc800078e3cff */
[----:B------:R-:W-:-:S04]  /*df80*/  @!P0 LOP3.LUT R190, R191, R190, RZ, 0x3c, !PT ;  /* 0x000000bebfbe8212 */ /* 0x000fc800078e3cff */
[----:B------:R-:W-:-:S05]  /*df90*/  @!P0 LOP3.LUT R191, R191, R190, RZ, 0x3c, !PT ;  /* 0x000000bebfbf8212 */ /* 0x000fca00078e3cff */
[----:B------:R0:W2:Y:S04]  /*dfa0*/  @!P0 LDG.E.U8 R216, desc[UR14][R190.64] ;  /* 0x0000000ebed88981 */ /* 0x0000a8000c1e1100 */
        /* <DEDUP_REMOVED lines=50> */
[----:B------:R-:W0:Y:S01]  /*e2d0*/  LDL R191, [R1+0x84] ;  /* 0x0000840001bf7983 */ /* 0x000e220000100800 */
[----:B------:R-:W-:Y:S02]  /*e2e0*/  LOP3.LUT R244, R244, 0xffff, RZ, 0xc0, !PT ;  /* 0x0000fffff4f47812 */ /* 0x000fe400078ec0ff */
[----:B------:R-:W-:-:S04]  /*e2f0*/  LOP3.LUT R228, R228, 0xffff, RZ, 0xc0, !PT ;  /* 0x0000ffffe4e47812 */ /* 0x000fc800078ec0ff */
[--C-:B------:R-:W-:Y:S02]  /*e300*/  PRMT R244, R244, 0x3340, R228.reuse ;  /* 0x00003340f4f47816 */ /* 0x100fe400000000e4 */
[----:B------:R-:W-:Y:S01]  /*e310*/  PRMT R228, RZ, 0x7610, R228 ;  /* 0x00007610ffe47816 */ /* 0x000fe200000000e4 */
[----:B0-----:R-:W-:Y:S02]  /*e320*/  @!P0 IMAD.MOV.U32 R190, RZ, RZ, R191 ;  /* 0x000000ffffbe8224 */ /* 0x001fe400078e00bf */
[----:B---3--:R-:W-:-:S05]  /*e330*/  @!P0 IMAD.MOV.U32 R191, RZ, RZ, R0 ;  /* 0x000000ffffbf8224 */ /* 0x008fca00078e0000 */
[----:B------:R0:W3:Y:S04]  /*e340*/  @!P0 LDG.E.U8 R228, desc[UR14][R190.64] ;  /* 0x0000000ebee48981 */ /* 0x0000e8000c1e1100 */
        /* <DEDUP_REMOVED lines=9> */
[----:B------:R0:W3:Y:S04]  /*e3e0*/  @!P0 LDG.E.U8 R230, desc[UR14][R190.64] ;  /* 0x0000000ebee68981 */ /* 0x0000e8000c1e1100 */
[----:B------:R-:W0:Y:S04]  /*e3f0*/  LDL R190, [R1+0x40] ;  /* 0x0000400001be7983 */ /* 0x000e280000100800 */
[----:B------:R-:W0:Y:S01]  /*e400*/  LDL R191, [R1+0x44] ;  /* 0x0000440001bf7983 */ /* 0x000e220000100800 */
[----:B------:R-:W-:Y:S02]  /*e410*/  LOP3.LUT R242, R242, 0xffff, RZ, 0xc0, !PT ;  /* 0x0000fffff2f27812 */ /* 0x000fe400078ec0ff */
[----:B------:R-:W-:-:S02]  /*e420*/  LOP3.LUT R232, R232, 0xffff, RZ, 0xc0, !PT ;  /* 0x0000ffffe8e87812 */ /* 0x000fc400078ec0ff */
[----:B------:R-:W-:Y:S02]  /*e430*/  LOP3.LUT R169, R169, 0xffff, RZ, 0xc0, !PT ;  /* 0x0000ffffa9a97812 */ /* 0x000fe400078ec0ff */
[----:B------:R-:W-:Y:S02]  /*e440*/  LOP3.LUT R156, R156, 0xffff, RZ, 0xc0, !PT ;  /* 0x0000ffff9c9c7812 */ /* 0x000fe400078ec0ff */
[----:B------:R-:W-:Y:S02]  /*e450*/  LOP3.LUT R225, R225, 0xffff, RZ, 0xc0, !PT ;  /* 0x0000ffffe1e17812 */ /* 0x000fe400078ec0ff */
[----:B------:R-:W-:Y:S02]  /*e460*/  LOP3.LUT R223, R223, 0xffff, RZ, 0xc0, !PT ;  /* 0x0000ffffdfdf7812 */ /* 0x000fe400078ec0ff */
[----:B------:R-:W-:Y:S02]  /*e470*/  PRMT R242, R242, 0x3340, R232 ;  /* 0x00003340f2f27816 */ /* 0x000fe400000000e8 */
[----:B------:R-:W-:-:S02]  /*e480*/  LOP3.LUT R175, R175, 0xffff, RZ, 0xc0, !PT ;  /* 0x0000ffffafaf7812 */ /* 0x000fc400078ec0ff */
[----:B------:R-:W-:Y:S02]  /*e490*/  LOP3.LUT R157, R157, 0xffff, RZ, 0xc0, !PT ;  /* 0x0000ffff9d9d7812 */ /* 0x000fe400078ec0ff */
[----:B------:R-:W-:Y:S02]  /*e4a0*/  PRMT R232, RZ, 0x7610, R232 ;  /* 0x00007610ffe87816 */ /* 0x000fe400000000e8 */
[----:B------:R-:W-:Y:S02]  /*e4b0*/  PRMT R169, R169, 0x3340, R156 ;  /* 0x00003340a9a97816 */ /* 0x000fe4000000009c */
[----:B------:R-:W-:Y:S02]  /*e4c0*/  LOP3.LUT R170, R170, 0xffff, RZ, 0xc0, !PT ;  /* 0x0000ffffaaaa7812 */ /* 0x000fe400078ec0ff */
[----:B------:R-:W-:Y:S02]  /*e4d0*/  LOP3.LUT R158, R158, 0xffff, RZ, 0xc0, !PT ;  /* 0x0000ffff9e9e7812 */ /* 0x000fe400078ec0ff */
[----:B------:R-:W-:-:S02]  /*e4e0*/  PRMT R225, R225, 0x3340, R223 ;  /* 0x00003340e1e17816 */ /* 0x000fc400000000df */
[----:B------:R-:W-:Y:S02]  /*e4f0*/  PRMT R156, R219, 0x5410, R215 ;  /* 0x00005410db9c7816 */ /* 0x000fe400000000d7 */
[----:B------:R-:W-:Y:S01]  /*e500*/  PRMT R223, R175, 0x3340, R157 ;  /* 0x00003340afdf7816 */ /* 0x000fe2000000009d */
[----:B------:R-:W4:Y:S01]  /*e510*/  LDL.LU R215, [R1+0x68c] ;  /* 0x00068c0001d77983 */ /* 0x000f220000300800 */
[----:B------:R-:W-:Y:S02]  /*e520*/  LOP3.LUT R187, R187, 0xffff, RZ, 0xc0, !PT ;  /* 0x0000ffffbbbb7812 */ /* 0x000fe400078ec0ff */
[----:B------:R-:W-:Y:S01]  /*e530*/  LOP3.LUT R159, R159, 0xffff, RZ, 0xc0, !PT ;  /* 0x0000ffff9f9f7812 */ /* 0x000fe200078ec0ff */
[----:B------:R-:W2:Y:S01]  /*e540*/  LDL.LU R219, [R1+0x688] ;  /* 0x0006880001db7983 */ /* 0x000ea20000300800 */
[----:B------:R-:W-:Y:S02]  /*e550*/  PRMT R157, R2, 0x5410, R221 ;  /* 0x00005410029d7816 */ /* 0x000fe400000000dd */
[----:B------:R-:W-:Y:S01]  /*e560*/  LOP3.LUT R237, R237, 0xffff, RZ, 0xc0, !PT ;  /* 0x0000ffffeded7812 */ /* 0x000fe200078ec0ff */
[----:B------:R-:W3:Y:S01]  /*e570*/  LDL.LU R221, [R1+0x684] ;  /* 0x0006840001dd7983 */ /* 0x000ee20000300800 */
[----:B------:R-:W-:-:S02]  /*e580*/  PRMT R170, R170, 0x3340, R158 ;  /* 0x00003340aaaa7816 */ /* 0x000fc4000000009e */
[----:B------:R-:W-:Y:S01]  /*e590*/  LOP3.LUT R236, R236, 0xffff, RZ, 0xc0, !PT ;  /* 0x0000ffffecec7812 */ /* 0x000fe200078ec0ff */
[----:B------:R-:W3:Y:S01]  /*e5a0*/  LDL.LU R2, [R1+0x680] ;  /* 0x0006800001027983 */ /* 0x000ee20000300800 */
[----:B------:R-:W-:Y:S02]  /*e5b0*/  LOP3.LUT R235, R235, 0xffff, RZ, 0xc0, !PT ;  /* 0x0000ffffebeb7812 */ /* 0x000fe400078ec0ff */
[----:B------:R-:W-:Y:S02]  /*e5c0*/  PRMT R158, R3, 0x5410, R5 ;  /* 0x00005410039e7816 */ /* 0x000fe40000000005 */
[----:B------:R-:W-:Y:S01]  /*e5d0*/  LOP3.LUT R234, R234, 0xffff, RZ, 0xc0, !PT ;  /* 0x0000ffffeaea7812 */ /* 0x000fe200078ec0ff */
[----:B------:R-:W3:Y:S01]  /*e5e0*/  LDL.LU R5, [R1+0x67c] ;  /* 0x00067c0001057983 */ /* 0x000ee20000300800 */
[----:B------:R-:W-:Y:S02]  /*e5f0*/  LOP3.LUT R233, R233, 0xffff, RZ, 0xc0, !PT ;  /* 0x0000ffffe9e97812 */ /* 0x000fe400078ec0ff */
[----:B------:R-:W-:Y:S01]  /*e600*/  LOP3.LUT R231, R231, 0xffff, RZ, 0xc0, !PT ;  /* 0x0000ffffe7e77812 */ /* 0x000fe200078ec0ff */
[----:B------:R-:W3:Y:S01]  /*e610*/  LDL.LU R3, [R1+0x678] ;  /* 0x0006780001037983 */ /* 0x000ee20000300800 */
[----:B------:R-:W-:-:S02]  /*e620*/  LOP3.LUT R229, R229, 0xffff, RZ, 0xc0, !PT ;  /* 0x0000ffffe5e57812 */ /* 0x000fc400078ec0ff */
[----:B------:R-:W-:Y:S02]  /*e630*/  LOP3.LUT R227, R227, 0xffff, RZ, 0xc0, !PT ;  /* 0x0000ffffe3e37812 */ /* 0x000fe400078ec0ff */
[----:B------:R-:W-:Y:S02]  /*e640*/  LOP3.LUT R192, R192, 0xffff, RZ, 0xc0, !PT ;  /* 0x0000ffffc0c07812 */ /* 0x000fe400078ec0ff */
[----:B------:R-:W-:Y:S02]  /*e650*/  PRMT R236, R237, 0x3340, R236 ;  /* 0x00003340edec7816 */ /* 0x000fe400000000ec */
[----:B------:R-:W-:Y:S02]  /*e660*/  LOP3.LUT R168, R168, 0xffff, RZ, 0xc0, !PT ;  /* 0x0000ffffa8a87812 */ /* 0x000fe400078ec0ff */
[----:B------:R-:W-:Y:S02]  /*e670*/  PRMT R234, R235, 0x3340, R234 ;  /* 0x00003340ebea7816 */ /* 0x000fe400000000ea */
[----:B------:R-:W-:-:S02]  /*e680*/  PRMT R231, R233, 0x3340, R231 ;  /* 0x00003340e9e77816 */ /* 0x000fc400000000e7 */
[----:B------:R-:W-:Y:S02]  /*e690*/  PRMT R227, R229, 0x3340, R227 ;  /* 0x00003340e5e37816 */ /* 0x000fe400000000e3 */
[----:B------:R-:W-:Y:S02]  /*e6a0*/  PRMT R175, R192, 0x3340, R168 ;  /* 0x00003340c0af7816 */ /* 0x000fe400000000a8 */
[----:B0-----:R-:W-:-:S04]  /*e6b0*/  @!P0 LOP3.LUT R191, R191, R190, RZ, 0x3c, !PT ;  /* 0x000000bebfbf8212 */ /* 0x001fc800078e3cff */
[----:B------:R-:W-:-:S04]  /*e6c0*/  @!P0 LOP3.LUT R190, R191, R190, RZ, 0x3c, !PT ;  /* 0x000000bebfbe8212 */ /* 0x000fc800078e3cff */
[----:B------:R-:W-:-:S05]  /*e6d0*/  @!P0 LOP3.LUT R191, R191, R190, RZ, 0x3c, !PT ;  /* 0x000000bebfbf8212 */ /* 0x000fca00078e3cff */
[----:B------:R0:W3:Y:S02]  /*e6e0*/  @!P0 LDG.E.U8 R232, desc[UR14][R190.64] ;  /* 0x0000000ebee88981 */ /* 0x0000e4000c1e1100 */
[----:B0-----:R-:W-:Y:S02]  /*e6f0*/  PRMT R191, R187, 0x3340, R159 ;  /* 0x00003340bbbf7816 */ /* 0x001fe4000000009f */
[----:B------:R-:W-:Y:S02]  /*e700*/  PRMT R159, R7, 0x5410, R4 ;  /* 0x00005410079f7816 */ /* 0x000fe40000000004 */
[----:B------:R-:W3:Y:S04]  /*e710*/  LDL.LU R4, [R1+0x674] ;  /* 0x0006740001047983 */ /* 0x000ee80000300800 */
[----:B------:R-:W2:Y:S04]  /*e720*/  LDL.LU R7, [R1+0x670] ;  /* 0x0006700001077983 */ /* 0x000ea80000300800 */
[----:B------:R-:W4:Y:S04]  /*e730*/  LDL R237, [R1+0x644] ;  /* 0x0006440001ed7983 */ /* 0x000f280000100800 */
[----:B------:R-:W3:Y:S04]  /*e740*/  LDL R235, [R1+0x640] ;  /* 0x0006400001eb7983 */ /* 0x000ee80000100800 */
[----:B------:R-:W2:Y:S04]  /*e750*/  LDL R233, [R1+0x63c] ;  /* 0x00063c0001e97983 */ /* 0x000ea80000100800 */
[----:B------:R-:W2:Y:S04]  /*e760*/  LDL R229, [R1+0x638] ;  /* 0x0006380001e57983 */ /* 0x000ea80000100800 */
[----:B------:R-:W2:Y:S01]  /*e770*/  LDL R192, [R1+0x634] ;  /* 0x0006340001c07983 */ /* 0x000ea20000100800 */
        /* <DEDUP_REMOVED lines=20> */
[----:B------:R-:W-:Y:S02]  /*e8c0*/  PRMT R240, R241, 0x3340, R240 ;  /* 0x00003340f1f07816 */ /* 0x000fe400000000f0 */
[----:B------:R-:W-:Y:S02]  /*e8d0*/  PRMT R238, R239, 0x3340, R238 ;  /* 0x00003340efee7816 */ /* 0x000fe400000000ee */
        /* <DEDUP_REMOVED lines=8> */
[----:B------:R-:W-:-:S02]  /*e960*/  PRMT R160, R6, 0x5410, R252 ;  /* 0x0000541006a07816 */ /* 0x000fc400000000fc */
[----:B------:R-:W-:Y:S01]  /*e970*/  PRMT R161, R251, 0x5410, R250 ;  /* 0x00005410fba17816 */ /* 0x000fe200000000fa */
[----:B------:R-:W0:Y:S01]  /*e980*/  LDC R6, c[0x0][0x238] ;  /* 0x00008e00ff067b82 */ /* 0x000e220000000800 */
        /* <DEDUP_REMOVED lines=11> */
[----:B------:R-:W-:Y:S02]  /*ea40*/  PRMT R173, R189, 0x5410, R194 ;  /* 0x00005410bdad7816 */ /* 0x000fe400000000c2 */
[----:B------:R-:W-:Y:S02]  /*ea50*/  PRMT R174, R188, 0x5410, R193 ;  /* 0x00005410bcae7816 */ /* 0x000fe400000000c1 */
[----:B------:R-:W-:Y:S01]  /*ea60*/  PRMT R175, R187, 0x5410, R175 ;  /* 0x00005410bbaf7816 */ /* 0x000fe200000000af */
[----:B----4-:R-:W-:Y:S04]  /*ea70*/  STS.128 [R237+UR12], R156 ;  /* 0x0000009ced007988 */ /* 0x010fe80008000c0c */
[----:B---3--:R-:W-:Y:S04]  /*ea80*/  STS.128 [R235+UR12], R160 ;  /* 0x000000a0eb007988 */ /* 0x008fe80008000c0c */
[----:B--2---:R-:W-:Y:S04]  /*ea90*/  STS.128 [R233+UR12], R164 ;  /* 0x000000a4e9007988 */ /* 0x004fe80008000c0c */
[----:B------:R-:W-:Y:S04]  /*eaa0*/  STS.128 [R229+UR12], R168 ;  /* 0x000000a8e5007988 */ /* 0x000fe80008000c0c */
[----:B------:R1:W-:Y:S04]  /*eab0*/  STS.128 [R192+UR12], R172 ;  /* 0x000000acc0007988 */ /* 0x0003e80008000c0c */
[----:B------:R-:W-:Y:S04]  /*eac0*/  STS.U8 [R7+UR12+0x8000], R219 ;  /* 0x008000db07007988 */ /* 0x000fe8000800000c */
[----:B------:R-:W-:Y:S04]  /*ead0*/  STS.U8 [R7+UR12+0x8400], R215 ;  /* 0x008400d707007988 */ /* 0x000fe8000800000c */
[----:B------:R-:W-:Y:S01]  /*eae0*/  STS.U8 [R7+UR12+0x8800], R211 ;  /* 0x008800d307007988 */ /* 0x000fe2000800000c */
[----:B-1----:R-:W-:-:S03]  /*eaf0*/  LOP3.LUT R192, R7, 0x20, RZ, 0x3c, !PT ;  /* 0x0000002007c07812 */ /* 0x002fc600078e3cff */
[----:B------:R-:W-:Y:S04]  /*eb00*/  STS.U8 [R7+UR12+0x8c00], R201 ;  /* 0x008c00c907007988 */ /* 0x000fe8000800000c */
        /* <DEDUP_REMOVED lines=19> */
[----:B------:R-:W-:Y:S01]  /*ec40*/  STS.U8 [R192+UR12+0x9d00], R22 ;  /* 0x009d0016c0007988 */ /* 0x000fe2000800000c */
[----:B------:R-:W-:-:S03]  /*ec50*/  LOP3.LUT R157, R7, 0x40, RZ, 0x3c, !PT ;  /* 0x00000040079d7812 */ /* 0x000fc600078e3cff */
        /* <DEDUP_REMOVED lines=17> */
[----:B------:R1:W-:Y:S04]  /*ed70*/  STS.U8 [R157+UR12+0xa600], R8 ;  /* 0x00a600089d007988 */ /* 0x0003e8000800000c */
[----:B-1----:R-:W2:Y:S04]  /*ed80*/  LDL R8, [R1+0x630] ;  /* 0x0006300001087983 */ /* 0x002ea80000100800 */
[----:B------:R-:W3:Y:S04]  /*ed90*/  LDL.LU R248, [R1+0x61c] ;  /* 0x00061c0001f87983 */ /* 0x000ee80000300800 */
[----:B------:R-:W4:Y:S04]  /*eda0*/  LDL.LU R250, [R1+0x614] ;  /* 0x0006140001fa7983 */ /* 0x000f280000300800 */
[----:B------:R-:W2:Y:S04]  /*edb0*/  LDL.LU R237, [R1+0x60c] ;  /* 0x00060c0001ed7983 */ /* 0x000ea80000300800 */
[----:B------:R-:W2:Y:S04]  /*edc0*/  LDL.LU R251, [R1+0x604] ;  /* 0x0006040001fb7983 */ /* 0x000ea80000300800 */
[----:B------:R-:W2:Y:S04]  /*edd0*/  LDL.LU R252, [R1+0x5f4] ;  /* 0x0005f40001fc7983 */ /* 0x000ea80000300800 */
[----:B------:R-:W2:Y:S04]  /*ede0*/  LDL.LU R235, [R1+0x618] ;  /* 0x0006180001eb7983 */ /* 0x000ea80000300800 */
[----:B------:R-:W2:Y:S04]  /*edf0*/  LDL.LU R229, [R1+0x5ec] ;  /* 0x0005ec0001e57983 */ /* 0x000ea80000300800 */
[----:B------:R-:W2:Y:S04]  /*ee00*/  LDL.LU R239, [R1+0x610] ;  /* 0x0006100001ef7983 */ /* 0x000ea80000300800 */
[----:B------:R-:W2:Y:S01]  /*ee10*/  LDL.LU R192, [R1+0x5e4] ;  /* 0x0005e40001c07983 */ /* 0x000ea20000300800 */
[----:B0-----:R-:W-:-:S03]  /*ee20*/  IMAD.SHL.U32 R6, R6, 0x80, RZ ;  /* 0x0000008006067824 */ /* 0x001fc600078e00ff */
[----:B------:R-:W2:Y:S04]  /*ee30*/  LDL.LU R241, [R1+0x608] ;  /* 0x0006080001f17983 */ /* 0x000ea80000300800 */
[----:B------:R-:W2:Y:S01]  /*ee40*/  LDL.LU R233, [R1+0x5dc] ;  /* 0x0005dc0001e97983 */ /* 0x000ea20000300800 */
[C---:B------:R-:W-:Y:S02]  /*ee50*/  IADD3 R2, P3, R6.reuse, R2, RZ ;  /* 0x0000000206027210 */ /* 0x040fe40007f7e0ff */
[C---:B---3--:R-:W-:Y:S02]  /*ee60*/  IADD3 R248, P5, R6.reuse, R248, RZ ;  /* 0x000000f806f87210 */ /* 0x048fe40007fbe0ff */
[C---:B----4-:R-:W-:Y:S02]  /*ee70*/  IADD3 R250, P6, R6.reuse, R250, RZ ;  /* 0x000000fa06fa7210 */ /* 0x050fe40007fde0ff */
[----:B--2---:R-:W-:-:S03]  /*ee80*/  IADD3 R237, P1, R6, R237, RZ ;  /* 0x000000ed06ed7210 */ /* 0x004fc60007f3e0ff */
[----:B------:R0:W-:Y:S04]  /*ee90*/  STL [R1+0x614], R250 ;  /* 0x000614fa01007387 */ /* 0x0001e80000100800 */
[----:B------:R-:W-:Y:S04]  /*eea0*/  STL [R1+0x61c], R248 ;  /* 0x00061cf801007387 */ /* 0x000fe80000100800 */
[----:B0-----:R-:W2:Y:S04]  /*eeb0*/  LDL.LU R250, [R1+0x600] ;  /* 0x0006000001fa7983 */ /* 0x001ea80000300800 */
[----:B------:R0:W-:Y:S04]  /*eec0*/  STL [R1+0x60c], R237 ;  /* 0x00060ced01007387 */ /* 0x0001e80000100800 */
[----:B0-----:R-:W3:Y:S01]  /*eed0*/  LDL.LU R237, [R1+0x5d4] ;  /* 0x0005d40001ed7983 */ /* 0x001ee20000300800 */
[----:B------:R-:W-:-:S03]  /*eee0*/  IADD3 R5, P4, R6, R5, RZ ;  /* 0x0000000506057210 */ /* 0x000fc60007f9e0ff */
[----:B------:R0:W-:Y:S01]  /*eef0*/  STL [R1+0x5fc], R2 ;  /* 0x0005fc0201007387 */ /* 0x0001e20000100800 */
[----:B------:R-:W-:Y:S02]  /*ef00*/  IADD3 R251, P2, R6, R251, RZ ;  /* 0x000000fb06fb7210 */ /* 0x000fe40007f5e0ff */
[----:B0-----:R-:W-:-:S03]  /*ef10*/  SHF.R.S32.HI R2, RZ, 0x1f, R6 ;  /* 0x0000001fff027819 */ /* 0x001fc60000011406 */
[----:B------:R-:W-:Y:S02]  /*ef20*/  STL [R1+0x604], R251 ;  /* 0x000604fb01007387 */ /* 0x000fe40000100800 */
[----:B------:R-:W-:Y:S01]  /*ef30*/  IMAD.X R3, R2, 0x1, R3, P4 ;  /* 0x0000000102037824 */ /* 0x000fe200020e0603 */
[----:B------:R-:W-:Y:S01]  /*ef40*/  IADD3 R252, P4, R6, R252, RZ ;  /* 0x000000fc06fc7210 */ /* 0x000fe20007f9e0ff */
[----:B------:R-:W-:Y:S01]  /*ef50*/  IMAD.X R235, R2, 0x1, R235, P5 ;  /* 0x0000000102eb7824 */ /* 0x000fe200028e06eb */
[----:B------:R-:W4:Y:S01]  /*ef60*/  LDL.LU R231, [R1+0x5f8] ;  /* 0x0005f80001e77983 */ /* 0x000f220000300800 */
[----:B------:R-:W-:-:S03]  /*ef70*/  IADD3 R229, P5, R6, R229, RZ ;  /* 0x000000e506e57210 */ /* 0x000fc60007fbe0ff */
[----:B------:R-:W4:Y:S04]  /*ef80*/  LDL.LU R227, [R1+0x5cc] ;  /* 0x0005cc0001e37983 */ /* 0x000f280000300800 */
[----:B------:R-:W-:Y:S04]  /*ef90*/  STL [R1+0x5f4], R252 ;  /* 0x0005f4fc01007387 */ /* 0x000fe80000100800 */
[----:B------:R-:W4:Y:S04]  /*efa0*/  LDL.LU R236, [R1+0x5f0] ;  /* 0x0005f00001ec7983 */ /* 0x000f280000300800 */
[----:B------:R0:W-:Y:S01]  /*efb0*/  STL [R1+0x618], R235 ;  /* 0x000618eb01007387 */ /* 0x0001e20000100800 */
[----:B------:R-:W-:-:S03]  /*efc0*/  IMAD.X R239, R2, 0x1, R239, P6 ;  /* 0x0000000102ef7824 */ /* 0x000fc600030e06ef */
[----:B0-----:R-:W4:Y:S04]  /*efd0*/  LDL.LU R235, [R1+0x5c4] ;  /* 0x0005c40001eb7983 */ /* 0x001f280000300800 */
[----:B------:R-:W4:Y:S04]  /*efe0*/  LDL.LU R234, [R1+0x5e8] ;  /* 0x0005e80001ea7983 */ /* 0x000f280000300800 */
[----:B------:R-:W4:Y:S04]  /*eff0*/  LDL.LU R240, [R1+0x5bc] ;  /* 0x0005bc0001f07983 */ /* 0x000f280000300800 */
[----:B------:R-:W4:Y:S04]  /*f000*/  LDL.LU R238, [R1+0x5e0] ;  /* 0x0005e00001ee7983 */ /* 0x000f280000300800 */
[----:B------:R0:W-:Y:S04]  /*f010*/  STL [R1+0x5ec], R229 ;  /* 0x0005ece501007387 */ /* 0x0001e80000100800 */
[----:B------:R-:W4:Y:S01]  /*f020*/  LDL.LU R243, [R1+0x5b4] ;  /* 0x0005b40001f37983 */ /* 0x000f220000300800 */
[----:B------:R-:W-:-:S03]  /*f030*/  IADD3 R192, P6, R6, R192, RZ ;  /* 0x000000c006c07210 */ /* 0x000fc60007fde0ff */
[----:B0-----:R-:W4:Y:S01]  /*f040*/  LDL.LU R229, [R1+0x5d8] ;  /* 0x0005d80001e57983 */ /* 0x001f220000300800 */
[----:B------:R-:W-:-:S03]  /*f050*/  IMAD.X R241, R2, 0x1, R241, P1 ;  /* 0x0000000102f17824 */ /* 0x000fc600008e06f1 */
[----:B------:R-:W4:Y:S04]  /*f060*/  LDL.LU R252, [R1+0x5ac] ;  /* 0x0005ac0001fc7983 */ /* 0x000f280000300800 */
[----:B------:R0:W-:Y:S04]  /*f070*/  STL [R1+0x610], R239 ;  /* 0x000610ef01007387 */ /* 0x0001e80000100800 */
[----:B0-----:R-:W4:Y:S04]  /*f080*/  LDL.LU R239, [R1+0x5d0] ;  /* 0x0005d00001ef7983 */ /* 0x001f280000300800 */
[----:B------:R-:W4:Y:S04]  /*f090*/  LDL.LU R242, [R1+0x5a4] ;  /* 0x0005a40001f27983 */ /* 0x000f280000300800 */
[----:B------:R-:W4:Y:S04]  /*f0a0*/  LDL.LU R247, [R1+0x5c8] ;  /* 0x0005c80001f77983 */ /* 0x000f280000300800 */
[----:B------:R-:W-:Y:S04]  /*f0b0*/  STL [R1+0x5e4], R192 ;  /* 0x0005e4c001007387 */ /* 0x000fe80000100800 */
[----:B------:R-:W4:Y:S04]  /*f0c0*/  LDL.LU R244, [R1+0x59c] ;  /* 0x00059c0001f47983 */ /* 0x000f280000300800 */
[----:B------:R0:W-:Y:S04]  /*f0d0*/  STL [R1+0x608], R241 ;  /* 0x000608f101007387 */ /* 0x0001e80000100800 */
[----:B------:R-:W4:Y:S01]  /*f0e0*/  LDL.LU R246, [R1+0x5c0] ;  /* 0x0005c00001f67983 */ /* 0x000f220000300800 */
[----:B------:R-:W-:-:S03]  /*f0f0*/  IADD3 R233, P1, R6, R233, RZ ;  /* 0x000000e906e97210 */ /* 0x000fc60007f3e0ff */
[----:B0-----:R-:W4:Y:S04]  /*f100*/  LDL.LU R241, [R1+0x594] ;  /* 0x0005940001f17983 */ /* 0x001f280000300800 */
[----:B------:R-:W4:Y:S04]  /*f110*/  LDL.LU R245, [R1+0x5b8] ;  /* 0x0005b80001f57983 */ /* 0x000f280000300800 */
[----:B------:R-:W4:Y:S04]  /*f120*/  LDL.LU R192, [R1+0x58c] ;  /* 0x00058c0001c07983 */ /* 0x000f280000300800 */
[----:B------:R0:W-:Y:S04]  /*f130*/  STL [R1+0x5dc], R233 ;  /* 0x0005dce901007387 */ /* 0x0001e80000100800 */
[----:B0-----:R-:W4:Y:S04]  /*f140*/  LDL.LU R233, [R1+0x5b0] ;  /* 0x0005b00001e97983 */ /* 0x001f280000300800 */
[----:B------:R-:W4:Y:S04]  /*f150*/  LDL.LU R249, [R1+0x584] ;  /* 0x0005840001f97983 */ /* 0x000f280000300800 */
[----:B------:R-:W4:Y:S01]  /*f160*/  LDL.LU R248, [R1+0x5a8] ;  /* 0x0005a80001f87983 */ /* 0x000f220000300800 */
[----:B--2---:R-:W-:-:S05]  /*f170*/  IMAD.X R250, R2, 0x1, R250, P2 ;  /* 0x0000000102fa7824 */ /* 0x004fca00010e06fa */
[----:B------:R0:W-:Y:S04]  /*f180*/  STL [R1+0x600], R250 ;  /* 0x000600fa01007387 */ /* 0x0001e80000100800 */
[----:B------:R-:W2:Y:S01]  /*f190*/  LDL.LU R251, [R1+0x57c] ;  /* 0x00057c0001fb7983 */ /* 0x000ea20000300800 */
[----:B---3--:R-:W-:-:S05]  /*f1a0*/  IADD3 R237, P2, R6, R237, RZ ;  /* 0x000000ed06ed7210 */ /* 0x008fca0007f5e0ff */
[----:B------:R1:W-:Y:S04]  /*f1b0*/  STL [R1+0x5d4], R237 ;  /* 0x0005d4ed01007387 */ /* 0x0003e80000100800 */
[----:B0-----:R-:W3:Y:S04]  /*f1c0*/  LDL.LU R250, [R1+0x5a0] ;  /* 0x0005a00001fa7983 */ /* 0x001ee80000300800 */
[----:B-1----:R-:W3:Y:S01]  /*f1d0*/  LDL.LU R237, [R1+0x574] ;  /* 0x0005740001ed7983 */ /* 0x002ee20000300800 */
[----:B----4-:R-:W-:Y:S01]  /*f1e0*/  IMAD.X R231, R2, 0x1, R231, P3 ;  /* 0x0000000102e77824 */ /* 0x010fe200018e06e7 */
[----:B------:R-:W-:-:S04]  /*f1f0*/  IADD3 R227, P3, R6, R227, RZ ;  /* 0x000000e306e37210 */ /* 0x000fc80007f7e0ff */
[----:B------:R-:W-:Y:S01]  /*f200*/  STL [R1+0x5f8], R231 ;  /* 0x0005f8e701007387 */ /* 0x000fe20000100800 */
[----:B------:R-:W-:Y:S01]  /*f210*/  IMAD.X R236, R2, 0x1, R236, P4 ;  /* 0x0000000102ec7824 */ /* 0x000fe200020e06ec */
[----:B------:R-:W-:Y:S01]  /*f220*/  IADD3 R235, P4, R6, R235, RZ ;  /* 0x000000eb06eb7210 */ /* 0x000fe20007f9e0ff */
[----:B------:R-:W-:-:S04]  /*f230*/  IMAD.X R234, R2, 0x1, R234, P5 ;  /* 0x0000000102ea7824 */ /* 0x000fc800028e06ea */
[----:B------:R0:W-:Y:S01]  /*f240*/  STL [R1+0x5c4], R235 ;  /* 0x0005c4eb01007387 */ /* 0x0001e20000100800 */
[----:B------:R-:W-:-:S03]  /*f250*/  IADD3 R240, P5, R6, R240, RZ ;  /* 0x000000f006f07210 */ /* 0x000fc60007fbe0ff */
[----:B------:R-:W-:Y:S01]  /*f260*/  STL [R1+0x5cc], R227 ;  /* 0x0005cce301007387 */ /* 0x000fe20000100800 */
[----:B------:R-:W-:-:S03]  /*f270*/  IMAD.X R238, R2, 0x1, R238, P6 ;  /* 0x0000000102ee7824 */ /* 0x000fc600030e06ee */
[----:B0-----:R-:W4:Y:S04]  /*f280*/  LDL.LU R235, [R1+0x598] ;  /* 0x0005980001eb7983 */ /* 0x001f280000300800 */
[----:B------:R-:W-:Y:S01]  /*f290*/  STL [R1+0x5f0], R236 ;  /* 0x0005f0ec01007387 */ /* 0x000fe20000100800 */
[----:B------:R-:W-:-:S03]  /*f2a0*/  IADD3 R243, P6, R6, R243, RZ ;  /* 0x000000f306f37210 */ /* 0x000fc60007fde0ff */
[----:B------:R-:W-:Y:S01]  /*f2b0*/  STL [R1+0x5e8], R234 ;  /* 0x0005e8ea01007387 */ /* 0x000fe20000100800 */
[----:B------:R-:W-:-:S03]  /*f2c0*/  IMAD.X R229, R2, 0x1, R229, P1 ;  /* 0x0000000102e57824 */ /* 0x000fc600008e06e5 */
[----:B------:R-:W-:Y:S01]  /*f2d0*/  STL [R1+0x5bc], R240 ;  /* 0x0005bcf001007387 */ /* 0x000fe20000100800 */
[----:B------:R-:W-:-:S03]  /*f2e0*/  IADD3 R252, P1, R6, R252, RZ ;  /* 0x000000fc06fc7210 */ /* 0x000fc60007f3e0ff */
[----:B------:R0:W-:Y:S04]  /*f2f0*/  STL [R1+0x5d8], R229 ;  /* 0x0005d8e501007387 */ /* 0x0001e80000100800 */
[----:B------:R-:W-:Y:S04]  /*f300*/  STL [R1+0x5e0], R238 ;  /* 0x0005e0ee01007387 */ /* 0x000fe80000100800 */
[----:B0-----:R-:W4:Y:S01]  /*f310*/  LDL.LU R229, [R1+0x56c] ;  /* 0x00056c0001e57983 */ /* 0x001f220000300800 */
[----:B------:R-:W-:-:S03]  /*f320*/  IMAD.X R239, R2, 0x1, R239, P2 ;  /* 0x0000000102ef7824 */ /* 0x000fc600010e06ef */
[----:B------:R-:W-:Y:S04]  /*f330*/  STL [R1+0x5b4], R243 ;  /* 0x0005b4f301007387 */ /* 0x000fe80000100800 */
[----:B------:R0:W-:Y:S01]  /*f340*/  STL [R1+0x5ac], R252 ;  /* 0x0005acfc01007387 */ /* 0x0001e20000100800 */
[----:B------:R-:W-:Y:S01]  /*f350*/  IADD3 R242, P2, R6, R242, RZ ;  /* 0x000000f206f27210 */ /* 0x000fe20007f5e0ff */
[----:B------:R-:W-:Y:S02]  /*f360*/  IMAD.X R247, R2, 0x1, R247, P3 ;  /* 0x0000000102f77824 */ /* 0x000fe400018e06f7 */
[----:B0-----:R-:W4:Y:S01]  /*f370*/  LDL.LU R252, [R1+0x590] ;  /* 0x0005900001fc7983 */ /* 0x001f220000300800 */
[----:B------:R-:W-:-:S03]  /*f380*/  IADD3 R244, P3, R6, R244, RZ ;  /* 0x000000f406f47210 */ /* 0x000fc60007f7e0ff */
[----:B------:R0:W-:Y:S01]  /*f390*/  STL [R1+0x5d0], R239 ;  /* 0x0005d0ef01007387 */ /* 0x0001e20000100800 */
[----:B------:R-:W-:-:S03]  /*f3a0*/  IMAD.X R246, R2, 0x1, R246, P4 ;  /* 0x0000000102f67824 */ /* 0x000fc600020e06f6 */
[----:B0-----:R-:W4:Y:S01]  /*f3b0*/  LDL.LU R239, [R1+0x564] ;  /* 0x0005640001ef7983 */ /* 0x001f220000300800 */
        /* <DEDUP_REMOVED lines=9> */
[----:B------:R-:W-:Y:S01]  /*f450*/  STL [R1+0x5c0], R246 ;  /* 0x0005c0f601007387 */ /* 0x000fe20000100800 */
[----:B------:R-:W-:-:S03]  /*f460*/  IADD3 R249, P6, R6, R249, RZ ;  /* 0x000000f906f97210 */ /* 0x000fc60007fde0ff */
[----:B------:R0:W-:Y:S01]  /*f470*/  STL [R1+0x58c], R192 ;  /* 0x00058cc001007387 */ /* 0x0001e20000100800 */
[----:B------:R-:W-:-:S03]  /*f480*/  IMAD.X R248, R2, 0x1, R248, P1 ;  /* 0x0000000102f87824 */ /* 0x000fc600008e06f8 */
[----:B------:R-:W-:Y:S04]  /*f490*/  STL [R1+0x5b8], R245 ;  /* 0x0005b8f501007387 */ /* 0x000fe80000100800 */
[----:B0-----:R-:W4:Y:S04]  /*f4a0*/  LDL.LU R192, [R1+0x55c] ;  /* 0x00055c0001c07983 */ /* 0x001f280000300800 */
[----:B------:R0:W-:Y:S04]  /*f4b0*/  STL [R1+0x5b0], R233 ;  /* 0x0005b0e901007387 */ /* 0x0001e80000100800 */
[----:B0-----:R-:W4:Y:S04]  /*f4c0*/  LDL.LU R233, [R1+0x580] ;  /* 0x0005800001e97983 */ /* 0x001f280000300800 */
[----:B------:R-:W-:Y:S04]  /*f4d0*/  STL [R1+0x584], R249 ;  /* 0x000584f901007387 */ /* 0x000fe80000100800 */
[----:B------:R-:W-:Y:S04]  /*f4e0*/  STL [R1+0x5a8], R248 ;  /* 0x0005a8f801007387 */ /* 0x000fe80000100800 */
[----:B------:R-:W4:Y:S01]  /*f4f0*/  LDL.LU R231, [R1+0x554] ;  /* 0x0005540001e77983 */ /* 0x000f220000300800 */
[----:B--2---:R-:W-:-:S05]  /*f500*/  IADD3 R251, P1, R6, R251, RZ ;  /* 0x000000fb06fb7210 */ /* 0x004fca0007f3e0ff */
[----:B------:R-:W-:Y:S04]  /*f510*/  STL [R1+0x57c], R251 ;  /* 0x00057cfb01007387 */ /* 0x000fe80000100800 */
[----:B------:R-:W2:Y:S01]  /*f520*/  LDL.LU R227, [R1+0x578] ;  /* 0x0005780001e37983 */ /* 0x000ea20000300800 */
[----:B---3--:R-:W-:Y:S01]  /*f530*/  IMAD.X R250, R2, 0x1, R250, P2 ;  /* 0x0000000102fa7824 */ /* 0x008fe200010e06fa */
[----:B------:R-:W-:-:S04]  /*f540*/  IADD3 R237, P2, R6, R237, RZ ;  /* 0x000000ed06ed7210 */ /* 0x000fc80007f5e0ff */
[----:B------:R-:W-:Y:S04]  /*f550*/  STL [R1+0x5a0], R250 ;  /* 0x0005a0fa01007387 */ /* 0x000fe80000100800 */
[----:B------:R-:W3:Y:S04]  /*f560*/  LDL.LU R236, [R1+0x54c] ;  /* 0x00054c0001ec7983 */ /* 0x000ee80000300800 */
[----:B------:R0:W-:Y:S04]  /*f570*/  STL [R1+0x574], R237 ;  /* 0x000574ed01007387 */ /* 0x0001e80000100800 */
[----:B0-----:R-:W3:Y:S04]  /*f580*/  LDL.LU R237, [R1+0x570] ;  /* 0x0005700001ed7983 */ /* 0x001ee80000300800 */
[----:B------:R-:W3:Y:S04]  /*f590*/  LDL.LU R234, [R1+0x544] ;  /* 0x0005440001ea7983 */ /* 0x000ee80000300800 */
[----:B------:R-:W3:Y:S04]  /*f5a0*/  LDL.LU R240, [R1+0x568] ;  /* 0x0005680001f07983 */ /* 0x000ee80000300800 */
[----:B------:R-:W3:Y:S01]  /*f5b0*/  LDL.LU R238, [R1+0x53c] ;  /* 0x00053c0001ee7983 */ /* 0x000ee20000300800 */
[----:B----4-:R-:W-:-:S05]  /*f5c0*/  IMAD.X R235, R2, 0x1, R235, P3 ;  /* 0x0000000102eb7824 */ /* 0x010fca00018e06eb */
[----:B------:R0:W-:Y:S04]  /*f5d0*/  STL [R1+0x598], R235 ;  /* 0x000598eb01007387 */ /* 0x0001e80000100800 */
[----:B------:R-:W4:Y:S04]  /*f5e0*/  LDL.LU R243, [R1+0x560] ;  /* 0x0005600001f37983 */ /* 0x000f280000300800 */
[----:B0-----:R-:W4:Y:S04]  /*f5f0*/  LDL.LU R235, [R1+0x534] ;  /* 0x0005340001eb7983 */ /* 0x001f280000300800 */
[----:B------:R-:W4:Y:S01]  /*f600*/  LDL.LU R242, [R1+0x558] ;  /* 0x0005580001f27983 */ /* 0x000f220000300800 */
[----:B------:R-:W-:-:S05]  /*f610*/  IADD3 R229, P3, R6, R229, RZ ;  /* 0x000000e506e57210 */ /* 0x000fca0007f7e0ff */
[----:B------:R0:W-:Y:S04]  /*f620*/  STL [R1+0x56c], R229 ;  /* 0x00056ce501007387 */ /* 0x0001e80000100800 */
[----:B0-----:R-:W4:Y:S01]  /*f630*/  LDL.LU R229, [R1+0x52c] ;  /* 0x00052c0001e57983 */ /* 0x001f220000300800 */
[----:B------:R-:W-:-:S03]  /*f640*/  IMAD.X R252, R2, 0x1, R252, P4 ;  /* 0x0000000102fc7824 */ /* 0x000fc600020e06fc */
[----:B------:R-:W4:Y:S04]  /*f650*/  LDL.LU R247, [R1+0x550] ;  /* 0x0005500001f77983 */ /* 0x000f280000300800 */
[----:B------:R-:W4:Y:S04]  /*f660*/  LDL.LU R244, [R1+0x524] ;  /* 0x0005240001f47983 */ /* 0x000f280000300800 */
[----:B------:R-:W-:Y:S04]  /*f670*/  STL [R1+0x590], R252 ;  /* 0x000590fc01007387 */ /* 0x000fe80000100800 */
[----:B------:R-:W4:Y:S01]  /*f680*/  LDL.LU R246, [R1+0x548] ;  /* 0x0005480001f67983 */ /* 0x000f220000300800 */
[----:B------:R-:W-:-:S05]  /*f690*/  IADD3 R239, P4, R6, R239, RZ ;  /* 0x000000ef06ef7210 */ /* 0x000fca0007f9e0ff */
[----:B------:R0:W-:Y:S04]  /*f6a0*/  STL [R1+0x564], R239 ;  /* 0x000564ef01007387 */ /* 0x0001e80000100800 */
[----:B------:R-:W4:Y:S04]  /*f6b0*/  LDL.LU R245, [R1+0x51c] ;  /* 0x00051c0001f57983 */ /* 0x000f280000300800 */
[----:B0-----:R-:W4:Y:S04]  /*f6c0*/  LDL.LU R239, [R1+0x540] ;  /* 0x0005400001ef7983 */ /* 0x001f280000300800 */
[----:B------:R-:W4:Y:S01]  /*f6d0*/  LDL.LU R249, [R1+0x514] ;  /* 0x0005140001f97983 */ /* 0x000f220000300800 */
[----:B------:R-:W-:-:S03]  /*f6e0*/  IMAD.X R241, R2, 0x1, R241, P5 ;  /* 0x0000000102f17824 */ /* 0x000fc600028e06f1 */
[----:B------:R-:W4:Y:S04]  /*f6f0*/  LDL.LU R248, [R1+0x538] ;  /* 0x0005380001f87983 */ /* 0x000f280000300800 */
[----:B------:R0:W-:Y:S04]  /*f700*/  STL [R1+0x588], R241 ;  /* 0x000588f101007387 */ /* 0x0001e80000100800 */
[----:B0-----:R-:W4:Y:S01]  /*f710*/  LDL.LU R241, [R1+0x50c] ;  /* 0x00050c0001f17983 */ /* 0x001f220000300800 */
[----:B------:R-:W-:-:S03]  /*f720*/  IADD3 R192, P5, R6, R192, RZ ;  /* 0x000000c006c07210 */ /* 0x000fc60007fbe0ff */
[----:B------:R-:W4:Y:S04]  /*f730*/  LDL.LU R251, [R1+0x530] ;  /* 0x0005300001fb7983 */ /* 0x000f280000300800 */
[----:B------:R-:W4:Y:S04]  /*f740*/  LDL.LU R250, [R1+0x504] ;  /* 0x0005040001fa7983 */ /* 0x000f280000300800 */
[----:B------:R0:W-:Y:S04]  /*f750*/  STL [R1+0x55c], R192 ;  /* 0x00055cc001007387 */ /* 0x0001e80000100800 */
[----:B------:R-:W4:Y:S01]  /*f760*/  LDL.LU R252, [R1+0x528] ;  /* 0x0005280001fc7983 */ /* 0x000f220000300800 */
[----:B------:R-:W-:-:S05]  /*f770*/  IMAD.X R233, R2, 0x1, R233, P6 ;  /* 0x0000000102e97824 */ /* 0x000fca00030e06e9 */
[----:B------:R1:W-:Y:S04]  /*f780*/  STL [R1+0x580], R233 ;  /* 0x000580e901007387 */ /* 0x0003e80000100800 */
[----:B0-----:R-:W4:Y:S01]  /*f790*/  LDL.LU R192, [R1+0x4fc] ;  /* 0x0004fc0001c07983 */ /* 0x001f220000300800 */
[----:B------:R-:W-:-:S03]  /*f7a0*/  IADD3 R231, P6, R6, R231, RZ ;  /* 0x000000e706e77210 */ /* 0x000fc60007fde0ff */
[----:B-1----:R-:W4:Y:S04]  /*f7b0*/  LDL.LU R233, [R1+0x520] ;  /* 0x0005200001e97983 */ /* 0x002f280000300800 */
[----:B------:R-:W-:Y:S01]  /*f7c0*/  STL [R1+0x554], R231 ;  /* 0x000554e701007387 */ /* 0x000fe20000100800 */
[C---:B--2---:R-:W-:Y:S02]  /*f7d0*/  IMAD.X R227, R2.reuse, 0x1, R227, P1 ;  /* 0x0000000102e37824 */ /* 0x044fe400008e06e3 */
[----:B---3--:R-:W-:-:S05]  /*f7e0*/  IMAD.X R237, R2, 0x1, R237, P2 ;  /* 0x0000000102ed7824 */ /* 0x008fca00010e06ed */
[----:B------:R0:W-:Y:S04]  /*f7f0*/  STL [R1+0x570], R237 ;  /* 0x000570ed01007387 */ /* 0x0001e80000100800 */
[----:B------:R-:W-:Y:S04]  /*f800*/  STL [R1+0x578], R227 ;  /* 0x000578e301007387 */ /* 0x000fe80000100800 */
[----:B0-----:R-:W2:Y:S01]  /*f810*/  LDL.LU R237, [R1+0x4f4] ;  /* 0x0004f40001ed7983 */ /* 0x001ea20000300800 */
[----:B------:R-:W-:Y:S01]  /*f820*/  IADD3 R236, P1, R6, R236, RZ ;  /* 0x000000ec06ec7210 */ /* 0x000fe20007f3e0ff */
[----:B------:R-:W-:Y:S01]  /*f830*/  IMAD.X R240, R2, 0x1, R240, P3 ;  /* 0x0000000102f07824 */ /* 0x000fe200018e06f0 */
[----:B------:R-:W-:-:S02]  /*f840*/  IADD3 R234, P2, R6, R234, RZ ;  /* 0x000000ea06ea7210 */ /* 0x000fc40007f5e0ff */
[----:B------:R-:W-:Y:S01]  /*f850*/  IADD3 R238, P3, R6, R238, RZ ;  /* 0x000000ee06ee7210 */ /* 0x000fe20007f7e0ff */
[----:B------:R-:W-:Y:S04]  /*f860*/  STL [R1+0x54c], R236 ;  /* 0x00054cec01007387 */ /* 0x000fe80000100800 */
[----:B------:R-:W-:Y:S04]  /*f870*/  STL [R1+0x544], R234 ;  /* 0x000544ea01007387 */ /* 0x000fe80000100800 */
[----:B------:R-:W-:Y:S01]  /*f880*/  STL [R1+0x568], R240 ;  /* 0x000568f001007387 */ /* 0x000fe20000100800 */
[----:B----4-:R-:W-:Y:S01]  /*f890*/  IMAD.X R243, R2, 0x1, R243, P4 ;  /* 0x0000000102f37824 */ /* 0x010fe200020e06f3 */
[----:B------:R-:W-:Y:S01]  /*f8a0*/  IADD3 R235, P4, R6, R235, RZ ;  /* 0x000000eb06eb7210 */ /* 0x000fe20007f9e0ff */
[----:B------:R-:W-:-:S04]  /*f8b0*/  IMAD.X R242, R2, 0x1, R242, P5 ;  /* 0x0000000102f27824 */ /* 0x000fc800028e06f2 */
[----:B------:R0:W-:Y:S04]  /*f8c0*/  STL [R1+0x534], R235 ;  /* 0x000534eb01007387 */ /* 0x0001e80000100800 */
[----:B------:R-:W-:Y:S04]  /*f8d0*/  STL [R1+0x53c], R238 ;  /* 0x00053cee01007387 */ /* 0x000fe80000100800 */
[----:B0-----:R-:W3:Y:S04]  /*f8e0*/  LDL.LU R235, [R1+0x518] ;  /* 0x0005180001eb7983 */ /* 0x001ee80000300800 */
[----:B------:R-:W-:Y:S01]  /*f8f0*/  STL [R1+0x560], R243 ;  /* 0x000560f301007387 */ /* 0x000fe20000100800 */
[----:B------:R-:W-:Y:S01]  /*f900*/  IADD3 R229, P5, R6, R229, RZ ;  /* 0x000000e506e57210 */ /* 0x000fe20007fbe0ff */
[----:B------:R-:W-:-:S04]  /*f910*/  IMAD.X R247, R2, 0x1, R247, P6 ;  /* 0x0000000102f77824 */ /* 0x000fc800030e06f7 */
[----:B------:R0:W-:Y:S01]  /*f920*/  STL [R1+0x52c], R229 ;  /* 0x00052ce501007387 */ /* 0x0001e20000100800 */
[----:B------:R-:W-:-:S03]  /*f930*/  IADD3 R244, P6, R6, R244, RZ ;  /* 0x000000f406f47210 */ /* 0x000fc60007fde0ff */
[----:B0-----:R-:W4:Y:S01]  /*f940*/  LDL.LU R229, [R1+0x4ec] ;  /* 0x0004ec0001e57983 */ /* 0x001f220000300800 */
[----:B------:R-:W-:-:S03]  /*f950*/  IMAD.X R246, R2, 0x1, R246, P1 ;  /* 0x0000000102f67824 */ /* 0x000fc600008e06f6 */
[----:B------:R-:W-:Y:S04]  /*f960*/  STL [R1+0x558], R242 ;  /* 0x000558f201007387 */ /* 0x000fe80000100800 */
[----:B------:R-:W-:Y:S04]  /*f970*/  STL [R1+0x550], R247 ;  /* 0x000550f701007387 */ /* 0x000fe80000100800 */
[----:B------:R-:W-:Y:S01]  /*f980*/  STL [R1+0x524], R244 ;  /* 0x000524f401007387 */ /* 0x000fe20000100800 */
[----:B------:R-:W-:Y:S01]  /*f990*/  IMAD.X R239, R2, 0x1, R239, P2 ;  /* 0x0000000102ef7824 */ /* 0x000fe200010e06ef */
[----:B------:R-:W-:-:S04]  /*f9a0*/  IADD3 R245, P1, R6, R245, RZ ;  /* 0x000000f506f57210 */ /* 0x000fc80007f3e0ff */
[----:B------:R0:W-:Y:S01]  /*f9b0*/  STL [R1+0x540], R239 ;  /* 0x000540ef01007387 */ /* 0x0001e20000100800 */
[----:B------:R-:W-:Y:S01]  /*f9c0*/  IADD3 R249, P2, R6, R249, RZ ;  /* 0x000000f906f97210 */ /* 0x000fe20007f5e0ff */
[----:B------:R-:W-:Y:S02]  /*f9d0*/  IMAD.X R248, R2, 0x1, R248, P3 ;  /* 0x0000000102f87824 */ /* 0x000fe400018e06f8 */
[----:B------:R-:W-:Y:S04]  /*f9e0*/  STL [R1+0x548], R246 ;  /* 0x000548f601007387 */ /* 0x000fe80000100800 */
[----:B0-----:R-:W4:Y:S01]  /*f9f0*/  LDL.LU R239, [R1+0x510] ;  /* 0x0005100001ef7983 */ /* 0x001f220000300800 */
[----:B------:R-:W-:-:S03]  /*fa00*/  IADD3 R241, P3, R6, R241, RZ ;  /* 0x000000f106f17210 */ /* 0x000fc60007f7e0ff */
[----:B------:R-:W-:Y:S01]  /*fa10*/  STL [R1+0x51c], R245 ;  /* 0x00051cf501007387 */ /* 0x000fe20000100800 */
[----:B------:R-:W-:-:S03]  /*fa20*/  IMAD.X R251, R2, 0x1, R251, P4 ;  /* 0x0000000102fb7824 */ /* 0x000fc600020e06fb */
[----:B------:R0:W-:Y:S01]  /*fa30*/  STL [R1+0x50c], R241 ;  /* 0x00050cf101007387 */ /* 0x0001e20000100800 */
[----:B------:R-:W-:-:S03]  /*fa40*/  IADD3 R250, P4, R6, R250, RZ ;  /* 0x000000fa06fa7210 */ /* 0x000fc60007f9e0ff */
[----:B------:R-:W-:Y:S04]  /*fa50*/  STL [R1+0x514], R249 ;  /* 0x000514f901007387 */ /* 0x000fe80000100800 */
[----:B0-----:R-:W4:Y:S01]  /*fa60*/  LDL.LU R241, [R1+0x4e4] ;  /* 0x0004e40001f17983 */ /* 0x001f220000300800 */
[----:B------:R-:W-:-:S03]  /*fa70*/  IMAD.X R252, R2, 0x1, R252, P5 ;  /* 0x0000000102fc7824 */ /* 0x000fc600028e06fc */
[----:B------:R-:W-:Y:S04]  /*fa80*/  STL [R1+0x538], R248 ;  /* 0x000538f801007387 */ /* 0x000fe80000100800 */
[----:B------:R-:W-:Y:S01]  /*fa90*/  STL [R1+0x530], R251 ;  /* 0x000530fb01007387 */ /* 0x000fe20000100800 */
[----:B------:R-:W-:-:S03]  /*faa0*/  IADD3 R192, P5, R6, R192, RZ ;  /* 0x000000c006c07210 */ /* 0x000fc60007fbe0ff */
[----:B------:R-:W-:Y:S04]  /*fab0*/  STL [R1+0x504], R250 ;  /* 0x000504fa01007387 */ /* 0x000fe80000100800 */
[----:B------:R-:W4:Y:S01]  /*fac0*/  LDL.LU R223, [R1+0x508] ;  /* 0x0005080001df7983 */ /* 0x000f220000300800 */
[----:B------:R-:W-:-:S03]  /*fad0*/  IMAD.X R233, R2, 0x1, R233, P6 ;  /* 0x0000000102e97824 */ /* 0x000fc600030e06e9 */
[----:B------:R-:W-:Y:S04]  /*fae0*/  STL [R1+0x528], R252 ;  /* 0x000528fc01007387 */ /* 0x000fe80000100800 */
[----:B------:R-:W4:Y:S04]  /*faf0*/  LDL.LU R225, [R1+0x4dc] ;  /* 0x0004dc0001e17983 */ /* 0x000f280000300800 */
[----:B------:R-:W-:Y:S04]  /*fb00*/  STL [R1+0x4fc], R192 ;  /* 0x0004fcc001007387 */ /* 0x000fe80000100800 */
[----:B------:R-:W4:Y:S04]  /*fb10*/  LDL.LU R231, [R1+0x500] ;  /* 0x0005000001e77983 */ /* 0x000f280000300800 */
[----:B------:R0:W-:Y:S04]  /*fb20*/  STL [R1+0x520], R233 ;  /* 0x000520e901007387 */ /* 0x0001e80000100800 */
[----:B0-----:R-:W4:Y:S04]  /*fb30*/  LDL.LU R233, [R1+0x4d4] ;  /* 0x0004d40001e97983 */ /* 0x001f280000300800 */
[----:B------:R-:W4:Y:S04]  /*fb40*/  LDL.LU R227, [R1+0x4f8] ;  /* 0x0004f80001e37983 */ /* 0x000f280000300800 */
[----:B------:R-:W4:Y:S04]  /*fb50*/  LDL.LU R236, [R1+0x4cc] ;  /* 0x0004cc0001ec7983 */ /* 0x000f280000300800 */
[----:B------:R-:W4:Y:S01]  /*fb60*/  LDL.LU R234, [R1+0x4f0] ;  /* 0x0004f00001ea7983 */ /* 0x000f220000300800 */
[----:B--2---:R-:W-:-:S05]  /*fb70*/  IADD3 R237, P6, R6, R237, RZ ;  /* 0x000000ed06ed7210 */ /* 0x004fca0007fde0ff */
[----:B------:R0:W-:Y:S04]  /*fb80*/  STL [R1+0x4f4], R237 ;  /* 0x0004f4ed01007387 */ /* 0x0001e80000100800 */
[----:B------:R-:W2:Y:S04]  /*fb90*/  LDL.LU R240, [R1+0x4c4] ;  /* 0x0004c40001f07983 */ /* 0x000ea80000300800 */
[----:B0-----:R-:W2:Y:S04]  /*fba0*/  LDL.LU R237, [R1+0x4e8] ;  /* 0x0004e80001ed7983 */ /* 0x001ea80000300800 */
[----:B------:R-:W2:Y:S01]  /*fbb0*/  LDL.LU R238, [R1+0x4bc] ;  /* 0x0004bc0001ee7983 */ /* 0x000ea20000300800 */
[----:B---3--:R-:W-:-:S05]  /*fbc0*/  IMAD.X R235, R2, 0x1, R235, P1 ;  /* 0x0000000102eb7824 */ /* 0x008fca00008e06eb */
[----:B------:R0:W-:Y:S04]  /*fbd0*/  STL [R1+0x518], R235 ;  /* 0x000518eb01007387 */ /* 0x0001e80000100800 */
[----:B0-----:R-:W3:Y:S04]  /*fbe0*/  LDL.LU R235, [R1+0x4e0] ;  /* 0x0004e00001eb7983 */ /* 0x001ee80000300800 */
[----:B------:R-:W3:Y:S04]  /*fbf0*/  LDL.LU R243, [R1+0x4b4] ;  /* 0x0004b40001f37983 */ /* 0x000ee80000300800 */
[----:B------:R-:W3:Y:S01]  /*fc00*/  LDL.LU R242, [R1+0x4d8] ;  /* 0x0004d80001f27983 */ /* 0x000ee20000300800 */
[----:B----4-:R-:W-:-:S03]  /*fc10*/  IADD3 R229, P1, R6, R229, RZ ;  /* 0x000000e506e57210 */ /* 0x010fc60007f3e0ff */
[----:B------:R-:W4:Y:S04]  /*fc20*/  LDL.LU R247, [R1+0x4ac] ;  /* 0x0004ac0001f77983 */ /* 0x000f280000300800 */
[----:B------:R0:W-:Y:S04]  /*fc30*/  STL [R1+0x4ec], R229 ;  /* 0x0004ece501007387 */ /* 0x0001e80000100800 */
[----:B------:R-:W4:Y:S04]  /*fc40*/  LDL.LU R244, [R1+0x4d0] ;  /* 0x0004d00001f47983 */ /* 0x000f280000300800 */
[----:B------:R-:W4:Y:S04]  /*fc50*/  LDL.LU R246, [R1+0x4a4] ;  /* 0x0004a40001f67983 */ /* 0x000f280000300800 */
[----:B0-----:R-:W4:Y:S04]  /*fc60*/  LDL.LU R229, [R1+0x4c8] ;  /* 0x0004c80001e57983 */ /* 0x001f280000300800 */
[----:B------:R-:W4:Y:S04]  /*fc70*/  LDL.LU R245, [R1+0x49c] ;  /* 0x00049c0001f57983 */ /* 0x000f280000300800 */
[----:B------:R-:W4:Y:S01]  /*fc80*/  LDL.LU R249, [R1+0x4c0] ;  /* 0x0004c00001f97983 */ /* 0x000f220000300800 */
[----:B------:R-:W-:-:S05]  /*fc90*/  IMAD.X R239, R2, 0x1, R239, P2 ;  /* 0x0000000102ef7824 */ /* 0x000fca00010e06ef */
[----:B------:R0:W-:Y:S04]  /*fca0*/  STL [R1+0x510], R239 ;  /* 0x000510ef01007387 */ /* 0x0001e80000100800 */
[----:B0-----:R-:W4:Y:S04]  /*fcb0*/  LDL.LU R239, [R1+0x494] ;  /* 0x0004940001ef7983 */ /* 0x001f280000300800 */
[----:B------:R-:W4:Y:S01]  /*fcc0*/  LDL.LU R248, [R1+0x4b8] ;  /* 0x0004b80001f87983 */ /* 0x000f220000300800 */
[----:B------:R-:W-:-:S03]  /*fcd0*/  IADD3 R241, P2, R6, R241, RZ ;  /* 0x000000f106f17210 */ /* 0x000fc60007f5e0ff */
[----:B------:R-:W4:Y:S04]  /*fce0*/  LDL.LU R251, [R1+0x48c] ;  /* 0x00048c0001fb7983 */ /* 0x000f280000300800 */
[----:B------:R-:W4:Y:S04]  /*fcf0*/  LDL.LU R250, [R1+0x4b0] ;  /* 0x0004b00001fa7983 */ /* 0x000f280000300800 */
[----:B------:R0:W-:Y:S04]  /*fd00*/  STL [R1+0x4e4], R241 ;  /* 0x0004e4f101007387 */ /* 0x0001e80000100800 */
[----:B------:R-:W4:Y:S01]  /*fd10*/  LDL.LU R252, [R1+0x484] ;  /* 0x0004840001fc7983 */ /* 0x000f220000300800 */
[----:B------:R-:W-:-:S03]  /*fd20*/  IMAD.X R223, R2, 0x1, R223, P3 ;  /* 0x0000000102df7824 */ /* 0x000fc600018e06df */
[----:B------:R-:W4:Y:S04]  /*fd30*/  LDL.LU R192, [R1+0x4a8] ;  /* 0x0004a80001c07983 */ /* 0x000f280000300800 */
[----:B0-----:R-:W4:Y:S01]  /*fd40*/  LDL.LU R241, [R1+0x47c] ;  /* 0x00047c0001f17983 */ /* 0x001f220000300800 */
[----:B------:R-:W-:-:S03]  /*fd50*/  IADD3 R225, P3, R6, R225, RZ ;  /* 0x000000e106e17210 */ /* 0x000fc60007f7e0ff */
        /* <DEDUP_REMOVED lines=9> */
[----:B------:R-:W-:Y:S04]  /*fdf0*/  STL [R1+0x500], R231 ;  /* 0x000500e701007387 */ /* 0x000fe80000100800 */
[----:B------:R-:W-:Y:S04]  /*fe00*/  STL [R1+0x4f8], R227 ;  /* 0x0004f8e301007387 */ /* 0x000fe80000100800 */
[----:B------:R-:W-:Y:S01]  /*fe10*/  STL [R1+0x4cc], R236 ;  /* 0x0004ccec01007387 */ /* 0x000fe20000100800 */
[----:B--2---:R-:W-:-:S05]  /*fe20*/  IMAD.X R237, R2, 0x1, R237, P1 ;  /* 0x0000000102ed7824 */ /* 0x004fca00008e06ed */
[----:B------:R0:W-:Y:S04]  /*fe30*/  STL [R1+0x4e8], R237 ;  /* 0x0004e8ed01007387 */ /* 0x0001e80000100800 */
[----:B------:R-:W-:Y:S04]  /*fe40*/  STL [R1+0x4f0], R234 ;  /* 0x0004f0ea01007387 */ /* 0x000fe80000100800 */
[----:B0-----:R-:W2:Y:S01]  /*fe50*/  LDL.LU R237, [R1+0x474] ;  /* 0x0004740001ed7983 */ /* 0x001ea20000300800 */
[C---:B------:R-:W-:Y:S02]  /*fe60*/  IADD3 R240, P6, R6.reuse, R240, RZ ;  /* 0x000000f006f07210 */ /* 0x040fe40007fde0ff */
[----:B------:R-:W-:-:S03]  /*fe70*/  IADD3 R238, P1, R6, R238, RZ ;  /* 0x000000ee06ee7210 */ /* 0x000fc60007f3e0ff */
[----:B------:R-:W-:Y:S01]  /*fe80*/  STL [R1+0x4c4], R240 ;  /* 0x0004c4f001007387 */ /* 0x000fe20000100800 */
[----:B---3--:R-:W-:Y:S01]  /*fe90*/  IMAD.X R235, R2, 0x1, R235, P2 ;  /* 0x0000000102eb7824 */ /* 0x008fe200010e06eb */
[----:B------:R-:W-:-:S04]  /*fea0*/  IADD3 R243, P2, R6, R243, RZ ;  /* 0x000000f306f37210 */ /* 0x000fc80007f5e0ff */
[----:B------:R0:W-:Y:S01]  /*feb0*/  STL [R1+0x4e0], R235 ;  /* 0x0004e0eb01007387 */ /* 0x0001e20000100800 */
[----:B------:R-:W-:Y:S01]  /*fec0*/  IMAD.X R242, R2, 0x1, R242, P3 ;  /* 0x0000000102f27824 */ /* 0x000fe200018e06f2 */
[----:B----4-:R-:W-:Y:S02]  /*fed0*/  IADD3 R247, P3, R6, R247, RZ ;  /* 0x000000f706f77210 */ /* 0x010fe40007f7e0ff */
[----:B0-----:R-:W3:Y:S04]  /*fee0*/  LDL.LU R235, [R1+0x498] ;  /* 0x0004980001eb7983 */ /* 0x001ee80000300800 */
[----:B------:R-:W-:Y:S01]  /*fef0*/  STL [R1+0x4bc], R238 ;  /* 0x0004bcee01007387 */ /* 0x000fe20000100800 */
[----:B------:R-:W-:-:S03]  /*ff00*/  IMAD.X R244, R2, 0x1, R244, P4 ;  /* 0x0000000102f47824 */ /* 0x000fc600020e06f4 */
[----:B------:R-:W-:Y:S01]  /*ff10*/  STL [R1+0x4b4], R243 ;  /* 0x0004b4f301007387 */ /* 0x000fe20000100800 */
[----:B------:R-:W-:Y:S01]  /*ff20*/  IADD3 R246, P4, R6, R246, RZ ;  /* 0x000000f606f67210 */ /* 0x000fe20007f9e0ff */
[----:B------:R-:W-:Y:S02]  /*ff30*/  IMAD.X R229, R2, 0x1, R229, P5 ;  /* 0x0000000102e57824 */ /* 0x000fe400028e06e5 */
[----:B------:R-:W-:Y:S04]  /*ff40*/  STL [R1+0x4d8], R242 ;  /* 0x0004d8f201007387 */ /* 0x000fe80000100800 */
[----:B------:R-:W-:Y:S01]  /*ff50*/  STL [R1+0x4ac], R247 ;  /* 0x0004acf701007387 */ /* 0x000fe20000100800 */
[----:B------:R-:W-:Y:S01]  /*ff60*/  IADD3 R245, P5, R6, R245, RZ ;  /* 0x000000f506f57210 */ /* 0x000fe20007fbe0ff */
[----:B------:R-:W-:-:S02]  /*ff70*/  IMAD.X R249, R2, 0x1, R249, P6 ;  /* 0x0000000102f97824 */ /* 0x000fc400030e06f9 */
[----:B------:R0:W-:Y:S04]  /*ff80*/  STL [R1+0x4c8], R229 ;  /* 0x0004c8e501007387 */ /* 0x0001e80000100800 */
[----:B------:R-:W-:Y:S04]  /*ff90*/  STL [R1+0x4d0], R244 ;  /* 0x0004d0f401007387 */ /* 0x000fe80000100800 */
[----:B0-----:R-:W4:Y:S04]  /*ffa0*/  LDL.LU R229, [R1+0x46c] ;  /* 0x00046c0001e57983 */ /* 0x001f280000300800 */
[----:B------:R-:W-:Y:S01]  /*ffb0*/  STL [R1+0x4a4], R246 ;  /* 0x0004a4f601007387 */ /* 0x000fe20000100800 */
        /* <DEDUP_REMOVED lines=13> */
[----:B------:R-:W-:Y:S04]  /*10090*/  STL [R1+0x4b0], R250 ;  /* 0x0004b0fa01007387 */ /* 0x000fe80000100800 */
[----:B------:R-:W4:Y:S04]  /*100a0*/  LDL.LU R223, [R1+0x464] ;  /* 0x0004640001df7983 */ /* 0x000f280000300800 */
[----:B------:R-:W-:Y:S04]  /*100b0*/  STL [R1+0x484], R252 ;  /* 0x000484fc01007387 */ /* 0x000fe80000100800 */
[----:B------:R-:W4:Y:S04]  /*100c0*/  LDL.LU R225, [R1+0x488] ;  /* 0x0004880001e17983 */ /* 0x000f280000300800 */
[----:B------:R-:W-:Y:S04]  /*100d0*/  STL [R1+0x4a8], R192 ;  /* 0x0004a8c001007387 */ /* 0x000fe80000100800 */
[----:B------:R-:W4:Y:S04]  /*100e0*/  LDL.LU R231, [R1+0x45c] ;  /* 0x00045c0001e77983 */ /* 0x000f280000300800 */
[----:B------:R0:W-:Y:S04]  /*100f0*/  STL [R1+0x47c], R241 ;  /* 0x00047cf101007387 */ /* 0x0001e80000100800 */
[----:B0-----:R-:W4:Y:S01]  /*10100*/  LDL.LU R241, [R1+0x480] ;  /* 0x0004800001f17983 */ /* 0x001f220000300800 */
[----:B------:R-:W-:-:S03]  /*10110*/  IMAD.X R233, R2, 0x1, R233, P4 ;  /* 0x0000000102e97824 */ /* 0x000fc600020e06e9 */
[----:B------:R-:W4:Y:S04]  /*10120*/  LDL.LU R227, [R1+0x454] ;  /* 0x0004540001e37983 */ /* 0x000f280000300800 */
[----:B------:R-:W4:Y:S04]  /*10130*/  LDL.LU R236, [R1+0x478] ;  /* 0x0004780001ec7983 */ /* 0x000f280000300800 */
[----:B------:R-:W4:Y:S04]  /*10140*/  LDL.LU R234, [R1+0x44c] ;  /* 0x00044c0001ea7983 */ /* 0x000f280000300800 */
[----:B------:R0:W-:Y:S04]  /*10150*/  STL [R1+0x4a0], R233 ;  /* 0x0004a0e901007387 */ /* 0x0001e80000100800 */
[----:B------:R-:W4:Y:S04]  /*10160*/  LDL.LU R240, [R1+0x470] ;  /* 0x0004700001f07983 */ /* 0x000f280000300800 */
[----:B0-----:R-:W4:Y:S04]  /*10170*/  LDL.LU R233, [R1+0x444] ;  /* 0x0004440001e97983 */ /* 0x001f280000300800 */
[----:B------:R-:W4:Y:S01]  /*10180*/  LDL.LU R238, [R1+0x468] ;  /* 0x0004680001ee7983 */ /* 0x000f220000300800 */
[----:B--2---:R-:W-:-:S05]  /*10190*/  IADD3 R237, P4, R6, R237, RZ ;  /* 0x000000ed06ed7210 */ /* 0x004fca0007f9e0ff */
[----:B------:R0:W-:Y:S04]  /*101a0*/  STL [R1+0x474], R237 ;  /* 0x000474ed01007387 */ /* 0x0001e80000100800 */
[----:B0-----:R-:W2:Y:S04]  /*101b0*/  LDL.LU R237, [R1+0x43c] ;  /* 0x00043c0001ed7983 */ /* 0x001ea80000300800 */
[----:B------:R-:W2:Y:S04]  /*101c0*/  LDL.LU R243, [R1+0x460] ;  /* 0x0004600001f37983 */ /* 0x000ea80000300800 */
[----:B------:R-:W2:Y:S04]  /*101d0*/  LDL.LU R242, [R1+0x434] ;  /* 0x0004340001f27983 */ /* 0x000ea80000300800 */
[----:B------:R-:W2:Y:S01]  /*101e0*/  LDL.LU R247, [R1+0x458] ;  /* 0x0004580001f77983 */ /* 0x000ea20000300800 */
[----:B---3--:R-:W-:-:S05]  /*101f0*/  IMAD.X R235, R2, 0x1, R235, P5 ;  /* 0x0000000102eb7824 */ /* 0x008fca00028e06eb */
[----:B------:R0:W-:Y:S04]  /*10200*/  STL [R1+0x498], R235 ;  /* 0x000498eb01007387 */ /* 0x0001e80000100800 */
[----:B------:R-:W3:Y:S04]  /*10210*/  LDL.LU R244, [R1+0x42c] ;  /* 0x00042c0001f47983 */ /* 0x000ee80000300800 */
[----:B------:R-:W3:Y:S04]  /*10220*/  LDL.LU R246, [R1+0x450] ;  /* 0x0004500001f67983 */ /* 0x000ee80000300800 */
[----:B0-----:R-:W3:Y:S04]  /*10230*/  LDL.LU R235, [R1+0x424] ;  /* 0x0004240001eb7983 */ /* 0x001ee80000300800 */
[----:B------:R-:W3:Y:S04]  /*10240*/  LDL.LU R245, [R1+0x448] ;  /* 0x0004480001f57983 */ /* 0x000ee80000300800 */
[----:B------:R-:W3:Y:S01]  /*10250*/  LDL.LU R249, [R1+0x41c] ;  /* 0x00041c0001f97983 */ /* 0x000ee20000300800 */
[----:B----4-:R-:W-:-:S05]  /*10260*/  IADD3 R229, P5, R6, R229, RZ ;  /* 0x000000e506e57210 */ /* 0x010fca0007fbe0ff */
[----:B------:R0:W-:Y:S04]  /*10270*/  STL [R1+0x46c], R229 ;  /* 0x00046ce501007387 */ /* 0x0001e80000100800 */
[----:B0-----:R-:W4:Y:S04]  /*10280*/  LDL.LU R229, [R1+0x440] ;  /* 0x0004400001e57983 */ /* 0x001f280000300800 */
[----:B------:R-:W4:Y:S04]  /*10290*/  LDL.LU R248, [R1+0x414] ;  /* 0x0004140001f87983 */ /* 0x000f280000300800 */
[----:B------:R-:W4:Y:S01]  /*102a0*/  LDL.LU R251, [R1+0x438] ;  /* 0x0004380001fb7983 */ /* 0x000f220000300800 */
[----:B------:R-:W-:-:S03]  /*102b0*/  IMAD.X R239, R2, 0x1, R239, P6 ;  /* 0x0000000102ef7824 */ /* 0x000fc600030e06ef */
[----:B------:R-:W4:Y:S04]  /*102c0*/  LDL.LU R250, [R1+0x40c] ;  /* 0x00040c0001fa7983 */ /* 0x000f280000300800 */
[----:B------:R0:W-:Y:S04]  /*102d0*/  STL [R1+0x490], R239 ;  /* 0x000490ef01007387 */ /* 0x0001e80000100800 */
[----:B------:R-:W4:Y:S04]  /*102e0*/  LDL.LU R252, [R1+0x430] ;  /* 0x0004300001fc7983 */ /* 0x000f280000300800 */
[----:B------:R-:W4:Y:S04]  /*102f0*/  LDL.LU R192, [R1+0x404] ;  /* 0x0004040001c07983 */ /* 0x000f280000300800 */
[----:B0-----:R-:W4:Y:S01]  /*10300*/  LDL.LU R239, [R1+0x428] ;  /* 0x0004280001ef7983 */ /* 0x001f220000300800 */
[----:B------:R-:W-:-:S05]  /*10310*/  IADD3 R223, P6, R6, R223, RZ ;  /* 0x000000df06df7210 */ /* 0x000fca0007fde0ff */
[----:B------:R-:W-:Y:S01]  /*10320*/  STL [R1+0x464], R223 ;  /* 0x000464df01007387 */ /* 0x000fe20000100800 */
[----:B------:R-:W-:Y:S01]  /*10330*/  IMAD.X R225, R2, 0x1, R225, P1 ;  /* 0x0000000102e17824 */ /* 0x000fe200008e06e1 */
[----:B------:R-:W-:Y:S01]  /*10340*/  IADD3 R231, P1, R6, R231, RZ ;  /* 0x000000e706e77210 */ /* 0x000fe20007f3e0ff */
[----:B------:R-:W-:Y:S01]  /*10350*/  IMAD.X R241, R2, 0x1, R241, P2 ;  /* 0x0000000102f17824 */ /* 0x000fe200010e06f1 */
[----:B------:R-:W-:-:S04]  /*10360*/  IADD3 R227, P2, R6, R227, RZ ;  /* 0x000000e306e37210 */ /* 0x000fc80007f5e0ff */
[----:B------:R0:W-:Y:S01]  /*10370*/  STL [R1+0x480], R241 ;  /* 0x000480f101007387 */ /* 0x0001e20000100800 */
[----:B------:R-:W-:-:S03]  /*10380*/  IMAD.X R236, R2, 0x1, R236, P3 ;  /* 0x0000000102ec7824 */ /* 0x000fc600018e06ec */
[----:B------:R-:W-:Y:S01]  /*10390*/  STL [R1+0x488], R225 ;  /* 0x000488e101007387 */ /* 0x000fe20000100800 */
[----:B------:R-:W-:-:S03]  /*103a0*/  IADD3 R234, P3, R6, R234, RZ ;  /* 0x000000ea06ea7210 */ /* 0x000fc60007f7e0ff */
[----:B0-----:R-:W4:Y:S01]  /*103b0*/  LDL.LU R241, [R1+0x3fc] ;  /* 0x0003fc0001f17983 */ /* 0x001f220000300800 */
[----:B------:R-:W-:-:S03]  /*103c0*/  IMAD.X R240, R2, 0x1, R240, P4 ;  /* 0x0000000102f07824 */ /* 0x000fc600020e06f0 */
[----:B------:R-:W-:Y:S01]  /*103d0*/  STL [R1+0x45c], R231 ;  /* 0x00045ce701007387 */ /* 0x000fe20000100800 */
[----:B------:R-:W-:-:S03]  /*103e0*/  IADD3 R233, P4, R6, R233, RZ ;  /* 0x000000e906e97210 */ /* 0x000fc60007f9e0ff */
[----:B------:R-:W-:Y:S04]  /*103f0*/  STL [R1+0x454], R227 ;  /* 0x000454e301007387 */ /* 0x000fe80000100800 */
[----:B------:R-:W-:Y:S01]  /*10400*/  STL [R1+0x478], R236 ;  /* 0x000478ec01007387 */ /* 0x000fe20000100800 */
[----:B------:R-:W-:-:S03]  /*10410*/  IMAD.X R238, R2, 0x1, R238, P5 ;  /* 0x0000000102ee7824 */ /* 0x000fc600028e06ee */
[----:B------:R0:W-:Y:S04]  /*10420*/  STL [R1+0x444], R233 ;  /* 0x000444e901007387 */ /* 0x0001e80000100800 */
[----:B------:R-:W-:Y:S04]  /*10430*/  STL [R1+0x44c], R234 ;  /* 0x00044cea01007387 */ /* 0x000fe80000100800 */
[----:B0-----:R-:W4:Y:S04]  /*10440*/  LDL.LU R233, [R1+0x420] ;  /* 0x0004200001e97983 */ /* 0x001f280000300800 */
[----:B------:R-:W-:Y:S01]  /*10450*/  STL [R1+0x470], R240 ;  /* 0x000470f001007387 */ /* 0x000fe20000100800 */
[----:B--2---:R-:W-:-:S05]  /*10460*/  IADD3 R237, P5, R6, R237, RZ ;  /* 0x000000ed06ed7210 */ /* 0x004fca0007fbe0ff */
[----:B------:R0:W-:Y:S04]  /*10470*/  STL [R1+0x43c], R237 ;  /* 0x00043ced01007387 */ /* 0x0001e80000100800 */
[----:B0-----:R-:W2:Y:S01]  /*10480*/  LDL.LU R237, [R1+0x3f4] ;  /* 0x0003f40001ed7983 */ /* 0x001ea20000300800 */
[----:B------:R-:W-:Y:S01]  /*10490*/  IMAD.X R243, R2, 0x1, R243, P6 ;  /* 0x0000000102f37824 */ /* 0x000fe200030e06f3 */
[----:B------:R-:W-:Y:S01]  /*104a0*/  IADD3 R242, P6, R6, R242, RZ ;  /* 0x000000f206f27210 */ /* 0x000fe20007fde0ff */
[----:B------:R-:W-:Y:S01]  /*104b0*/  IMAD.X R247, R2, 0x1, R247, P1 ;  /* 0x0000000102f77824 */ /* 0x000fe200008e06f7 */
[----:B------:R-:W-:Y:S04]  /*104c0*/  STL [R1+0x468], R238 ;  /* 0x000468ee01007387 */ /* 0x000fe80000100800 */
[----:B------:R-:W-:Y:S04]  /*104d0*/  STL [R1+0x460], R243 ;  /* 0x000460f301007387 */ /* 0x000fe80000100800 */
[----:B------:R-:W-:Y:S04]  /*104e0*/  STL [R1+0x434], R242 ;  /* 0x000434f201007387 */ /* 0x000fe80000100800 */
[----:B------:R-:W-:Y:S01]  /*104f0*/  STL [R1+0x458], R247 ;  /* 0x000458f701007387 */ /* 0x000fe20000100800 */
[----:B---3--:R-:W-:Y:S01]  /*10500*/  IADD3 R244, P1, R6, R244, RZ ;  /* 0x000000f406f47210 */ /* 0x008fe20007f3e0ff */
[----:B------:R-:W-:Y:S01]  /*10510*/  IMAD.X R246, R2, 0x1, R246, P2 ;  /* 0x0000000102f67824 */ /* 0x000fe200010e06f6 */
[----:B------:R-:W-:Y:S01]  /*10520*/  IADD3 R235, P2, R6, R235, RZ ;  /* 0x000000eb06eb7210 */ /* 0x000fe20007f5e0ff */
[----:B------:R-:W-:-:S04]  /*10530*/  IMAD.X R245, R2, 0x1, R245, P3 ;  /* 0x0000000102f57824 */ /* 0x000fc800018e06f5 */
[----:B------:R0:W-:Y:S01]  /*10540*/  STL [R1+0x424], R235 ;  /* 0x000424eb01007387 */ /* 0x0001e20000100800 */
[----:B------:R-:W-:-:S03]  /*10550*/  IADD3 R249, P3, R6, R249, RZ ;  /* 0x000000f906f97210 */ /* 0x000fc60007f7e0ff */
[----:B------:R-:W-:Y:S04]  /*10560*/  STL [R1+0x42c], R244 ;  /* 0x00042cf401007387 */ /* 0x000fe80000100800 */
[----:B0-----:R-:W3:Y:S04]  /*10570*/  LDL.LU R235, [R1+0x418] ;  /* 0x0004180001eb7983 */ /* 0x001ee80000300800 */
[----:B------:R-:W-:Y:S01]  /*10580*/  STL [R1+0x450], R246 ;  /* 0x000450f601007387 */ /* 0x000fe20000100800 */
[----:B----4-:R-:W-:Y:S01]  /*10590*/  IMAD.X R229, R2, 0x1, R229, P4 ;  /* 0x0000000102e57824 */ /* 0x010fe200020e06e5 */
[----:B------:R-:W-:-:S04]  /*105a0*/  IADD3 R248, P4, R6, R248, RZ ;  /* 0x000000f806f87210 */ /* 0x000fc80007f9e0ff */
[----:B------:R0:W-:Y:S01]  /*105b0*/  STL [R1+0x440], R229 ;  /* 0x000440e501007387 */ /* 0x0001e20000100800 */
[----:B------:R-:W-:-:S03]  /*105c0*/  IMAD.X R251, R2, 0x1, R251, P5 ;  /* 0x0000000102fb7824 */ /* 0x000fc600028e06fb */
[----:B------:R-:W-:Y:S01]  /*105d0*/  STL [R1+0x448], R245 ;  /* 0x000448f501007387 */ /* 0x000fe20000100800 */
[----:B------:R-:W-:-:S03]  /*105e0*/  IADD3 R250, P5, R6, R250, RZ ;  /* 0x000000fa06fa7210 */ /* 0x000fc60007fbe0ff */
[----:B0-----:R-:W4:Y:S04]  /*105f0*/  LDL.LU R229, [R1+0x3e4] ;  /* 0x0003e40001e57983 */ /* 0x001f280000300800 */
[----:B------:R-:W-:Y:S01]  /*10600*/  STL [R1+0x41c], R249 ;  /* 0x00041cf901007387 */ /* 0x000fe20000100800 */
[----:B------:R-:W-:-:S03]  /*10610*/  IMAD.X R252, R2, 0x1, R252, P6 ;  /* 0x0000000102fc7824 */ /* 0x000fc600030e06fc */
[----:B------:R-:W-:Y:S01]  /*10620*/  STL [R1+0x414], R248 ;  /* 0x000414f801007387 */ /* 0x000fe20000100800 */
[----:B------:R-:W-:-:S03]  /*10630*/  IADD3 R192, P6, R6, R192, RZ ;  /* 0x000000c006c07210 */ /* 0x000fc60007fde0ff */
[----:B------:R-:W-:Y:S01]  /*10640*/  STL [R1+0x438], R251 ;  /* 0x000438fb01007387 */ /* 0x000fe20000100800 */
[----:B------:R-:W-:-:S03]  /*10650*/  IMAD.X R239, R2, 0x1, R239, P1 ;  /* 0x0000000102ef7824 */ /* 0x000fc600008e06ef */
[----:B------:R-:W-:Y:S04]  /*10660*/  STL [R1+0x40c], R250 ;  /* 0x00040cfa01007387 */ /* 0x000fe80000100800 */
[----:B------:R-:W4:Y:S04]  /*10670*/  LDL.LU R223, [R1+0x410] ;  /* 0x0004100001df7983 */ /* 0x000f280000300800 */
[----:B------:R-:W-:Y:S04]  /*10680*/  STL [R1+0x430], R252 ;  /* 0x000430fc01007387 */ /* 0x000fe80000100800 */
[----:B------:R-:W4:Y:S04]  /*10690*/  LDL.LU R225, [R1+0x3dc] ;  /* 0x0003dc0001e17983 */ /* 0x000f280000300800 */
[----:B------:R-:W-:Y:S04]  /*106a0*/  STL [R1+0x404], R192 ;  /* 0x000404c001007387 */ /* 0x000fe80000100800 */
[----:B------:R-:W4:Y:S04]  /*106b0*/  LDL.LU R231, [R1+0x408] ;  /* 0x0004080001e77983 */ /* 0x000f280000300800 */
[----:B------:R0:W-:Y:S04]  /*106c0*/  STL [R1+0x428], R239 ;  /* 0x000428ef01007387 */ /* 0x0001e80000100800 */
[----:B0-----:R-:W4:Y:S04]  /*106d0*/  LDL.LU R239, [R1+0x3d4] ;  /* 0x0003d40001ef7983 */ /* 0x001f280000300800 */
[----:B------:R-:W4:Y:S04]  /*106e0*/  LDL.LU R227, [R1+0x400] ;  /* 0x0004000001e37983 */ /* 0x000f280000300800 */
[----:B------:R-:W4:Y:S01]  /*106f0*/  LDL.LU R236, [R1+0x3cc] ;  /* 0x0003cc0001ec7983 */ /* 0x000f220000300800 */
[----:B------:R-:W-:-:S03]  /*10700*/  IADD3 R241, P1, R6, R241, RZ ;  /* 0x000000f106f17210 */ /* 0x000fc60007f3e0ff */
[----:B------:R-:W4:Y:S04]  /*10710*/  LDL.LU R234, [R1+0x3f8] ;  /* 0x0003f80001ea7983 */ /* 0x000f280000300800 */
[----:B------:R0:W-:Y:S04]  /*10720*/  STL [R1+0x3fc], R241 ;  /* 0x0003fcf101007387 */ /* 0x0001e80000100800 */
[----:B------:R-:W4:Y:S04]  /*10730*/  LDL.LU R240, [R1+0x3c4] ;  /* 0x0003c40001f07983 */ /* 0x000f280000300800 */
[----:B0-----:R-:W4:Y:S04]  /*10740*/  LDL.LU R241, [R1+0x3f0] ;  /* 0x0003f00001f17983 */ /* 0x001f280000300800 */
[----:B------:R-:W4:Y:S01]  /*10750*/  LDL.LU R238, [R1+0x3bc] ;  /* 0x0003bc0001ee7983 */ /* 0x000f220000300800 */
[----:B------:R-:W-:-:S05]  /*10760*/  IMAD.X R233, R2, 0x1, R233, P2 ;  /* 0x0000000102e97824 */ /* 0x000fca00010e06e9 */
        /* <DEDUP_REMOVED lines=8> */
[----:B------:R-:W2:Y:S04]  /*107f0*/  LDL.LU R246, [R1+0x3a4] ;  /* 0x0003a40001f67983 */ /* 0x000ea80000300800 */
[----:B0-----:R-:W2:Y:S04]  /*10800*/  LDL.LU R237, [R1+0x3c8] ;  /* 0x0003c80001ed7983 */ /* 0x001ea80000300800 */
[----:B------:R-:W2:Y:S04]  /*10810*/  LDL.LU R245, [R1+0x39c] ;  /* 0x00039c0001f57983 */ /* 0x000ea80000300800 */
[----:B------:R-:W2:Y:S01]  /*10820*/  LDL.LU R249, [R1+0x3c0] ;  /* 0x0003c00001f97983 */ /* 0x000ea20000300800 */
[----:B---3--:R-:W-:-:S05]  /*10830*/  IMAD.X R235, R2, 0x1, R235, P3 ;  /* 0x0000000102eb7824 */ /* 0x008fca00018e06eb */
[----:B------:R0:W-:Y:S04]  /*10840*/  STL [R1+0x418], R235 ;  /* 0x000418eb01007387 */ /* 0x0001e80000100800 */
[----:B0-----:R-:W3:Y:S04]  /*10850*/  LDL.LU R235, [R1+0x394] ;  /* 0x0003940001eb7983 */ /* 0x001ee80000300800 */
[----:B------:R-:W3:Y:S04]  /*10860*/  LDL.LU R248, [R1+0x3b8] ;  /* 0x0003b80001f87983 */ /* 0x000ee80000300800 */
[----:B------:R-:W3:Y:S04]  /*10870*/  LDL.LU R251, [R1+0x38c] ;  /* 0x00038c0001fb7983 */ /* 0x000ee80000300800 */
[----:B------:R-:W3:Y:S01]  /*10880*/  LDL.LU R250, [R1+0x3b0] ;  /* 0x0003b00001fa7983 */ /* 0x000ee20000300800 */
[----:B----4-:R-:W-:-:S05]  /*10890*/  IADD3 R229, P3, R6, R229, RZ ;  /* 0x000000e506e57210 */ /* 0x010fca0007f7e0ff */
[----:B------:R0:W-:Y:S04]  /*108a0*/  STL [R1+0x3e4], R229 ;  /* 0x0003e4e501007387 */ /* 0x0001e80000100800 */
[----:B------:R-:W4:Y:S04]  /*108b0*/  LDL.LU R252, [R1+0x384] ;  /* 0x0003840001fc7983 */ /* 0x000f280000300800 */
[----:B------:R-:W4:Y:S04]  /*108c0*/  LDL.LU R192, [R1+0x3a8] ;  /* 0x0003a80001c07983 */ /* 0x000f280000300800 */
[----:B0-----:R-:W4:Y:S01]  /*108d0*/  LDL.LU R229, [R1+0x37c] ;  /* 0x00037c0001e57983 */ /* 0x001f220000300800 */
[----:B------:R-:W-:-:S05]  /*108e0*/  IMAD.X R223, R2, 0x1, R223, P4 ;  /* 0x0000000102df7824 */ /* 0x000fca00020e06df */
[----:B------:R-:W-:Y:S01]  /*108f0*/  STL [R1+0x410], R223 ;  /* 0x000410df01007387 */ /* 0x000fe20000100800 */
[----:B------:R-:W-:Y:S01]  /*10900*/  IADD3 R225, P4, R6, R225, RZ ;  /* 0x000000e106e17210 */ /* 0x000fe20007f9e0ff */
        /* <DEDUP_REMOVED lines=12> */
[----:B------:R-:W-:Y:S04]  /*109d0*/  STL [R1+0x3cc], R236 ;  /* 0x0003ccec01007387 */ /* 0x000fe80000100800 */
[----:B------:R0:W-:Y:S04]  /*109e0*/  STL [R1+0x3f0], R241 ;  /* 0x0003f0f101007387 */ /* 0x0001e80000100800 */
[----:B------:R-:W-:Y:S01]  /*109f0*/  STL [R1+0x3f8], R234 ;  /* 0x0003f8ea01007387 */ /* 0x000fe20000100800 */
[----:B------:R-:W-:-:S03]  /*10a00*/  IADD3 R238, P2, R6, R238, RZ ;  /* 0x000000ee06ee7210 */ /* 0x000fc60007f5e0ff */
[----:B0-----:R-:W4:Y:S04]  /*10a10*/  LDL.LU R241, [R1+0x374] ;  /* 0x0003740001f17983 */ /* 0x001f280000300800 */
[----:B------:R-:W-:Y:S01]  /*10a20*/  STL [R1+0x3c4], R240 ;  /* 0x0003c4f001007387 */ /* 0x000fe20000100800 */
[----:B------:R-:W-:Y:S01]  /*10a30*/  IMAD.X R233, R2, 0x1, R233, P3 ;  /* 0x0000000102e97824 */ /* 0x000fe200018e06e9 */
[----:B------:R-:W-:-:S04]  /*10a40*/  IADD3 R243, P3, R6, R243, RZ ;  /* 0x000000f306f37210 */ /* 0x000fc80007f7e0ff */
[----:B------:R0:W-:Y:S01]  /*10a50*/  STL [R1+0x3e0], R233 ;  /* 0x0003e0e901007387 */ /* 0x0001e20000100800 */
[----:B------:R-:W-:Y:S01]  /*10a60*/  IMAD.X R242, R2, 0x1, R242, P4 ;  /* 0x0000000102f27824 */ /* 0x000fe200020e06f2 */
[----:B------:R-:W-:Y:S02]  /*10a70*/  IADD3 R247, P4, R6, R247, RZ ;  /* 0x000000f706f77210 */ /* 0x000fe40007f9e0ff */
[----:B0-----:R-:W4:Y:S04]  /*10a80*/  LDL.LU R233, [R1+0x398] ;  /* 0x0003980001e97983 */ /* 0x001f280000300800 */
[----:B------:R-:W-:Y:S04]  /*10a90*/  STL [R1+0x3bc], R238 ;  /* 0x0003bcee01007387 */ /* 0x000fe80000100800 */
[----:B------:R-:W-:Y:S04]  /*10aa0*/  STL [R1+0x3b4], R243 ;  /* 0x0003b4f301007387 */ /* 0x000fe80000100800 */
[----:B------:R-:W-:Y:S04]  /*10ab0*/  STL [R1+0x3d8], R242 ;  /* 0x0003d8f201007387 */ /* 0x000fe80000100800 */
[----:B------:R-:W-:Y:S01]  /*10ac0*/  STL [R1+0x3ac], R247 ;  /* 0x0003acf701007387 */ /* 0x000fe20000100800 */
[----:B--2---:R-:W-:-:S02]  /*10ad0*/  IMAD.X R244, R2, 0x1, R244, P5 ;  /* 0x0000000102f47824 */ /* 0x004fc400028e06f4 */
[----:B------:R-:W-:-:S05]  /*10ae0*/  IMAD.X R237, R2, 0x1, R237, P6 ;  /* 0x0000000102ed7824 */ /* 0x000fca00030e06ed */
[----:B------:R0:W-:Y:S04]  /*10af0*/  STL [R1+0x3c8], R237 ;  /* 0x0003c8ed01007387 */ /* 0x0001e80000100800 */
[----:B------:R-:W-:Y:S04]  /*10b00*/  STL [R1+0x3d0], R244 ;  /* 0x0003d0f401007387 */ /* 0x000fe80000100800 */
[----:B0-----:R-:W2:Y:S01]  /*10b10*/  LDL.LU R237, [R1+0x36c] ;  /* 0x00036c0001ed7983 */ /* 0x001ea20000300800 */
[----:B------:R-:W-:Y:S01]  /*10b20*/  IADD3 R246, P5, R6, R246, RZ ;  /* 0x000000f606f67210 */ /* 0x000fe20007fbe0ff */
[----:B------:R-:W-:Y:S01]  /*10b30*/  IMAD.X R249, R2, 0x1, R249, P1 ;  /* 0x0000000102f97824 */ /* 0x000fe200008e06f9 */
[----:B------:R-:W-:-:S03]  /*10b40*/  IADD3 R245, P6, R6, R245, RZ ;  /* 0x000000f506f57210 */ /* 0x000fc60007fde0ff */
[----:B------:R-:W-:Y:S01]  /*10b50*/  STL [R1+0x3a4], R246 ;  /* 0x0003a4f601007387 */ /* 0x000fe20000100800 */
[----:B---3--:R-:W-:Y:S01]  /*10b60*/  IADD3 R235, P1, R6, R235, RZ ;  /* 0x000000eb06eb7210 */ /* 0x008fe20007f3e0ff */
[----:B------:R-:W-:-:S04]  /*10b70*/  IMAD.X R248, R2, 0x1, R248, P2 ;  /* 0x0000000102f87824 */ /* 0x000fc800010e06f8 */
[----:B------:R0:W-:Y:S01]  /*10b80*/  STL [R1+0x394], R235 ;  /* 0x000394eb01007387 */ /* 0x0001e20000100800 */
[----:B------:R-:W-:-:S03]  /*10b90*/  IADD3 R251, P2, R6, R251, RZ ;  /* 0x000000fb06fb7210 */ /* 0x000fc60007f5e0ff */
[----:B------:R-:W-:Y:S01]  /*10ba0*/  STL [R1+0x39c], R245 ;  /* 0x00039cf501007387 */ /* 0x000fe20000100800 */
[----:B------:R-:W-:-:S03]  /*10bb0*/  IMAD.X R250, R2, 0x1, R250, P3 ;  /* 0x0000000102fa7824 */ /* 0x000fc600018e06fa */
[----:B0-----:R-:W3:Y:S04]  /*10bc0*/  LDL.LU R235, [R1+0x390] ;  /* 0x0003900001eb7983 */ /* 0x001ee80000300800 */
[----:B------:R-:W-:Y:S04]  /*10bd0*/  STL [R1+0x3c0], R249 ;  /* 0x0003c0f901007387 */ /* 0x000fe80000100800 */
[----:B------:R-:W-:Y:S01]  /*10be0*/  STL [R1+0x3b8], R248 ;  /* 0x0003b8f801007387 */ /* 0x000fe20000100800 */
[----:B----4-:R-:W-:-:S03]  /*10bf0*/  IADD3 R252, P3, R6, R252, RZ ;  /* 0x000000fc06fc7210 */ /* 0x010fc60007f7e0ff */
[----:B------:R-:W-:Y:S01]  /*10c00*/  STL [R1+0x38c], R251 ;  /* 0x00038cfb01007387 */ /* 0x000fe20000100800 */
[----:B------:R-:W-:-:S03]  /*10c10*/  IMAD.X R192, R2, 0x1, R192, P4 ;  /* 0x0000000102c07824 */ /* 0x000fc600020e06c0 */
[----:B------:R-:W-:Y:S01]  /*10c20*/  STL [R1+0x3b0], R250 ;  /* 0x0003b0fa01007387 */ /* 0x000fe20000100800 */
[----:B------:R-:W-:-:S03]  /*10c30*/  IADD3 R229, P4, R6, R229, RZ ;  /* 0x000000e506e57210 */ /* 0x000fc60007f9e0ff */
[----:B------:R-:W4:Y:S04]  /*10c40*/  LDL.LU R223, [R1+0x364] ;  /* 0x0003640001df7983 */ /* 0x000f280000300800 */
[----:B------:R-:W-:Y:S04]  /*10c50*/  STL [R1+0x384], R252 ;  /* 0x000384fc01007387 */ /* 0x000fe80000100800 */
[----:B------:R-:W4:Y:S04]  /*10c60*/  LDL.LU R225, [R1+0x388] ;  /* 0x0003880001e17983 */ /* 0x000f280000300800 */
[----:B------:R-:W-:Y:S04]  /*10c70*/  STL [R1+0x3a8], R192 ;  /* 0x0003a8c001007387 */ /* 0x000fe80000100800 */
[----:B------:R-:W4:Y:S04]  /*10c80*/  LDL.LU R231, [R1+0x35c] ;  /* 0x00035c0001e77983 */ /* 0x000f280000300800 */
[----:B------:R-:W-:Y:S04]  /*10c90*/  STL [R1+0x37c], R229 ;  /* 0x00037ce501007387 */ /* 0x000fe80000100800 */
[----:B------:R-:W4:Y:S04]  /*10ca0*/  LDL.LU R227, [R1+0x380] ;  /* 0x0003800001e37983 */ /* 0x000f280000300800 */
[----:B------:R-:W4:Y:S04]  /*10cb0*/  LDL.LU R236, [R1+0x354] ;  /* 0x0003540001ec7983 */ /* 0x000f280000300800 */
[----:B------:R-:W4:Y:S01]  /*10cc0*/  LDL.LU R234, [R1+0x378] ;  /* 0x0003780001ea7983 */ /* 0x000f220000300800 */
[----:B------:R-:W-:-:S05]  /*10cd0*/  IMAD.X R239, R2, 0x1, R239, P5 ;  /* 0x0000000102ef7824 */ /* 0x000fca00028e06ef */
[----:B------:R0:W-:Y:S04]  /*10ce0*/  STL [R1+0x3a0], R239 ;  /* 0x0003a0ef01007387 */ /* 0x0001e80000100800 */
[----:B------:R-:W4:Y:S04]  /*10cf0*/  LDL.LU R240, [R1+0x34c] ;  /* 0x00034c0001f07983 */ /* 0x000f280000300800 */
[----:B0-----:R-:W4:Y:S04]  /*10d00*/  LDL.LU R239, [R1+0x370] ;  /* 0x0003700001ef7983 */ /* 0x001f280000300800 */
[----:B------:R-:W4:Y:S01]  /*10d10*/  LDL.LU R238, [R1+0x344] ;  /* 0x0003440001ee7983 */ /* 0x000f220000300800 */
[----:B------:R-:W-:-:S05]  /*10d20*/  IADD3 R241, P5, R6, R241, RZ ;  /* 0x000000f106f17210 */ /* 0x000fca0007fbe0ff */
[----:B------:R0:W-:Y:S04]  /*10d30*/  STL [R1+0x374], R241 ;  /* 0x000374f101007387 */ /* 0x0001e80000100800 */
[----:B0-----:R-:W4:Y:S04]  /*10d40*/  LDL.LU R241, [R1+0x368] ;  /* 0x0003680001f17983 */ /* 0x001f280000300800 */
[----:B------:R-:W4:Y:S04]  /*10d50*/  LDL.LU R243, [R1+0x33c] ;  /* 0x00033c0001f37983 */ /* 0x000f280000300800 */
[----:B------:R-:W4:Y:S04]  /*10d60*/  LDL.LU R242, [R1+0x360] ;  /* 0x0003600001f27983 */ /* 0x000f280000300800 */
[----:B------:R-:W4:Y:S01]  /*10d70*/  LDL.LU R247, [R1+0x334] ;  /* 0x0003340001f77983 */ /* 0x000f220000300800 */
[----:B------:R-:W-:-:S05]  /*10d80*/  IMAD.X R233, R2, 0x1, R233, P6 ;  /* 0x0000000102e97824 */ /* 0x000fca00030e06e9 */
[----:B------:R0:W-:Y:S04]  /*10d90*/  STL [R1+0x398], R233 ;  /* 0x000398e901007387 */ /* 0x0001e80000100800 */
[----:B------:R-:W4:Y:S04]  /*10da0*/  LDL.LU R244, [R1+0x358] ;  /* 0x0003580001f47983 */ /* 0x000f280000300800 */
[----:B------:R-:W4:Y:S04]  /*10db0*/  LDL.LU R246, [R1+0x32c] ;  /* 0x00032c0001f67983 */ /* 0x000f280000300800 */
[----:B0-----:R-:W4:Y:S04]  /*10dc0*/  LDL.LU R233, [R1+0x350] ;  /* 0x0003500001e97983 */ /* 0x001f280000300800 */
[----:B------:R-:W4:Y:S04]  /*10dd0*/  LDL.LU R245, [R1+0x324] ;  /* 0x0003240001f57983 */ /* 0x000f280000300800 */
        /* <DEDUP_REMOVED lines=11> */
[----:B------:R-:W3:Y:S01]  /*10e90*/  LDL.LU R229, [R1+0x304] ;  /* 0x0003040001e57983 */ /* 0x000ee20000300800 */
[----:B----4-:R-:W-:-:S03]  /*10ea0*/  IADD3 R223, P1, R6, R223, RZ ;  /* 0x000000df06df7210 */ /* 0x010fc60007f3e0ff */
[----:B0-----:R-:W4:Y:S01]  /*10eb0*/  LDL.LU R235, [R1+0x328] ;  /* 0x0003280001eb7983 */ /* 0x001f220000300800 */
[----:B------:R-:W-:-:S03]  /*10ec0*/  IMAD.X R225, R2, 0x1, R225, P2 ;  /* 0x0000000102e17824 */ /* 0x000fc600010e06e1 */
[----:B------:R-:W-:Y:S01]  /*10ed0*/  STL [R1+0x364], R223 ;  /* 0x000364df01007387 */ /* 0x000fe20000100800 */
[----:B------:R-:W-:-:S03]  /*10ee0*/  IADD3 R231, P2, R6, R231, RZ ;  /* 0x000000e706e77210 */ /* 0x000fc60007f5e0ff */
[----:B------:R-:W-:Y:S01]  /*10ef0*/  STL [R1+0x388], R225 ;  /* 0x000388e101007387 */ /* 0x000fe20000100800 */
[----:B------:R-:W-:-:S03]  /*10f00*/  IMAD.X R227, R2, 0x1, R227, P3 ;  /* 0x0000000102e37824 */ /* 0x000fc600018e06e3 */
[----:B------:R-:W-:Y:S01]  /*10f10*/  STL [R1+0x35c], R231 ;  /* 0x00035ce701007387 */ /* 0x000fe20000100800 */
[----:B------:R-:W-:-:S03]  /*10f20*/  IADD3 R236, P3, R6, R236, RZ ;  /* 0x000000ec06ec7210 */ /* 0x000fc60007f7e0ff */
[----:B------:R-:W-:Y:S01]  /*10f30*/  STL [R1+0x380], R227 ;  /* 0x000380e301007387 */ /* 0x000fe20000100800 */
[----:B------:R-:W-:-:S03]  /*10f40*/  IMAD.X R234, R2, 0x1, R234, P4 ;  /* 0x0000000102ea7824 */ /* 0x000fc600020e06ea */
[----:B------:R-:W-:Y:S01]  /*10f50*/  STL [R1+0x354], R236 ;  /* 0x000354ec01007387 */ /* 0x000fe20000100800 */
[----:B------:R-:W-:Y:S01]  /*10f60*/  IADD3 R240, P4, R6, R240, RZ ;  /* 0x000000f006f07210 */ /* 0x000fe20007f9e0ff */
[----:B------:R-:W-:-:S05]  /*10f70*/  IMAD.X R239, R2, 0x1, R239, P5 ;  /* 0x0000000102ef7824 */ /* 0x000fca00028e06ef */
[----:B------:R0:W-:Y:S01]  /*10f80*/  STL [R1+0x370], R239 ;  /* 0x000370ef01007387 */ /* 0x0001e20000100800 */
[----:B------:R-:W-:-:S03]  /*10f90*/  IADD3 R238, P5, R6, R238, RZ ;  /* 0x000000ee06ee7210 */ /* 0x000fc60007fbe0ff */
[----:B------:R-:W-:Y:S04]  /*10fa0*/  STL [R1+0x378], R234 ;  /* 0x000378ea01007387 */ /* 0x000fe80000100800 */
        /* <DEDUP_REMOVED lines=9> */
[----:B------:R-:W-:Y:S01]  /*11040*/  STL [R1+0x33c], R243 ;  /* 0x00033cf301007387 */ /* 0x000fe20000100800 */
[----:B------:R-:W-:-:S03]  /*11050*/  IMAD.X R244, R2, 0x1, R244, P2 ;  /* 0x0000000102f47824 */ /* 0x000fc600010e06f4 */
[----:B------:R-:W-:Y:S01]  /*11060*/  STL [R1+0x360], R242 ;  /* 0x000360f201007387 */ /* 0x000fe20000100800 */
[----:B------:R-:W-:-:S03]  /*11070*/  IMAD.X R233, R2, 0x1, R233, P3 ;  /* 0x0000000102e97824 */ /* 0x000fc600018e06e9 */
[----:B------:R-:W-:Y:S01]  /*11080*/  STL [R1+0x334], R247 ;  /* 0x000334f701007387 */ /* 0x000fe20000100800 */
[----:B------:R-:W-:-:S03]  /*11090*/  IADD3 R246, P2, R6, R246, RZ ;  /* 0x000000f606f67210 */ /* 0x000fc60007f5e0ff */
[----:B------:R0:W-:Y:S01]  /*110a0*/  STL [R1+0x350], R233 ;  /* 0x000350e901007387 */ /* 0x0001e20000100800 */
[----:B------:R-:W-:Y:S01]  /*110b0*/  IADD3 R245, P3, R6, R245, RZ ;  /* 0x000000f506f57210 */ /* 0x000fe20007f7e0ff */
[----:B------:R-:W-:Y:S02]  /*110c0*/  IMAD.X R249, R2, 0x1, R249, P4 ;  /* 0x0000000102f97824 */ /* 0x000fe400020e06f9 */
[----:B------:R-:W-:Y:S04]  /*110d0*/  STL [R1+0x358], R244 ;  /* 0x000358f401007387 */ /* 0x000fe80000100800 */
[----:B0-----:R-:W4:Y:S04]  /*110e0*/  LDL.LU R233, [R1+0x2f4] ;  /* 0x0002f40001e97983 */ /* 0x001f280000300800 */
[----:B------:R-:W-:Y:S01]  /*110f0*/  STL [R1+0x32c], R246 ;  /* 0x00032cf601007387 */ /* 0x000fe20000100800 */
[----:B--2---:R-:W-:-:S05]  /*11100*/  IADD3 R237, P4, R6, R237, RZ ;  /* 0x000000ed06ed7210 */ /* 0x004fca0007f9e0ff */
[----:B------:R0:W-:Y:S04]  /*11110*/  STL [R1+0x31c], R237 ;  /* 0x00031ced01007387 */ /* 0x0001e80000100800 */
[----:B------:R-:W-:Y:S04]  /*11120*/  STL [R1+0x324], R245 ;  /* 0x000324f501007387 */ /* 0x000fe80000100800 */
        /* <DEDUP_REMOVED lines=9> */
[----:B------:R-:W-:-:S04]  /*111c0*/  IMAD.X R192, R2, 0x1, R192, P1 ;  /* 0x0000000102c07824 */ /* 0x000fc800008e06c0 */
[----:B------:R-:W-:Y:S01]  /*111d0*/  STL [R1+0x30c], R252 ;  /* 0x00030cfc01007387 */ /* 0x000fe20000100800 */
[----:B------:R-:W-:-:S03]  /*111e0*/  IADD3 R229, P1, R6, R229, RZ ;  /* 0x000000e506e57210 */ /* 0x000fc60007f3e0ff */
[----:B------:R-:W3:Y:S01]  /*111f0*/  LDL.LU R191, [R1+0x2ec] ;  /* 0x0002ec0001bf7983 */ /* 0x000ee20000300800 */
[----:B----4-:R-:W-:-:S03]  /*11200*/  IMAD.X R235, R2, 0x1, R235, P2 ;  /* 0x0000000102eb7824 */ /* 0x010fc600010e06eb */
[----:B------:R-:W-:Y:S04]  /*11210*/  STL [R1+0x330], R192 ;  /* 0x000330c001007387 */ /* 0x000fe80000100800 */
[----:B------:R-:W4:Y:S04]  /*11220*/  LDL.LU R223, [R1+0x310] ;  /* 0x0003100001df7983 */ /* 0x000f280000300800 */
[----:B------:R-:W-:Y:S04]  /*11230*/  STL [R1+0x304], R229 ;  /* 0x000304e501007387 */ /* 0x000fe80000100800 */
[----:B------:R-:W4:Y:S04]  /*11240*/  LDL.LU R225, [R1+0x2e4] ;  /* 0x0002e40001e17983 */ /* 0x000f280000300800 */
[----:B------:R0:W-:Y:S04]  /*11250*/  STL [R1+0x328], R235 ;  /* 0x000328eb01007387 */ /* 0x0001e80000100800 */
[----:B------:R-:W4:Y:S04]  /*11260*/  LDL.LU R231, [R1+0x308] ;  /* 0x0003080001e77983 */ /* 0x000f280000300800 */
[----:B------:R-:W4:Y:S04]  /*11270*/  LDL.LU R227, [R1+0x2dc] ;  /* 0x0002dc0001e37983 */ /* 0x000f280000300800 */
[----:B------:R-:W4:Y:S04]  /*11280*/  LDL.LU R236, [R1+0x300] ;  /* 0x0003000001ec7983 */ /* 0x000f280000300800 */
[----:B------:R-:W4:Y:S04]  /*11290*/  LDL.LU R234, [R1+0x2d4] ;  /* 0x0002d40001ea7983 */ /* 0x000f280000300800 */
[----:B------:R-:W4:Y:S04]  /*112a0*/  LDL.LU R240, [R1+0x2f8] ;  /* 0x0002f80001f07983 */ /* 0x000f280000300800 */
[----:B0-----:R-:W4:Y:S04]  /*112b0*/  LDL.LU R235, [R1+0x2cc] ;  /* 0x0002cc0001eb7983 */ /* 0x001f280000300800 */
[----:B------:R-:W4:Y:S01]  /*112c0*/  LDL.LU R238, [R1+0x2f0] ;  /* 0x0002f00001ee7983 */ /* 0x000f220000300800 */
[----:B------:R-:W-:-:S05]  /*112d0*/  IADD3 R239, P2, R6, R239, RZ ;  /* 0x000000ef06ef7210 */ /* 0x000fca0007f5e0ff */
        /* <DEDUP_REMOVED lines=9> */
[----:B0-----:R-:W4:Y:S04]  /*11370*/  LDL.LU R241, [R1+0x2ac] ;  /* 0x0002ac0001f17983 */ /* 0x001f280000300800 */
[----:B------:R-:W4:Y:S04]  /*11380*/  LDL.LU R245, [R1+0x2d0] ;  /* 0x0002d00001f57983 */ /* 0x000f280000300800 */
[----:B------:R-:W4:Y:S01]  /*11390*/  LDL.LU R249, [R1+0x2a4] ;  /* 0x0002a40001f97983 */ /* 0x000f220000300800 */
[----:B------:R-:W-:-:S05]  /*113a0*/  IADD3 R233, P3, R6, R233, RZ ;  /* 0x000000e906e97210 */ /* 0x000fca0007f7e0ff */
[----:B------:R0:W-:Y:S04]  /*113b0*/  STL [R1+0x2f4], R233 ;  /* 0x0002f4e901007387 */ /* 0x0001e80000100800 */
[----:B0-----:R-:W4:Y:S04]  /*113c0*/  LDL.LU R233, [R1+0x2c8] ;  /* 0x0002c80001e97983 */ /* 0x001f280000300800 */
[----:B------:R-:W4:Y:S04]  /*113d0*/  LDL.LU R248, [R1+0x29c] ;  /* 0x00029c0001f87983 */ /* 0x000f280000300800 */
[----:B------:R-:W4:Y:S04]  /*113e0*/  LDL.LU R251, [R1+0x2c0] ;  /* 0x0002c00001fb7983 */ /* 0x000f280000300800 */
[----:B------:R-:W4:Y:S01]  /*113f0*/  LDL.LU R250, [R1+0x294] ;  /* 0x0002940001fa7983 */ /* 0x000f220000300800 */
[----:B--2---:R-:W-:-:S05]  /*11400*/  IMAD.X R237, R2, 0x1, R237, P4 ;  /* 0x0000000102ed7824 */ /* 0x004fca00020e06ed */
[----:B------:R0:W-:Y:S04]  /*11410*/  STL [R1+0x318], R237 ;  /* 0x000318ed01007387 */ /* 0x0001e80000100800 */
[----:B------:R-:W2:Y:S04]  /*11420*/  LDL.LU R252, [R1+0x2b8] ;  /* 0x0002b80001fc7983 */ /* 0x000ea80000300800 */
[----:B------:R-:W2:Y:S04]  /*11430*/  LDL.LU R192, [R1+0x28c] ;  /* 0x00028c0001c07983 */ /* 0x000ea80000300800 */
[----:B------:R-:W2:Y:S04]  /*11440*/  LDL.LU R229, [R1+0x2b0] ;  /* 0x0002b00001e57983 */ /* 0x000ea80000300800 */
[----:B0-----:R-:W2:Y:S01]  /*11450*/  LDL.LU R237, [R1+0x284] ;  /* 0x0002840001ed7983 */ /* 0x001ea20000300800 */
[----:B---3--:R-:W-:Y:S01]  /*11460*/  IADD3 R191, P4, R6, R191, RZ ;  /* 0x000000bf06bf7210 */ /* 0x008fe20007f9e0ff */
[----:B----4-:R-:W-:-:S04]  /*11470*/  IMAD.X R223, R2, 0x1, R223, P5 ;  /* 0x0000000102df7824 */ /* 0x010fc800028e06df */
        /* <DEDUP_REMOVED lines=10> */
[----:B------:R-:W-:Y:S01]  /*11520*/  IMAD.X R240, R2, 0x1, R240, P2 ;  /* 0x0000000102f07824 */ /* 0x000fe200010e06f0 */
[----:B------:R-:W-:Y:S01]  /*11530*/  IADD3 R235, P2, R6, R235, RZ ;  /* 0x000000eb06eb7210 */ /* 0x000fe20007f5e0ff */
[----:B------:R-:W-:Y:S01]  /*11540*/  STL [R1+0x300], R236 ;  /* 0x000300ec01007387 */ /* 0x000fe20000100800 */
[----:B------:R-:W-:-:S03]  /*11550*/  IMAD.X R238, R2, 0x1, R238, P3 ;  /* 0x0000000102ee7824 */ /* 0x000fc600018e06ee */
[----:B------:R0:W-:Y:S04]  /*11560*/  STL [R1+0x2cc], R235 ;  /* 0x0002cceb01007387 */ /* 0x0001e80000100800 */
[----:B------:R-:W-:Y:S04]  /*11570*/  STL [R1+0x2d4], R234 ;  /* 0x0002d4ea01007387 */ /* 0x000fe80000100800 */
[----:B0-----:R-:W3:Y:S04]  /*11580*/  LDL.LU R235, [R1+0x2a8] ;  /* 0x0002a80001eb7983 */ /* 0x001ee80000300800 */
[----:B------:R-:W-:Y:S01]  /*11590*/  STL [R1+0x2f8], R240 ;  /* 0x0002f8f001007387 */ /* 0x000fe20000100800 */
[----:B------:R-:W-:Y:S01]  /*115a0*/  IADD3 R239, P3, R6, R239, RZ ;  /* 0x000000ef06ef7210 */ /* 0x000fe20007f7e0ff */
[----:B------:R-:W-:-:S04]  /*115b0*/  IMAD.X R243, R2, 0x1, R243, P4 ;  /* 0x0000000102f37824 */ /* 0x000fc800020e06f3 */
[----:B------:R0:W-:Y:S01]  /*115c0*/  STL [R1+0x2c4], R239 ;  /* 0x0002c4ef01007387 */ /* 0x0001e20000100800 */
[----:B------:R-:W-:Y:S01]  /*115d0*/  IADD3 R242, P4, R6, R242, RZ ;  /* 0x000000f206f27210 */ /* 0x000fe20007f9e0ff */
[----:B------:R-:W-:Y:S02]  /*115e0*/  IMAD.X R247, R2, 0x1, R247, P5 ;  /* 0x0000000102f77824 */ /* 0x000fe400028e06f7 */
[----:B0-----:R-:W4:Y:S04]  /*115f0*/  LDL.LU R239, [R1+0x27c] ;  /* 0x00027c0001ef7983 */ /* 0x001f280000300800 */
[----:B------:R-:W-:Y:S01]  /*11600*/  STL [R1+0x2f0], R238 ;  /* 0x0002f0ee01007387 */ /* 0x000fe20000100800 */
[----:B------:R-:W-:Y:S01]  /*11610*/  IADD3 R244, P5, R6, R244, RZ ;  /* 0x000000f406f47210 */ /* 0x000fe20007fbe0ff */
[----:B------:R-:W-:-:S02]  /*11620*/  IMAD.X R246, R2, 0x1, R246, P6 ;  /* 0x0000000102f67824 */ /* 0x000fc400030e06f6 */
[----:B------:R-:W-:Y:S01]  /*11630*/  STL [R1+0x2e8], R243 ;  /* 0x0002e8f301007387 */ /* 0x000fe20000100800 */
[----:B------:R-:W-:-:S03]  /*11640*/  IADD3 R241, P6, R6, R241, RZ ;  /* 0x000000f106f17210 */ /* 0x000fc60007fde0ff */
[----:B------:R-:W-:Y:S01]  /*11650*/  STL [R1+0x2bc], R242 ;  /* 0x0002bcf201007387 */ /* 0x000fe20000100800 */
[----:B------:R-:W-:-:S03]  /*11660*/  IMAD.X R245, R2, 0x1, R245, P1 ;  /* 0x0000000102f57824 */ /* 0x000fc600008e06f5 */
[----:B------:R-:W-:Y:S04]  /*11670*/  STL [R1+0x2e0], R247 ;  /* 0x0002e0f701007387 */ /* 0x000fe80000100800 */
        /* <DEDUP_REMOVED lines=8> */
[----:B------:R-:W-:-:S03]  /*11700*/  IMAD.X R251, R2, 0x1, R251, P3 ;  /* 0x0000000102fb7824 */ /* 0x000fc600018e06fb */
[----:B------:R-:W-:Y:S01]  /*11710*/  STL [R1+0x2d0], R245 ;  /* 0x0002d0f501007387 */ /* 0x000fe20000100800 */
[----:B------:R-:W-:-:S03]  /*11720*/  IADD3 R250, P3, R6, R250, RZ ;  /* 0x000000fa06fa7210 */ /* 0x000fc60007f7e0ff */
[----:B0-----:R-:W4:Y:S04]  /*11730*/  LDL.LU R233, [R1+0x274] ;  /* 0x0002740001e97983 */ /* 0x001f280000300800 */
[----:B------:R-:W-:Y:S04]  /*11740*/  STL [R1+0x2a4], R249 ;  /* 0x0002a4f901007387 */ /* 0x000fe80000100800 */
[----:B------:R-:W-:Y:S04]  /*11750*/  STL [R1+0x29c], R248 ;  /* 0x00029cf801007387 */ /* 0x000fe80000100800 */
[----:B------:R-:W-:Y:S04]  /*11760*/  STL [R1+0x2c0], R251 ;  /* 0x0002c0fb01007387 */ /* 0x000fe80000100800 */
[----:B------:R-:W-:Y:S01]  /*11770*/  STL [R1+0x294], R250 ;  /* 0x000294fa01007387 */ /* 0x000fe20000100800 */
[----:B--2---:R-:W-:Y:S01]  /*11780*/  IMAD.X R252, R2, 0x1, R252, P4 ;  /* 0x0000000102fc7824 */ /* 0x004fe200020e06fc */
[----:B------:R-:W-:-:S04]  /*11790*/  IADD3 R192, P4, R6, R192, RZ ;  /* 0x000000c006c07210 */ /* 0x000fc80007f9e0ff */
[----:B------:R-:W-:Y:S01]  /*117a0*/  STL [R1+0x2b8], R252 ;  /* 0x0002b8fc01007387 */ /* 0x000fe20000100800 */
[----:B------:R-:W-:-:S03]  /*117b0*/  IMAD.X R229, R2, 0x1, R229, P5 ;  /* 0x0000000102e57824 */ /* 0x000fc600028e06e5 */
[----:B------:R-:W2:Y:S01]  /*117c0*/  LDL.LU R191, [R1+0x298] ;  /* 0x0002980001bf7983 */ /* 0x000ea20000300800 */
[----:B------:R-:W-:-:S03]  /*117d0*/  IADD3 R237, P5, R6, R237, RZ ;  /* 0x000000ed06ed7210 */ /* 0x000fc60007fbe0ff */
[----:B------:R-:W-:Y:S04]  /*117e0*/  STL [R1+0x28c], R192 ;  /* 0x00028cc001007387 */ /* 0x000fe80000100800 */
[----:B------:R-:W2:Y:S04]  /*117f0*/  LDL.LU R223, [R1+0x26c] ;  /* 0x00026c0001df7983 */ /* 0x000ea80000300800 */
[----:B------:R-:W-:Y:S04]  /*11800*/  STL [R1+0x2b0], R229 ;  /* 0x0002b0e501007387 */ /* 0x000fe80000100800 */
[----:B------:R-:W2:Y:S04]  /*11810*/  LDL.LU R225, [R1+0x290] ;  /* 0x0002900001e17983 */ /* 0x000ea80000300800 */
[----:B------:R0:W-:Y:S04]  /*11820*/  STL [R1+0x284], R237 ;  /* 0x000284ed01007387 */ /* 0x0001e80000100800 */
[----:B------:R-:W2:Y:S04]  /*11830*/  LDL.LU R231, [R1+0x264] ;  /* 0x0002640001e77983 */ /* 0x000ea80000300800 */
[----:B------:R-:W2:Y:S04]  /*11840*/  LDL.LU R227, [R1+0x288] ;  /* 0x0002880001e37983 */ /* 0x000ea80000300800 */
[----:B------:R-:W2:Y:S04]  /*11850*/  LDL.LU R236, [R1+0x25c] ;  /* 0x00025c0001ec7983 */ /* 0x000ea80000300800 */
[----:B------:R-:W2:Y:S04]  /*11860*/  LDL.LU R234, [R1+0x280] ;  /* 0x0002800001ea7983 */ /* 0x000ea80000300800 */
[----:B------:R-:W2:Y:S04]  /*11870*/  LDL.LU R240, [R1+0x254] ;  /* 0x0002540001f07983 */ /* 0x000ea80000300800 */
[----:B0-----:R-:W2:Y:S04]  /*11880*/  LDL.LU R237, [R1+0x278] ;  /* 0x0002780001ed7983 */ /* 0x001ea80000300800 */
        /* <DEDUP_REMOVED lines=23> */
[----:B------:R-:W4:Y:S04]  /*11a00*/  LDL.LU R192, [R1+0x238] ;  /* 0x0002380001c07983 */ /* 0x000f280000300800 */
[----:B------:R-:W4:Y:S04]  /*11a10*/  LDL.LU R229, [R1+0x20c] ;  /* 0x00020c0001e57983 */ /* 0x000f280000300800 */
[----:B0-----:R-:W4:Y:S01]  /*11a20*/  LDL.LU R233, [R1+0x230] ;  /* 0x0002300001e97983 */ /* 0x001f220000300800 */
[----:B--2---:R-:W-:Y:S01]  /*11a30*/  IMAD.X R191, R2, 0x1, R191, P2 ;  /* 0x0000000102bf7824 */ /* 0x004fe200010e06bf */
[----:B------:R-:W-:-:S04]  /*11a40*/  IADD3 R223, P2, R6, R223, RZ ;  /* 0x000000df06df7210 */ /* 0x000fc80007f5e0ff */
[----:B------:R-:W-:Y:S01]  /*11a50*/  STL [R1+0x298], R191 ;  /* 0x000298bf01007387 */ /* 0x000fe20000100800 */
        /* <DEDUP_REMOVED lines=10> */
[----:B------:R-:W-:-:S05]  /*11b00*/  IMAD.X R237, R2, 0x1, R237, P6 ;  /* 0x0000000102ed7824 */ /* 0x000fca00030e06ed */
        /* <DEDUP_REMOVED lines=10> */
[----:B------:R-:W-:Y:S02]  /*11bb0*/  IADD3 R247, P2, R6, R247, RZ ;  /* 0x000000f706f77210 */ /* 0x000fe40007f5e0ff */
[----:B0-----:R-:W3:Y:S04]  /*11bc0*/  LDL.LU R235, [R1+0x228] ;  /* 0x0002280001eb7983 */ /* 0x001ee80000300800 */
[----:B------:R-:W-:Y:S04]  /*11bd0*/  STL [R1+0x24c], R238 ;  /* 0x00024cee01007387 */ /* 0x000fe80000100800 */
[----:B------:R-:W-:Y:S04]  /*11be0*/  STL [R1+0x244], R243 ;  /* 0x000244f301007387 */ /* 0x000fe80000100800 */
[----:B------:R-:W-:Y:S04]  /*11bf0*/  STL [R1+0x268], R242 ;  /* 0x000268f201007387 */ /* 0x000fe80000100800 */
[----:B------:R-:W-:Y:S01]  /*11c00*/  STL [R1+0x23c], R247 ;  /* 0x00023cf701007387 */ /* 0x000fe20000100800 */
[----:B----4-:R-:W-:-:S02]  /*11c10*/  IMAD.X R244, R2, 0x1, R244, P3 ;  /* 0x0000000102f47824 */ /* 0x010fc400018e06f4 */
[----:B------:R-:W-:Y:S01]  /*11c20*/  IMAD.X R239, R2, 0x1, R239, P4 ;  /* 0x0000000102ef7824 */ /* 0x000fe200020e06ef */
[----:B------:R-:W-:-:S04]  /*11c30*/  IADD3 R246, P3, R6, R246, RZ ;  /* 0x000000f606f67210 */ /* 0x000fc80007f7e0ff */
[----:B------:R0:W-:Y:S01]  /*11c40*/  STL [R1+0x258], R239 ;  /* 0x000258ef01007387 */ /* 0x0001e20000100800 */
[----:B------:R-:W-:Y:S01]  /*11c50*/  IADD3 R245, P4, R6, R245, RZ ;  /* 0x000000f506f57210 */ /* 0x000fe20007f9e0ff */
[----:B------:R-:W-:Y:S02]  /*11c60*/  IMAD.X R249, R2, 0x1, R249, P5 ;  /* 0x0000000102f97824 */ /* 0x000fe400028e06f9 */
[----:B------:R-:W-:Y:S04]  /*11c70*/  STL [R1+0x260], R244 ;  /* 0x000260f401007387 */ /* 0x000fe80000100800 */
[----:B0-----:R-:W4:Y:S04]  /*11c80*/  LDL.LU R239, [R1+0x1fc] ;  /* 0x0001fc0001ef7983 */ /* 0x001f280000300800 */
[----:B------:R-:W-:Y:S01]  /*11c90*/  STL [R1+0x234], R246 ;  /* 0x000234f601007387 */ /* 0x000fe20000100800 */
[----:B------:R-:W-:Y:S01]  /*11ca0*/  IADD3 R241, P5, R6, R241, RZ ;  /* 0x000000f106f17210 */ /* 0x000fe20007fbe0ff */
[----:B------:R-:W-:-:S04]  /*11cb0*/  IMAD.X R248, R2, 0x1, R248, P6 ;  /* 0x0000000102f87824 */ /* 0x000fc800030e06f8 */
[----:B------:R0:W-:Y:S01]  /*11cc0*/  STL [R1+0x224], R241 ;  /* 0x000224f101007387 */ /* 0x0001e20000100800 */
[----:B------:R-:W-:-:S03]  /*11cd0*/  IADD3 R251, P6, R251, UR13, RZ ;  /* 0x0000000dfbfb7c10 */ /* 0x000fc6000ffde0ff */
[----:B------:R-:W-:Y:S01]  /*11ce0*/  STL [R1+0x22c], R245 ;  /* 0x00022cf501007387 */ /* 0x000fe20000100800 */
[----:B------:R-:W-:-:S03]  /*11cf0*/  IMAD.X R250, R2, 0x1, R250, P1 ;  /* 0x0000000102fa7824 */ /* 0x000fc600008e06fa */
[----:B0-----:R-:W4:Y:S04]  /*11d00*/  LDL.LU R241, [R1+0x220] ;  /* 0x0002200001f17983 */ /* 0x001f280000300800 */
[----:B------:R-:W-:Y:S01]  /*11d10*/  STL [R1+0x250], R249 ;  /* 0x000250f901007387 */ /* 0x000fe20000100800 */
[----:B------:R-:W-:-:S03]  /*11d20*/  IADD3 R252, P1, R252, UR13, RZ ;  /* 0x0000000dfcfc7c10 */ /* 0x000fc6000ff3e0ff */
[----:B------:R-:W-:Y:S01]  /*11d30*/  STL [R1+0x248], R248 ;  /* 0x000248f801007387 */ /* 0x000fe20000100800 */
[----:B------:R-:W-:-:S03]  /*11d40*/  IMAD.X R192, R2, 0x1, R192, P2 ;  /* 0x0000000102c07824 */ /* 0x000fc600010e06c0 */
[----:B------:R-:W-:Y:S01]  /*11d50*/  STL [R1+0x21c], R251 ;  /* 0x00021cfb01007387 */ /* 0x000fe20000100800 */
[----:B------:R-:W-:-:S03]  /*11d60*/  IADD3 R229, P2, R229, UR13, RZ ;  /* 0x0000000de5e57c10 */ /* 0x000fc6000ff5e0ff */
        /* <DEDUP_REMOVED lines=11> */
[----:B------:R-:W4:Y:S04]  /*11e20*/  LDL.LU R236, [R1+0x208] ;  /* 0x0002080001ec7983 */ /* 0x000f280000300800 */
[----:B------:R-:W4:Y:S04]  /*11e30*/  LDL.LU R234, [R1+0x1dc] ;  /* 0x0001dc0001ea7983 */ /* 0x000f280000300800 */
[----:B------:R-:W4:Y:S04]  /*11e40*/  LDL.LU R240, [R1+0x200] ;  /* 0x0002000001f07983 */ /* 0x000f280000300800 */
[----:B------:R-:W4:Y:S04]  /*11e50*/  LDL.LU R238, [R1+0x1d4] ;  /* 0x0001d40001ee7983 */ /* 0x000f280000300800 */
[----:B------:R-:W4:Y:S01]  /*11e60*/  LDL.LU R243, [R1+0x1f8] ;  /* 0x0001f80001f37983 */ /* 0x000f220000300800 */
[----:B--2---:R-:W-:-:S05]  /*11e70*/  IADD3 R237, P3, R237, UR13, RZ ;  /* 0x0000000deded7c10 */ /* 0x004fca000ff7e0ff */
[----:B------:R0:W-:Y:S04]  /*11e80*/  STL [R1+0x204], R237 ;  /* 0x000204ed01007387 */ /* 0x0001e80000100800 */
[----:B0-----:R-:W2:Y:S04]  /*11e90*/  LDL.LU R237, [R1+0x1cc] ;  /* 0x0001cc0001ed7983 */ /* 0x001ea80000300800 */
[----:B------:R-:W2:Y:S04]  /*11ea0*/  LDL.LU R242, [R1+0x1f0] ;  /* 0x0001f00001f27983 */ /* 0x000ea80000300800 */
[----:B------:R-:W2:Y:S04]  /*11eb0*/  LDL.LU R247, [R1+0x1c4] ;  /* 0x0001c40001f77983 */ /* 0x000ea80000300800 */
[----:B------:R-:W2:Y:S01]  /*11ec0*/  LDL.LU R244, [R1+0x1e8] ;  /* 0x0001e80001f47983 */ /* 0x000ea20000300800 */
[----:B---3--:R-:W-:-:S05]  /*11ed0*/  IMAD.X R235, R2, 0x1, R235, P4 ;  /* 0x0000000102eb7824 */ /* 0x008fca00020e06eb */
[----:B------:R-:W-:Y:S04]  /*11ee0*/  STL [R1+0x228], R235 ;  /* 0x000228eb01007387 */ /* 0x000fe80000100800 */
[----:B------:R-:W3:Y:S04]  /*11ef0*/  LDL.LU R246, [R1+0x1bc] ;  /* 0x0001bc0001f67983 */ /* 0x000ee80000300800 */
[----:B------:R-:W3:Y:S04]  /*11f00*/  LDL.LU R245, [R1+0x1e0] ;  /* 0x0001e00001f57983 */ /* 0x000ee80000300800 */
[----:B------:R-:W3:Y:S04]  /*11f10*/  LDL.LU R249, [R1+0x1b4] ;  /* 0x0001b40001f97983 */ /* 0x000ee80000300800 */
[----:B------:R-:W3:Y:S04]  /*11f20*/  LDL.LU R248, [R1+0x1d8] ;  /* 0x0001d80001f87983 */ /* 0x000ee80000300800 */
[----:B------:R-:W3:Y:S01]  /*11f30*/  LDL.LU R251, [R1+0x1ac] ;  /* 0x0001ac0001fb7983 */ /* 0x000ee20000300800 */
[----:B----4-:R-:W-:-:S05]  /*11f40*/  IADD3 R239, P4, R239, UR13, RZ ;  /* 0x0000000defef7c10 */ /* 0x010fca000ff9e0ff */
        /* <DEDUP_REMOVED lines=9> */
[----:B------:R-:W4:Y:S04]  /*11fe0*/  LDL.LU R235, [R1+0x1b8] ;  /* 0x0001b80001eb7983 */ /* 0x000f280000300800 */
[----:B0-----:R-:W4:Y:S01]  /*11ff0*/  LDL.LU R241, [R1+0x18c] ;  /* 0x00018c0001f17983 */ /* 0x001f220000300800 */
[----:B------:R-:W-:-:S02]  /*12000*/  IADD3 R191, P5, R191, UR13, RZ ;  /* 0x0000000dbfbf7c10 */ /* 0x000fc4000ffbe0ff */
[----:B------:R-:W-:-:S03]  /*12010*/  IADD3.X R223, R223, UR25, RZ, P6, !PT ;  /* 0x00000019dfdf7c10 */ /* 0x000fc6000b7fe4ff */
[----:B------:R-:W-:Y:S01]  /*12020*/  STL [R1+0x1f4], R191 ;  /* 0x0001f4bf01007387 */ /* 0x000fe20000100800 */
[----:B------:R-:W-:-:S03]  /*12030*/  IADD3 R225, P6, R225, UR13, RZ ;  /* 0x0000000de1e17c10 */ /* 0x000fc6000ffde0ff */
[----:B------:R-:W-:Y:S01]  /*12040*/  STL [R1+0x218], R223 ;  /* 0x000218df01007387 */ /* 0x000fe20000100800 */
        /* <DEDUP_REMOVED lines=10> */
[----:B------:R-:W-:Y:S02]  /*120f0*/  IADD3 R238, P3, R238, UR13, RZ ;  /* 0x0000000deeee7c10 */ /* 0x000fe4000ff7e0ff */
[----:B------:R-:W-:Y:S01]  /*12100*/  IADD3.X R243, R243, UR25, RZ, P4, !PT ;  /* 0x00000019f3f37c10 */ /* 0x000fe2000a7fe4ff */
[----:B------:R-:W-:Y:S04]  /*12110*/  STL [R1+0x200], R240 ;  /* 0x000200f001007387 */ /* 0x000fe80000100800 */
[----:B------:R-:W-:Y:S01]  /*12120*/  STL [R1+0x1d4], R238 ;  /* 0x0001d4ee01007387 */ /* 0x000fe20000100800 */
[----:B--2---:R-:W-:-:S05]  /*12130*/  IADD3 R237, P4, R237, UR13, RZ ;  /* 0x0000000deded7c10 */ /* 0x004fca000ff9e0ff */
[----:B------:R0:W-:Y:S04]  /*12140*/  STL [R1+0x1cc], R237 ;  /* 0x0001cced01007387 */ /* 0x0001e80000100800 */
[----:B0-----:R-:W2:Y:S01]  /*12150*/  LDL.LU R237, [R1+0x1b0] ;  /* 0x0001b00001ed7983 */ /* 0x001ea20000300800 */
[----:B------:R-:W-:Y:S02]  /*12160*/  IADD3.X R242, R242, UR25, RZ, P5, !PT ;  /* 0x00000019f2f27c10 */ /* 0x000fe4000affe4ff */
[----:B------:R-:W-:Y:S02]  /*12170*/  IADD3 R247, P5, R247, UR13, RZ ;  /* 0x0000000df7f77c10 */ /* 0x000fe4000ffbe0ff */
[----:B------:R-:W-:Y:S01]  /*12180*/  IADD3.X R244, R244, UR25, RZ, P6, !PT ;  /* 0x00000019f4f47c10 */ /* 0x000fe2000b7fe4ff */
[----:B------:R-:W-:Y:S04]  /*12190*/  STL [R1+0x1f8], R243 ;  /* 0x0001f8f301007387 */ /* 0x000fe80000100800 */
[----:B------:R-:W-:Y:S04]  /*121a0*/  STL [R1+0x1f0], R242 ;  /* 0x0001f0f201007387 */ /* 0x000fe80000100800 */
[----:B------:R-:W-:Y:S04]  /*121b0*/  STL [R1+0x1c4], R247 ;  /* 0x0001c4f701007387 */ /* 0x000fe80000100800 */
[----:B------:R-:W-:Y:S01]  /*121c0*/  STL [R1+0x1e8], R244 ;  /* 0x0001e8f401007387 */ /* 0x000fe20000100800 */
[----:B---3--:R-:W-:-:S02]  /*121d0*/  IADD3 R246, P6, R246, UR13, RZ ;  /* 0x0000000df6f67c10 */ /* 0x008fc4000ffde0ff */
[----:B------:R-:W-:-:S03]  /*121e0*/  IADD3.X R245, R245, UR25, RZ, P1, !PT ;  /* 0x00000019f5f57c10 */ /* 0x000fc60008ffe4ff */
[----:B------:R-:W-:Y:S01]  /*121f0*/  STL [R1+0x1bc], R246 ;  /* 0x0001bcf601007387 */ /* 0x000fe20000100800 */
[----:B------:R-:W-:-:S03]  /*12200*/  IADD3 R249, P1, R249, UR13, RZ ;  /* 0x0000000df9f97c10 */ /* 0x000fc6000ff3e0ff */
[----:B------:R-:W-:Y:S01]  /*12210*/  STL [R1+0x1e0], R245 ;  /* 0x0001e0f501007387 */ /* 0x000fe20000100800 */
[----:B------:R-:W-:-:S03]  /*12220*/  IADD3.X R248, R248, UR25, RZ, P2, !PT ;  /* 0x00000019f8f87c10 */ /* 0x000fc600097fe4ff */
[----:B------:R-:W-:Y:S01]  /*12230*/  STL [R1+0x1b4], R249 ;  /* 0x0001b4f901007387 */ /* 0x000fe20000100800 */
[----:B------:R-:W-:Y:S02]  /*12240*/  IADD3 R251, P2, R251, UR13, RZ ;  /* 0x0000000dfbfb7c10 */ /* 0x000fe4000ff5e0ff */
[----:B----4-:R-:W-:Y:S02]  /*12250*/  IADD3.X R239, R239, UR25, RZ, P3, !PT ;  /* 0x00000019efef7c10 */ /* 0x010fe40009ffe4ff */
[----:B------:R-:W-:-:S03]  /*12260*/  IADD3 R250, P3, R250, UR13, RZ ;  /* 0x0000000dfafa7c10 */ /* 0x000fc6000ff7e0ff */
[----:B------:R0:W-:Y:S01]  /*12270*/  STL [R1+0x1d0], R239 ;  /* 0x0001d0ef01007387 */ /* 0x0001e20000100800 */
[----:B------:R-:W-:-:S03]  /*12280*/  IADD3.X R252, R252, UR25, RZ, P4, !PT ;  /* 0x00000019fcfc7c10 */ /* 0x000fc6000a7fe4ff */
[----:B------:R-:W-:Y:S01]  /*12290*/  STL [R1+0x1d8], R248 ;  /* 0x0001d8f801007387 */ /* 0x000fe20000100800 */
[----:B------:R-:W-:-:S03]  /*122a0*/  IADD3 R192, P4, R192, UR13, RZ ;  /* 0x0000000dc0c07c10 */ /* 0x000fc6000ff9e0ff */
[----:B0-----:R-:W3:Y:S04]  /*122b0*/  LDL.LU R239, [R1+0x184] ;  /* 0x0001840001ef7983 */ /* 0x001ee80000300800 */
        /* <DEDUP_REMOVED lines=8> */
[----:B------:R-:W-:Y:S04]  /*12340*/  STL [R1+0x1c0], R229 ;  /* 0x0001c0e501007387 */ /* 0x000fe80000100800 */
[----:B------:R-:W4:Y:S04]  /*12350*/  LDL.LU R194, [R1+0x1a8] ;  /* 0x0001a80001c27983 */ /* 0x000f280000300800 */
        /* <DEDUP_REMOVED lines=10> */
[----:B------:R-:W4:Y:S04]  /*12400*/  LDL.LU R234, [R1+0x188] ;  /* 0x0001880001ea7983 */ /* 0x000f280000300800 */
[----:B------:R-:W4:Y:S04]  /*12410*/  LDL.LU R240, [R1+0x15c] ;  /* 0x00015c0001f07983 */ /* 0x000f280000300800 */
[----:B------:R-:W4:Y:S04]  /*12420*/  LDL.LU R238, [R1+0x180] ;  /* 0x0001800001ee7983 */ /* 0x000f280000300800 */
[----:B0-----:R-:W4:Y:S04]  /*12430*/  LDL.LU R241, [R1+0x154] ;  /* 0x0001540001f17983 */ /* 0x001f280000300800 */
[----:B------:R-:W4:Y:S04]  /*12440*/  LDL.LU R243, [R1+0x178] ;  /* 0x0001780001f37983 */ /* 0x000f280000300800 */
[----:B------:R-:W4:Y:S04]  /*12450*/  LDL.LU R242, [R1+0x14c] ;  /* 0x00014c0001f27983 */ /* 0x000f280000300800 */
[----:B------:R-:W4:Y:S01]  /*12460*/  LDL.LU R247, [R1+0x170] ;  /* 0x0001700001f77983 */ /* 0x000f220000300800 */
[----:B--2---:R-:W-:-:S05]  /*12470*/  IADD3.X R237, R237, UR25, RZ, P1, !PT ;  /* 0x00000019eded7c10 */ /* 0x004fca0008ffe4ff */
[----:B------:R0:W-:Y:S04]  /*12480*/  STL [R1+0x1b0], R237 ;  /* 0x0001b0ed01007387 */ /* 0x0001e80000100800 */
[----:B------:R-:W2:Y:S04]  /*12490*/  LDL.LU R244, [R1+0x144] ;  /* 0x0001440001f47983 */ /* 0x000ea80000300800 */
[----:B------:R-:W2:Y:S04]  /*124a0*/  LDL.LU R246, [R1+0x168] ;  /* 0x0001680001f67983 */ /* 0x000ea80000300800 */
[----:B------:R-:W2:Y:S04]  /*124b0*/  LDL.LU R245, [R1+0x13c] ;  /* 0x00013c0001f57983 */ /* 0x000ea80000300800 */
[----:B------:R-:W2:Y:S04]  /*124c0*/  LDL.LU R249, [R1+0x160] ;  /* 0x0001600001f97983 */ /* 0x000ea80000300800 */
[----:B------:R-:W2:Y:S04]  /*124d0*/  LDL.LU R248, [R1+0x134] ;  /* 0x0001340001f87983 */ /* 0x000ea80000300800 */
[----:B------:R-:W2:Y:S04]  /*124e0*/  LDL.LU R251, [R1+0x158] ;  /* 0x0001580001fb7983 */ /* 0x000ea80000300800 */
[----:B0-----:R-:W2:Y:S04]  /*124f0*/  LDL.LU R237, [R1+0x12c] ;  /* 0x00012c0001ed7983 */ /* 0x001ea80000300800 */
[----:B------:R-:W2:Y:S04]  /*12500*/  LDL.LU R250, [R1+0x150] ;  /* 0x0001500001fa7983 */ /* 0x000ea80000300800 */
[----:B------:R-:W2:Y:S04]  /*12510*/  LDL.LU R252, [R1+0x124] ;  /* 0x0001240001fc7983 */ /* 0x000ea80000300800 */
[----:B------:R-:W2:Y:S01]  /*12520*/  LDL.LU R192, [R1+0x148] ;  /* 0x0001480001c07983 */ /* 0x000ea20000300800 */
[----:B---3--:R-:W-:-:S05]  /*12530*/  IADD3 R239, P1, R239, UR13, RZ ;  /* 0x0000000defef7c10 */ /* 0x008fca000ff3e0ff */
[----:B------:R0:W-:Y:S04]  /*12540*/  STL [R1+0x184], R239 ;  /* 0x000184ef01007387 */ /* 0x0001e80000100800 */
[----:B------:R-:W3:Y:S04]  /*12550*/  LDL.LU R229, [R1+0x11c] ;  /* 0x00011c0001e57983 */ /* 0x000ee80000300800 */
[----:B------:R-:W3:Y:S04]  /*12560*/  LDL.LU R233, [R1+0x140] ;  /* 0x0001400001e97983 */ /* 0x000ee80000300800 */
[----:B------:R-:W3:Y:S04]  /*12570*/  LDL.LU R235, [R1+0x114] ;  /* 0x0001140001eb7983 */ /* 0x000ee80000300800 */
[----:B0-----:R-:W3:Y:S01]  /*12580*/  LDL.LU R239, [R1+0x138] ;  /* 0x0001380001ef7983 */ /* 0x001ee20000300800 */
[----:B----4-:R-:W-:-:S02]  /*12590*/  IADD3.X R194, R194, UR25, RZ, P2, !PT ;  /* 0x00000019c2c27c10 */ /* 0x010fc400097fe4ff */
        /* <DEDUP_REMOVED lines=17> */
[----:B------:R-:W-:Y:S02]  /*126b0*/  IADD3.X R238, R238, UR25, RZ, P1, !PT ;  /* 0x00000019eeee7c10 */ /* 0x000fe40008ffe4ff */
[----:B------:R-:W-:Y:S01]  /*126c0*/  IADD3 R241, P1, R241, UR13, RZ ;  /* 0x0000000df1f17c10 */ /* 0x000fe2000ff3e0ff */
[----:B------:R-:W-:Y:S01]  /*126d0*/  STL [R1+0x188], R234 ;  /* 0x000188ea01007387 */ /* 0x000fe20000100800 */
[----:B------:R-:W-:-:S03]  /*126e0*/  IADD3.X R243, R243, UR25, RZ, P2, !PT ;  /* 0x00000019f3f37c10 */ /* 0x000fc600097fe4ff */
[----:B------:R0:W-:Y:S01]  /*126f0*/  STL [R1+0x154], R241 ;  /* 0x000154f101007387 */ /* 0x0001e20000100800 */
[----:B------:R-:W-:-:S03]  /*12700*/  IADD3 R242, P2, R242, UR13, RZ ;  /* 0x0000000df2f27c10 */ /* 0x000fc6000ff5e0ff */
[----:B------:R-:W-:Y:S01]  /*12710*/  STL [R1+0x15c], R240 ;  /* 0x00015cf001007387 */ /* 0x000fe20000100800 */
[----:B------:R-:W-:-:S03]  /*12720*/  IADD3.X R247, R247, UR25, RZ, P3, !PT ;  /* 0x00000019f7f77c10 */ /* 0x000fc60009ffe4ff */
[----:B0-----:R-:W4:Y:S04]  /*12730*/  LDL.LU R241, [R1+0x10c] ;  /* 0x00010c0001f17983 */ /* 0x001f280000300800 */
[----:B------:R-:W-:Y:S04]  /*12740*/  STL [R1+0x180], R238 ;  /* 0x000180ee01007387 */ /* 0x000fe80000100800 */
[----:B------:R-:W-:Y:S04]  /*12750*/  STL [R1+0x178], R243 ;  /* 0x000178f301007387 */ /* 0x000fe80000100800 */
[----:B------:R-:W-:Y:S04]  /*12760*/  STL [R1+0x14c], R242 ;  /* 0x00014cf201007387 */ /* 0x000fe80000100800 */
[----:B------:R-:W-:Y:S01]  /*12770*/  STL [R1+0x170], R247 ;  /* 0x000170f701007387 */ /* 0x000fe20000100800 */
[----:B--2---:R-:W-:-:S02]  /*12780*/  IADD3 R244, P3, R244, UR13, RZ ;  /* 0x0000000df4f47c10 */ /* 0x004fc4000ff7e0ff */
        /* <DEDUP_REMOVED lines=9> */
[----:B------:R-:W-:Y:S04]  /*12820*/  STL [R1+0x160], R249 ;  /* 0x000160f901007387 */ /* 0x000fe80000100800 */
[----:B------:R0:W-:Y:S04]  /*12830*/  STL [R1+0x12c], R237 ;  /* 0x00012ced01007387 */ /* 0x0001e80000100800 */
[----:B------:R-:W-:Y:S04]  /*12840*/  STL [R1+0x134], R248 ;  /* 0x000134f801007387 */ /* 0x000fe80000100800 */
[----:B0-----:R-:W2:Y:S01]  /*12850*/  LDL.LU R237, [R1+0x130] ;  /* 0x0001300001ed7983 */ /* 0x001ea20000300800 */
[----:B------:R-:W-:-:S02]  /*12860*/  IADD3.X R250, R250, UR25, RZ, P1, !PT ;  /* 0x00000019fafa7c10 */ /* 0x000fc40008ffe4ff */
        /* <DEDUP_REMOVED lines=10> */
[----:B------:R-:W3:Y:S01]  /*12910*/  LDL.LU R194, [R1+0x104] ;  /* 0x0001040001c27983 */ /* 0x000ee20000300800 */
[----:B------:R-:W-:-:S03]  /*12920*/  IADD3.X R239, R239, UR25, RZ, P4, !PT ;  /* 0x00000019efef7c10 */ /* 0x000fc6000a7fe4ff */
[----:B------:R-:W-:Y:S04]  /*12930*/  STL [R1+0x140], R233 ;  /* 0x000140e901007387 */ /* 0x000fe80000100800 */
[----:B------:R-:W3:Y:S04]  /*12940*/  LDL.LU R190, [R1+0x128] ;  /* 0x0001280001be7983 */ /* 0x000ee80000300800 */
[----:B------:R-:W-:Y:S04]  /*12950*/  STL [R1+0x114], R235 ;  /* 0x000114eb01007387 */ /* 0x000fe80000100800 */
[----:B------:R-:W3:Y:S04]  /*12960*/  LDL.LU R191, [R1+0xfc] ;  /* 0x0000fc0001bf7983 */ /* 0x000ee80000300800 */
[----:B------:R0:W-:Y:S04]  /*12970*/  STL [R1+0x138], R239 ;  /* 0x000138ef01007387 */ /* 0x0001e80000100800 */
[----:B------:R-:W3:Y:S04]  /*12980*/  LDL.LU R223, [R1+0x120] ;  /* 0x0001200001df7983 */ /* 0x000ee80000300800 */
[----:B------:R-:W3:Y:S04]  /*12990*/  LDL.LU R225, [R1+0xf4] ;  /* 0x0000f40001e17983 */ /* 0x000ee80000300800 */
[----:B------:R-:W3:Y:S04]  /*129a0*/  LDL.LU R231, [R1+0x118] ;  /* 0x0001180001e77983 */ /* 0x000ee80000300800 */
[----:B------:R-:W3:Y:S04]  /*129b0*/  LDL.LU R227, [R1+0xec] ;  /* 0x0000ec0001e37983 */ /* 0x000ee80000300800 */
[----:B------:R-:W3:Y:S04]  /*129c0*/  LDL.LU R236, [R1+0x110] ;  /* 0x0001100001ec7983 */ /* 0x000ee80000300800 */
[----:B------:R-:W3:Y:S04]  /*129d0*/  LDL.LU R234, [R1+0xe4] ;  /* 0x0000e40001ea7983 */ /* 0x000ee80000300800 */
[----:B------:R-:W3:Y:S04]  /*129e0*/  LDL.LU R240, [R1+0x108] ;  /* 0x0001080001f07983 */ /* 0x000ee80000300800 */
[----:B------:R-:W3:Y:S04]  /*129f0*/  LDL.LU R238, [R1+0xdc] ;  /* 0x0000dc0001ee7983 */ /* 0x000ee80000300800 */
[----:B0-----:R-:W3:Y:S04]  /*12a00*/  LDL.LU R239, [R1+0x100] ;  /* 0x0001000001ef7983 */ /* 0x001ee80000300800 */
[----:B------:R-:W3:Y:S04]  /*12a10*/  LDL.LU R243, [R1+0xd4] ;  /* 0x0000d40001f37983 */ /* 0x000ee80000300800 */
[----:B------:R-:W3:Y:S04]  /*12a20*/  LDL.LU R242, [R1+0xf8] ;  /* 0x0000f80001f27983 */ /* 0x000ee80000300800 */
[----:B------:R-:W3:Y:S01]  /*12a30*/  LDL.LU R247, [R1+0xcc] ;  /* 0x0000cc0001f77983 */ /* 0x000ee20000300800 */
[----:B----4-:R-:W-:-:S05]  /*12a40*/  IADD3 R241, P4, R241, UR13, RZ ;  /* 0x0000000df1f17c10 */ /* 0x010fca000ff9e0ff */
[----:B------:R0:W-:Y:S04]  /*12a50*/  STL [R1+0x10c], R241 ;  /* 0x00010cf101007387 */ /* 0x0001e80000100800 */
        /* <DEDUP_REMOVED lines=15> */
[----:B0-----:R-:W2:Y:S01]  /*12b50*/  LDL.LU R237, [R1+0x94] ;  /* 0x0000940001ed7983 */ /* 0x001ea20000300800 */
[----:B---3--:R-:W-:-:S02]  /*12b60*/  IADD3 R194, P5, R194, UR13, RZ ;  /* 0x0000000dc2c27c10 */ /* 0x008fc4000ffbe0ff */
        /* <DEDUP_REMOVED lines=20> */
[----:B------:R-:W-:-:S03]  /*12cb0*/  IADD3 R243, P5, R243, UR13, RZ ;  /* 0x0000000df3f37c10 */ /* 0x000fc6000ffbe0ff */
[----:B------:R0:W-:Y:S01]  /*12cc0*/  STL [R1+0x100], R239 ;  /* 0x000100ef01007387 */ /* 0x0001e20000100800 */
[----:B------:R-:W-:-:S03]  /*12cd0*/  IADD3.X R242, R242, UR25, RZ, P6, !PT ;  /* 0x00000019f2f27c10 */ /* 0x000fc6000b7fe4ff */
[----:B------:R-:W-:Y:S01]  /*12ce0*/  STL [R1+0x108], R240 ;  /* 0x000108f001007387 */ /* 0x000fe20000100800 */
[----:B------:R-:W-:-:S03]  /*12cf0*/  IADD3 R247, P6, R247, UR13, RZ ;  /* 0x0000000df7f77c10 */ /* 0x000fc6000ffde0ff */
[----:B0-----:R-:W3:Y:S04]  /*12d00*/  LDL.LU R239, [R1+0xb8] ;  /* 0x0000b80001ef7983 */ /* 0x001ee80000300800 */
[----:B------:R-:W-:Y:S04]  /*12d10*/  STL [R1+0xdc], R238 ;  /* 0x0000dcee01007387 */ /* 0x000fe80000100800 */
[----:B------:R-:W-:Y:S04]  /*12d20*/  STL [R1+0xd4], R243 ;  /* 0x0000d4f301007387 */ /* 0x000fe80000100800 */
[----:B------:R-:W-:Y:S01]  /*12d30*/  STL [R1+0xf8], R242 ;  /* 0x0000f8f201007387 */ /* 0x000fe20000100800 */
[----:B----4-:R-:W-:-:S03]  /*12d40*/  IADD3.X R244, R244, UR25, RZ, P1, !PT ;  /* 0x00000019f4f47c10 */ /* 0x010fc60008ffe4ff */
        /* <DEDUP_REMOVED lines=14> */
[----:B------:R1:W-:Y:S01]  /*12e30*/  STL [R1+0xe0], R248 ;  /* 0x0000e0f801007387 */ /* 0x0003e20000100800 */
[----:B------:R-:W-:-:S03]  /*12e40*/  IADD3 R192, P5, R192, UR13, RZ ;  /* 0x0000000dc0c07c10 */ /* 0x000fc6000ffbe0ff */
[----:B0-----:R-:W4:Y:S04]  /*12e50*/  LDL.LU R241, [R1+0x8c] ;  /* 0x00008c0001f17983 */ /* 0x001f280000300800 */
[----:B------:R0:W-:Y:S04]  /*12e60*/  STL [R1+0xb4], R251 ;  /* 0x0000b4fb01007387 */ /* 0x0001e80000100800 */
[----:B------:R0:W-:Y:S04]  /*12e70*/  STL [R1+0xac], R250 ;  /* 0x0000acfa01007387 */ /* 0x0001e80000100800 */
[----:B------:R0:W-:Y:S04]  /*12e80*/  STL [R1+0xd0], R252 ;  /* 0x0000d0fc01007387 */ /* 0x0001e80000100800 */
[----:B------:R0:W-:Y:S01]  /*12e90*/  STL [R1+0xa4], R192 ;  /* 0x0000a4c001007387 */ /* 0x0001e20000100800 */
[----:B--2---:R-:W-:-:S02]  /*12ea0*/  IADD3.X R229, R229, UR25, RZ, P6, !PT ;  /* 0x00000019e5e57c10 */ /* 0x004fc4000b7fe4ff */
[----:B------:R-:W-:-:S03]  /*12eb0*/  IADD3 R233, P6, R233, UR13, RZ ;  /* 0x0000000de9e97c10 */ /* 0x000fc6000ffde0ff */
[----:B------:R2:W-:Y:S01]  /*12ec0*/  STL [R1+0xc8], R229 ;  /* 0x0000c8e501007387 */ /* 0x0005e20000100800 */
[----:B------:R-:W-:-:S03]  /*12ed0*/  IADD3.X R235, R235, UR25, RZ, P1, !PT ;  /* 0x00000019ebeb7c10 */ /* 0x000fc60008ffe4ff */
[----:B------:R-:W2:Y:S01]  /*12ee0*/  LDL.LU R194, [R1+0xb0] ;  /* 0x0000b00001c27983 */ /* 0x000ea20000300800 */
[----:B------:R-:W-:-:S03]  /*12ef0*/  IADD3 R237, P1, R237, UR13, RZ ;  /* 0x0000000deded7c10 */ /* 0x000fc6000ff3e0ff */
[----:B------:R2:W-:Y:S04]  /*12f00*/  STL [R1+0x9c], R233 ;  /* 0x00009ce901007387 */ /* 0x0005e80000100800 */
[----:B------:R-:W2:Y:S04]  /*12f10*/  LDL.LU R190, [R1+0x84] ;  /* 0x0000840001be7983 */ /* 0x000ea80000300800 */
[----:B------:R2:W-:Y:S04]  /*12f20*/  STL [R1+0xc0], R235 ;  /* 0x0000c0eb01007387 */ /* 0x0005e80000100800 */
[----:B------:R-:W2:Y:S04]  /*12f30*/  LDL.LU R191, [R1+0xa8] ;  /* 0x0000a80001bf7983 */ /* 0x000ea80000300800 */
[----:B------:R2:W-:Y:S04]  /*12f40*/  STL [R1+0x94], R237 ;  /* 0x000094ed01007387 */ /* 0x0005e80000100800 */
[----:B------:R-:W2:Y:S04]  /*12f50*/  LDL.LU R223, [R1+0x7c] ;  /* 0x00007c0001df7983 */ /* 0x000ea80000300800 */
[----:B------:R-:W2:Y:S04]  /*12f60*/  LDL.LU R225, [R1+0xa0] ;  /* 0x0000a00001e17983 */ /* 0x000ea80000300800 */
[----:B------:R-:W2:Y:S04]  /*12f70*/  LDL.LU R231, [R1+0x74] ;  /* 0x0000740001e77983 */ /* 0x000ea80000300800 */
[----:B------:R-:W2:Y:S04]  /*12f80*/  LDL.LU R227, [R1+0x98] ;  /* 0x0000980001e37983 */ /* 0x000ea80000300800 */
[----:B------:R-:W2:Y:S04]  /*12f90*/  LDL.LU R236, [R1+0x6c] ;  /* 0x00006c0001ec7983 */ /* 0x000ea80000300800 */
[----:B------:R-:W2:Y:S04]  /*12fa0*/  LDL.LU R234, [R1+0x90] ;  /* 0x0000900001ea7983 */ /* 0x000ea80000300800 */
[----:B------:R-:W2:Y:S04]  /*12fb0*/  LDL.LU R240, [R1+0x64] ;  /* 0x0000640001f07983 */ /* 0x000ea80000300800 */
[----:B------:R-:W2:Y:S01]  /*12fc0*/  LDL.LU R238, [R1+0x88] ;  /* 0x0000880001ee7983 */ /* 0x000ea20000300800 */
        /* <DEDUP_REMOVED lines=23> */
[----:B------:R1:W-:Y:S06]  /*13140*/  MEMBAR.ALL.CTA ;  /* 0x0000000000007992 */ /* 0x0003ec0000008000 */
[----:B-1----:R-:W1:Y:S01]  /*13150*/  FENCE.VIEW.ASYNC.S ;  /* 0x00000000000073c6 */ /* 0x002e620000000000 */
[----:B------:R-:W-:Y:S01]  /*13160*/  USHF.L.U32 UR4, UR24, 0x7, URZ ;  /* 0x0000000718047899 */ /* 0x000fe2000800063f */
[----:B------:R-:W-:Y:S01]  /*13170*/  UMOV UR9, 0x40000040 ;  /* 0x4000004000097882 */ /* 0x000fe20000000000 */
[----:B---3--:R-:W-:-:S02]  /*13180*/  IADD3.X R239, R239, UR25, RZ, P2, !PT ;  /* 0x00000019efef7c10 */ /* 0x008fc400097fe4ff */
[----:B------:R-:W-:Y:S01]  /*13190*/  ULOP3.LUT UR4, UR4, 0x200, URZ, 0xc0, !UPT ;  /* 0x0000020004047892 */ /* 0x000fe2000f8ec03f */
[----:B------:R-:W3:Y:S01]  /*131a0*/  LDL.LU R243, [R1+0x5c] ;  /* 0x00005c0001f37983 */ /* 0x000ee20000300800 */
[----:B-1----:R-:W-:Y:S02]  /*131b0*/  BAR.SYNC.DEFER_BLOCKING 0x0 ;  /* 0x0000000000007b1d */ /* 0x002fe40000010000 */
[----:B------:R-:W-:-:S04]  /*131c0*/  ULEA.HI UR4, UR12, UR4, URZ, 0x1c ;  /* 0x000000040c047291 */ /* 0x000fc8000f8fe03f */
[----:B------:R-:W-:Y:S01]  /*131d0*/  ULOP3.LUT UR8, UR4, 0x3fff, URZ, 0xc0, !UPT ;  /* 0x00003fff04087892 */ /* 0x000fe2000f8ec03f */
[----:B------:R-:W3:Y:S01]  /*131e0*/  LDL.LU R242, [R1+0x54] ;  /* 0x0000540001f27983 */ /* 0x000ee20000300800 */
[----:B------:R-:W-:-:S03]  /*131f0*/  WARPGROUP.ARRIVE ;  /* 0x00000000000079c5 */ /* 0x000fc60000000000 */
[----:B------:R-:W3:Y:S01]  /*13200*/  LDL.LU R247, [R1+0x78] ;  /* 0x0000780001f77983 */ /* 0x000ee20000300800 */
[----:B------:R-:W-:-:S03]  /*13210*/  UMOV UR4, URZ ;  /* 0x0000003f00047c82 */ /* 0x000fc60008000000 */
[----:B------:R-:W3:Y:S01]  /*13220*/  LDL.LU R244, [R1+0x4c] ;  /* 0x00004c0001f47983 */ /* 0x000ee20000300800 */
[----:B------:R-:W-:Y:S01]  /*13230*/  QGMMA.64x128x32.F32.E4M3.E4M3 R88, gdesc[UR8], R88 ;  /* 0x01e00000085879f3 */ /* 0x000fe20008700858 */
[----:B------:R-:W-:Y:S02]  /*13240*/  UIADD3 UR8, UP0, UR8, 0x2, URZ ;  /* 0x0000000208087890 */ /* 0x000fe4000ff1e03f */
[----:B------:R1:W-:Y:S02]  /*13250*/  STL [R1+0xb8], R239 ;  /* 0x0000b8ef01007387 */ /* 0x0003e40000100800 */
[----:B------:R-:W-:Y:S02]  /*13260*/  UIADD3.X UR5, UR4, 0x40000040, URZ, UP0, !UPT ;  /* 0x4000004004057890 */ /* 0x000fe400087fe43f */
[----:B------:R-:W3:Y:S04]  /*13270*/  LDL.LU R246, [R1+0x70] ;  /* 0x0000700001f67983 */ /* 0x000ee80000300800 */
[----:B------:R-:W3:Y:S01]  /*13280*/  LDL.LU R245, [R1+0x44] ;  /* 0x0000440001f57983 */ /* 0x000ee20000300800 */
[----:B----4-:R-:W-:-:S03]  /*13290*/  IADD3 R241, P2, R241, UR13, RZ ;  /* 0x0000000df1f17c10 */ /* 0x010fc6000ff5e0ff */
[----:B------:R-:W4:Y:S04]  /*132a0*/  LDL.LU R249, [R1+0x68] ;  /* 0x0000680001f97983 */ /* 0x000f280000300800 */
[----:B------:R-:W4:Y:S04]  /*132b0*/  LDL.LU R248, [R1+0x3c] ;  /* 0x00003c0001f87983 */ /* 0x000f280000300800 */
[----:B0-----:R-:W4:Y:S01]  /*132c0*/  LDL.LU R251, [R1+0x60] ;  /* 0x0000600001fb7983 */ /* 0x001f220000300800 */
[----:B------:R-:W-:-:S03]  /*132d0*/  UMOV UR4, UR8 ;  /* 0x0000000800047c82 */ /* 0x000fc60008000000 */
[----:B------:R-:W4:Y:S04]  /*132e0*/  LDL.LU R250, [R1+0x34] ;  /* 0x0000340001fa7983 */ /* 0x000f280000300800 */
[----:B------:R-:W4:Y:S04]  /*132f0*/  LDL.LU R252, [R1+0x58] ;  /* 0x0000580001fc7983 */ /* 0x000f280000300800 */
[----:B------:R-:W4:Y:S04]  /*13300*/  LDL.LU R192, [R1+0x50] ;  /* 0x0000500001c07983 */ /* 0x000f280000300800 */
[----:B--2---:R-:W2:Y:S04]  /*13310*/  LDL.LU R229, [R1+0x24] ;  /* 0x0000240001e57983 */ /* 0x004ea80000300800 */
[----:B------:R-:W2:Y:S04]  /*13320*/  LDL.LU R233, [R1+0x48] ;  /* 0x0000480001e97983 */ /* 0x000ea80000300800 */
[----:B------:R0:W-:Y:S04]  /*13330*/  STL [R1+0x8c], R241 ;  /* 0x00008cf101007387 */ /* 0x0001e80000100800 */
[----:B------:R-:W2:Y:S04]  /*13340*/  LDL.LU R235, [R1+0x40] ;  /* 0x0000400001eb7983 */ /* 0x000ea80000300800 */
[----:B------:R-:W2:Y:S04]  /*13350*/  LDL.LU R237, [R1+0x38] ;  /* 0x0000380001ed7983 */ /* 0x000ea80000300800 */
[----:B-1----:R-:W2:Y:S04]  /*13360*/  LDL.LU R239, [R1+0x30] ;  /* 0x0000300001ef7983 */ /* 0x002ea80000300800 */
[----:B0-----:R-:W2:Y:S01]  /*13370*/  LDL.LU R241, [R1+0x28] ;  /* 0x0000280001f17983 */ /* 0x001ea20000300800 */
[----:B------:R-:W-:Y:S01]  /*13380*/  IADD3.X R194, R194, UR25, RZ, P3, !PT ;  /* 0x00000019c2c27c10 */ /* 0x000fe20009ffe4ff */
[----:B------:R-:W-:Y:S01]  /*13390*/  QGMMA.64x128x32.F32.E4M3.E4M3 R88, gdesc[UR4], R88 ;  /* 0x01e00000045879f3 */ /* 0x000fe20008700858 */
        /* <DEDUP_REMOVED lines=14> */
[----:B------:R-:W-:Y:S02]  /*13480*/  IADD3.X R0, R0, UR25, RZ, P3, !PT ;  /* 0x0000001900007c10 */ /* 0x000fe40009ffe4ff */
[----:B------:R-:W-:Y:S01]  /*13490*/  IADD3.X R234, R234, UR25, RZ, P1, !PT ;  /* 0x00000019eaea7c10 */ /* 0x000fe20008ffe4ff */
[----:B------:R-:W-:Y:S01]  /*134a0*/  STL [R1+0x6c], R236 ;  /* 0x00006cec01007387 */ /* 0x000fe20000100800 */
[----:B------:R-:W-:-:S03]  /*134b0*/  IADD3 R240, P1, R240, UR13, RZ ;  /* 0x0000000df0f07c10 */ /* 0x000fc6000ff3e0ff */
[----:B------:R-:W-:Y:S01]  /*134c0*/  STL [R1+0x90], R234 ;  /* 0x000090ea01007387 */ /* 0x000fe20000100800 */
[----:B------:R-:W-:-:S03]  /*134d0*/  IADD3.X R238, R238, UR25, RZ, P2, !PT ;  /* 0x00000019eeee7c10 */ /* 0x000fc600097fe4ff */
[----:B------:R-:W-:Y:S04]  /*134e0*/  STL [R1+0x64], R240 ;  /* 0x000064f001007387 */ /* 0x000fe80000100800 */
[----:B------:R0:W-:Y:S04]  /*134f0*/  STL [R1+0x80], R0 ;  /* 0x0000800001007387 */ /* 0x0001e80000100800 */
[----:B------:R-:W-:Y:S04]  /*13500*/  STL [R1+0x88], R238 ;  /* 0x000088ee01007387 */ /* 0x000fe80000100800 */
[----:B0-----:R-:W2:Y:S01]  /*13510*/  LDL.LU R0, [R1+0x66c] ;  /* 0x00066c0001007983 */ /* 0x001ea20000300800 */
[----:B------:R-:W-:-:S09]  /*13520*/  UIADD3.64 UR20, UR4, 0x2, URZ ;  /* 0x0000000204147897 */ /* 0x000fd2000fffe03f */
[----:B------:R-:W-:Y:S01]  /*13530*/  QGMMA.64x128x32.F32.E4M3.E4M3 R88, gdesc[UR20], R88 ;  /* 0x01e00000145879f3 */ /* 0x000fe20008700858 */
[----:B------:R-:W-:Y:S02]  /*13540*/  UIADD3.64 UR16, UR4, 0x4, URZ ;  /* 0x0000000404107897 */ /* 0x000fe4000fffe03f */
[----:B------:R-:W-:Y:S02]  /*13550*/  UIADD3.64 UR8, UR4, 0x3fe, URZ ;  /* 0x000003fe04087897 */ /* 0x000fe4000fffe03f */
[----:B------:R-:W-:-:S07]  /*13560*/  UIADD3.64 UR28, UR4, 0x400, URZ ;  /* 0x00000400041c7897 */ /* 0x000fce000fffe03f */
[----:B------:R-:W-:-:S12]  /*13570*/  QGMMA.64x128x32.F32.E4M3.E4M3 R88, gdesc[UR16], R88 ;  /* 0x01e00000105879f3 */ /* 0x000fd80008700858 */
[----:B------:R-:W-:Y:S01]  /*13580*/  QGMMA.64x128x32.F32.E4M3.E4M3 R24, gdesc[UR8], R24 ;  /* 0x01e00000081879f3 */ /* 0x000fe20008700818 */
[----:B---3--:R-:W-:Y:S02]  /*13590*/  IADD3 R243, P2, R243, UR13, RZ ;  /* 0x0000000df3f37c10 */ /* 0x008fe4000ff5e0ff */
[----:B------:R-:W-:Y:S02]  /*135a0*/  IADD3 R242, P3, R242, UR13, RZ ;  /* 0x0000000df2f27c10 */ /* 0x000fe4000ff7e0ff */
[----:B------:R-:W-:Y:S02]  /*135b0*/  IADD3.X R247, R247, UR25, RZ, P4, !PT ;  /* 0x00000019f7f77c10 */ /* 0x000fe4000a7fe4ff */
[----:B------:R-:W-:Y:S01]  /*135c0*/  IADD3 R244, P4, R244, UR13, RZ ;  /* 0x0000000df4f47c10 */ /* 0x000fe2000ff9e0ff */
[----:B------:R-:W-:Y:S01]  /*135d0*/  STL [R1+0x5c], R243 ;  /* 0x00005cf301007387 */ /* 0x000fe20000100800 */
[----:B------:R-:W-:Y:S02]  /*135e0*/  IADD3.X R246, R246, UR25, RZ, P5, !PT ;  /* 0x00000019f6f67c10 */ /* 0x000fe4000affe4ff */
[----:B------:R-:W-:Y:S01]  /*135f0*/  IADD3 R245, P5, R245, UR13, RZ ;  /* 0x0000000df5f57c10 */ /* 0x000fe2000ffbe0ff */
[----:B------:R-:W-:Y:S01]  /*13600*/  STL [R1+0x54], R242 ;  /* 0x000054f201007387 */ /* 0x000fe20000100800 */
[----:B----4-:R-:W-:-:S02]  /*13610*/  IADD3.X R249, R249, UR25, RZ, P6, !PT ;  /* 0x00000019f9f97c10 */ /* 0x010fc4000b7fe4ff */
[----:B------:R-:W-:Y:S01]  /*13620*/  IADD3 R248, P6, R248, UR13, RZ ;  /* 0x0000000df8f87c10 */ /* 0x000fe2000ffde0ff */
[----:B------:R-:W-:Y:S01]  /*13630*/  STL [R1+0x78], R247 ;  /* 0x000078f701007387 */ /* 0x000fe20000100800 */
[----:B------:R-:W-:Y:S02]  /*13640*/  IADD3.X R251, R251, UR25, RZ, P1, !PT ;  /* 0x00000019fbfb7c10 */ /* 0x000fe40008ffe4ff */
[----:B------:R-:W-:Y:S01]  /*13650*/  IADD3.X R252, R252, UR25, RZ, P2, !PT ;  /* 0x00000019fcfc7c10 */ /* 0x000fe200097fe4ff */
[----:B------:R-:W-:Y:S01]  /*13660*/  STL [R1+0x4c], R244 ;  /* 0x00004cf401007387 */ /* 0x000fe20000100800 */
[----:B------:R-:W-:-:S03]  /*13670*/  IADD3 R250, P1, R250, UR13, RZ ;  /* 0x0000000dfafa7c10 */ /* 0x000fc6000ff3e0ff */
[----:B------:R-:W-:Y:S04]  /*13680*/  STL [R1+0x70], R246 ;  /* 0x000070f601007387 */ /* 0x000fe80000100800 */
[----:B------:R-:W-:Y:S04]  /*13690*/  STL [R1+0x44], R245 ;  /* 0x000044f501007387 */ /* 0x000fe80000100800 */
[----:B------:R-:W-:Y:S01]  /*136a0*/  STL [R1+0x68], R249 ;  /* 0x000068f901007387 */ /* 0x000fe20000100800 */
[----:B------:R-:W-:-:S03]  /*136b0*/  UMOV UR30, UR6 ;  /* 0x00000006001e7c82 */ /* 0x000fc60008000000 */
[----:B------:R-:W-:Y:S01]  /*136c0*/  STL [R1+0x3c], R248 ;  /* 0x00003cf801007387 */ /* 0x000fe20000100800 */
[----:B------:R-:W-:-:S03]  /*136d0*/  UMOV UR31, UR7 ;  /* 0x00000007001f7c82 */ /* 0x000fc60008000000 */
[----:B------:R-:W-:Y:S01]  /*136e0*/  STL [R1+0x60], R251 ;  /* 0x000060fb01007387 */ /* 0x000fe20000100800 */
[----:B------:R-:W-:Y:S01]  /*136f0*/  QGMMA.64x128x32.F32.E4M3.E4M3 R24, gdesc[UR28], R24 ;  /* 0x01e000001c1879f3 */ /* 0x000fe20008700818 */
[----:B--2---:R-:W-:-:S05]  /*13700*/  IADD3 R0, P2, R0, UR13, RZ ;  /* 0x0000000d00007c10 */ /* 0x004fca000ff5e0ff */
[----:B------:R0:W-:Y:S04]  /*13710*/  STL [R1+0x2c], R0 ;  /* 0x00002c0001007387 */ /* 0x0001e80000100800 */
[----:B------:R-:W-:Y:S04]  /*13720*/  STL [R1+0x34], R250 ;  /* 0x000034fa01007387 */ /* 0x000fe80000100800 */
[----:B0-----:R-:W2:Y:S01]  /*13730*/  LDL.LU R0, [R1+0x668] ;  /* 0x0006680001007983 */ /* 0x001ea20000300800 */
[----:B------:R-:W-:-:S09]  /*13740*/  UIADD3.64 UR20, UR4, 0x402, URZ ;  /* 0x0000040204147897 */ /* 0x000fd2000fffe03f */
[----:B------:R-:W-:Y:S01]  /*13750*/  QGMMA.64x128x32.F32.E4M3.E4M3 R24, gdesc[UR20], R24 ;  /* 0x01e00000141879f3 */ /* 0x000fe20008700818 */
[----:B------:R-:W-:Y:S01]  /*13760*/  UIADD3.64 UR16, UR4, 0x404, URZ ;  /* 0x0000040404107897 */ /* 0x000fe2000fffe03f */
[----:B------:R-:W-:Y:S02]  /*13770*/  IADD3.X R192, R192, UR25, RZ, P3, !PT ;  /* 0x00000019c0c07c10 */ /* 0x000fe40009ffe4ff */
[----:B------:R-:W-:Y:S02]  /*13780*/  IADD3 R229, P3, R229, UR13, RZ ;  /* 0x0000000de5e57c10 */ /* 0x000fe4000ff7e0ff */
[----:B------:R-:W-:Y:S01]  /*13790*/  IADD3.X R233, R233, UR25, RZ, P4, !PT ;  /* 0x00000019e9e97c10 */ /* 0x000fe2000a7fe4ff */
[----:B------:R-:W-:Y:S01]  /*137a0*/  STL [R1+0x58], R252 ;  /* 0x000058fc01007387 */ /* 0x000fe20000100800 */
[----:B------:R-:W-:Y:S02]  /*137b0*/  IADD3.X R235, R235, UR25, RZ, P5, !PT ;  /* 0x00000019ebeb7c10 */ /* 0x000fe4000affe4ff */
[----:B------:R-:W-:Y:S01]  /*137c0*/  IADD3.X R237, R237, UR25, RZ, P6, !PT ;  /* 0x00000019eded7c10 */ /* 0x000fe2000b7fe4ff */
[----:B------:R-:W-:Y:S01]  /*137d0*/  STL [R1+0x50], R192 ;  /* 0x000050c001007387 */ /* 0x000fe20000100800 */
[----:B------:R-:W-:-:S03]  /*137e0*/  IADD3.X R239, R239, UR25, RZ, P1, !PT ;  /* 0x00000019efef7c10 */ /* 0x000fc60008ffe4ff */
[----:B------:R-:W-:Y:S01]  /*137f0*/  STL [R1+0x24], R229 ;  /* 0x000024e501007387 */ /* 0x000fe20000100800 */
[----:B------:R-:W-:-:S03]  /*13800*/  IADD3.X R241, R241, UR25, RZ, P2, !PT ;  /* 0x00000019f1f17c10 */ /* 0x000fc600097fe4ff */
[----:B------:R-:W-:Y:S01]  /*13810*/  STL [R1+0x48], R233 ;  /* 0x000048e901007387 */ /* 0x000fe20000100800 */
[----:B------:R-:W-:Y:S03]  /*13820*/  QGMMA.64x128x32.F32.E4M3.E4M3 R24, gdesc[UR16], R24, gsb0 ;  /* 0x01e00000101879f3 */ /* 0x000fe60008000818 */
[----:B------:R-:W-:Y:S04]  /*13830*/  STL [R1+0x40], R235 ;  /* 0x000040eb01007387 */ /* 0x000fe80000100800 */
[----:B------:R-:W-:Y:S01]  /*13840*/  STL [R1+0x38], R237 ;  /* 0x000038ed01007387 */ /* 0x000fe20000100800 */
[----:B------:R-:W-:-:S05]  /*13850*/  VIADD R4, R4, 0x1 ;  /* 0x0000000104047836 */ /* 0x000fca0000000000 */
[----:B------:R-:W-:Y:S02]  /*13860*/  ISETP.NE.U32.AND P0, PT, R4, R8, PT ;  /* 0x000000080400720c */ /* 0x000fe40003f05070 */
[----:B--2---:R-:W-:-:S05]  /*13870*/  IADD3.X R0, R0, UR25, RZ, P3, !PT ;  /* 0x0000001900007c10 */ /* 0x004fca0009ffe4ff */
[----:B------:R0:W-:Y:S04]  /*13880*/  STL [R1+0x20], R0 ;  /* 0x0000200001007387 */ /* 0x0001e80000100800 */
[----:B------:R1:W-:Y:S04]  /*13890*/  STL [R1+0x30], R239 ;  /* 0x000030ef01007387 */ /* 0x0003e80000100800 */
[----:B0-----:R1:W5:Y:S04]  /*138a0*/  LDL.LU R0, [R1+0x664] ;  /* 0x0006640001007983 */ /* 0x0013680000300800 */
[----:B------:R1:W-:Y:S01]  /*138b0*/  STL [R1+0x28], R241 ;  /* 0x000028f101007387 */ /* 0x0003e20000100800 */
[----:B------:R-:W-:-:S02]  /*138c0*/  WARPGROUP.DEPBAR.LE gsb0, 0x0 ;  /* 0x00008000000079c5 */ /* 0x000fc40000010000 */
[----:B------:R-:W-:Y:S05]  /*138d0*/  @P0 BRA `(.L_x_2) ;  /* 0xffffff4400ec0947 */ /* 0x000fea000383ffff */
.L_x_1:
[----:B------:R-:W2:Y:S01]  /*138e0*/  LDL.LU R9, [R1+0x660] ;  /* 0x0006600001097983 */ /* 0x000ea20000300800 */
[----:B------:R-:W-:Y:S01]  /*138f0*/  F2FP.SATFINITE.E4M3.F32.PACK_AB_MERGE_C R4, R89, R88, RZ ;  /* 0x000000585904723e */ /* 0x000fe200048070ff */
[----:B------:R-:W-:Y:S01]  /*13900*/  ULDC.64 UR6, c[0x0][0x228] ;  /* 0x00008a0000067ab9 */ /* 0x000fe20000000a00 */
[----:B------:R-:W3:Y:S01]  /*13910*/  S2R R10, SR_TID.X ;  /* 0x00000000000a7919 */ /* 0x000ee20000002100 */
[----:B------:R-:W-:Y:S02]  /*13920*/  F2FP.SATFINITE.E4M3.F32.PACK_AB_MERGE_C R5, R91, R90, RZ ;  /* 0x0000005a5b05723e */ /* 0x000fe400048070ff */
[----:B------:R-:W-:Y:S01]  /*13930*/  F2FP.SATFINITE.E4M3.F32.PACK_AB_MERGE_C R93, R93, R92, RZ ;  /* 0x0000005c5d5d723e */ /* 0x000fe200048070ff */
[----:B------:R-:W4:Y:S01]  /*13940*/  LDL.LU R16, [R1+0x65c] ;  /* 0x00065c0001107983 */ /* 0x000f220000300800 */
[----:B------:R-:W-:Y:S01]  /*13950*/  F2FP.SATFINITE.E4M3.F32.PACK_AB_MERGE_C R94, R95, R94, RZ ;  /* 0x0000005e5f5e723e */ /* 0x000fe200048070ff */
[----:B-----5:R-:W-:Y:S01]  /*13960*/  VIADD R8, R0, 0x7f ;  /* 0x0000007f00087836 */ /* 0x020fe20000000000 */
[----:B------:R-:W-:Y:S01]  /*13970*/  F2FP.SATFINITE.E4M3.F32.PACK_AB_MERGE_C R6, R25, R24, RZ ;  /* 0x000000181906723e */ /* 0x000fe200048070ff */
[----:B------:R-:W-:Y:S01]  /*13980*/  ULDC UR4, c[0x0][0x22c] ;  /* 0x00008b0000047ab9 */ /* 0x000fe20000000800 */
[----:B------:R-:W-:Y:S01]  /*13990*/  F2FP.SATFINITE.E4M3.F32.PACK_AB_MERGE_C R7, R27, R26, RZ ;  /* 0x0000001a1b07723e */ /* 0x000fe200048070ff */
[----:B------:R-:W-:Y:S01]  /*139a0*/  ULDC UR5, c[0x0][0x22c] ;  /* 0x00008b0000057ab9 */ /* 0x000fe20000000800 */
[----:B------:R-:W-:-:S02]  /*139b0*/  F2FP.SATFINITE.E4M3.F32.PACK_AB_MERGE_C R29, R29, R28, RZ ;  /* 0x0000001c1d1d723e */ /* 0x000fc400048070ff */
[----:B------:R-:W-:Y:S02]  /*139c0*/  F2FP.SATFINITE.E4M3.F32.PACK_AB_MERGE_C R30, R31, R30, RZ ;  /* 0x0000001e1f1e723e */ /* 0x000fe400048070ff */
[----:B------:R-:W-:Y:S02]  /*139d0*/  F2FP.SATFINITE.E4M3.F32.PACK_AB_MERGE_C R39, R39, R38, RZ ;  /* 0x000000262727723e */ /* 0x000fe400048070ff */
[----:B------:R-:W-:Y:S02]  /*139e0*/  PRMT R4, R4, 0x5410, R93 ;  /* 0x0000541004047816 */ /* 0x000fe4000000005d */
[----:B------:R-:W-:Y:S02]  /*139f0*/  PRMT R5, R5, 0x5410, R94 ;  /* 0x0000541005057816 */ /* 0x000fe4000000005e */
[----:B------:R-:W-:Y:S02]  /*13a00*/  PRMT R6, R6, 0x5410, R29 ;  /* 0x0000541006067816 */ /* 0x000fe4000000001d */
[----:B------:R-:W-:-:S02]  /*13a10*/  PRMT R7, R7, 0x5410, R30 ;  /* 0x0000541007077816 */ /* 0x000fc4000000001e */
[----:B------:R-:W-:Y:S02]  /*13a20*/  F2FP.SATFINITE.E4M3.F32.PACK_AB_MERGE_C R98, R99, R98, RZ ;  /* 0x000000626362723e */ /* 0x000fe400048070ff */
[----:B------:R-:W-:Y:S02]  /*13a30*/  F2FP.SATFINITE.E4M3.F32.PACK_AB_MERGE_C R103, R103, R102, RZ ;  /* 0x000000666767723e */ /* 0x000fe400048070ff */
[----:B------:R-:W-:Y:S02]  /*13a40*/  F2FP.SATFINITE.E4M3.F32.PACK_AB_MERGE_C R32, R33, R32, RZ ;  /* 0x000000202120723e */ /* 0x000fe400048070ff */
[----:B------:R-:W-:Y:S01]  /*13a50*/  F2FP.SATFINITE.E4M3.F32.PACK_AB_MERGE_C R34, R35, R34, RZ ;  /* 0x000000222322723e */ /* 0x000fe200048070ff */
[C---:B---3--:R-:W-:Y:S01]  /*13a60*/  IMAD.SHL.U32 R3, R10.reuse, 0x80, RZ ;  /* 0x000000800a037824 */ /* 0x048fe200078e00ff */
[----:B0-----:R-:W-:Y:S02]  /*13a70*/  LOP3.LUT R20, R10, 0xff, RZ, 0xc0, !PT ;  /* 0x000000ff0a147812 */ /* 0x001fe400078ec0ff */
[----:B------:R-:W-:-:S02]  /*13a80*/  F2FP.SATFINITE.E4M3.F32.PACK_AB_MERGE_C R37, R37, R36, RZ ;  /* 0x000000242525723e */ /* 0x000fc400048070ff */
[----:B------:R-:W-:Y:S02]  /*13a90*/  LOP3.LUT R3, R3, 0x800, RZ, 0xc0, !PT ;  /* 0x0000080003037812 */ /* 0x000fe400078ec0ff */
[----:B------:R-:W-:Y:S01]  /*13aa0*/  LEA R20, R20, UR12, 0x4 ;  /* 0x0000000c14147c11 */ /* 0x000fe2000f8e20ff */
[----:B------:R-:W-:Y:S01]  /*13ab0*/  BAR.SYNC.DEFER_BLOCKING 0x0 ;  /* 0x0000000000007b1d */ /* 0x000fe20000010000 */
[----:B------:R-:W-:Y:S02]  /*13ac0*/  F2FP.SATFINITE.E4M3.F32.PACK_AB_MERGE_C R96, R97, R96, RZ ;  /* 0x000000606160723e */ /* 0x000fe400048070ff */
[----:B------:R-:W-:Y:S02]  /*13ad0*/  PRMT R97, R98, 0x5410, R103 ;  /* 0x0000541062617816 */ /* 0x000fe40000000067 */
[----:B------:R-:W-:Y:S02]  /*13ae0*/  PRMT R98, R32, 0x5410, R37 ;  /* 0x0000541020627816 */ /* 0x000fe40000000025 */
[----:B------:R-:W-:-:S02]  /*13af0*/  PRMT R99, R34, 0x5410, R39 ;  /* 0x0000541022637816 */ /* 0x000fc40000000027 */
[----:B------:R-:W-:Y:S02]  /*13b00*/  F2FP.SATFINITE.E4M3.F32.PACK_AB_MERGE_C R101, R101, R100, RZ ;  /* 0x000000646565723e */ /* 0x000fe400048070ff */
[----:B------:R-:W-:Y:S02]  /*13b10*/  F2FP.SATFINITE.E4M3.F32.PACK_AB_MERGE_C R106, R107, R106, RZ ;  /* 0x0000006a6b6a723e */ /* 0x000fe400048070ff */
[----:B------:R-:W-:Y:S02]  /*13b20*/  PRMT R96, R96, 0x5410, R101 ;  /* 0x0000541060607816 */ /* 0x000fe40000000065 */
[----:B------:R-:W-:Y:S02]  /*13b30*/  F2FP.SATFINITE.E4M3.F32.PACK_AB_MERGE_C R111, R111, R110, RZ ;  /* 0x0000006e6f6f723e */ /* 0x000fe400048070ff */
[----:B------:R-:W-:Y:S02]  /*13b40*/  F2FP.SATFINITE.E4M3.F32.PACK_AB_MERGE_C R104, R105, R104, RZ ;  /* 0x000000686968723e */ /* 0x000fe400048070ff */
[----:B------:R-:W-:-:S02]  /*13b50*/  F2FP.SATFINITE.E4M3.F32.PACK_AB_MERGE_C R109, R109, R108, RZ ;  /* 0x0000006c6d6d723e */ /* 0x000fc400048070ff */
[----:B------:R-:W-:Y:S02]  /*13b60*/  F2FP.SATFINITE.E4M3.F32.PACK_AB_MERGE_C R40, R41, R40, RZ ;  /* 0x000000282928723e */ /* 0x000fe400048070ff */
[----:B------:R-:W-:Y:S02]  /*13b70*/  F2FP.SATFINITE.E4M3.F32.PACK_AB_MERGE_C R42, R43, R42, RZ ;  /* 0x0000002a2b2a723e */ /* 0x000fe400048070ff */
[----:B------:R-:W-:Y:S02]  /*13b80*/  F2FP.SATFINITE.E4M3.F32.PACK_AB_MERGE_C R45, R45, R44, RZ ;  /* 0x0000002c2d2d723e */ /* 0x000fe400048070ff */
[----:B------:R-:W-:Y:S02]  /*13b90*/  F2FP.SATFINITE.E4M3.F32.PACK_AB_MERGE_C R47, R47, R46, RZ ;  /* 0x0000002e2f2f723e */ /* 0x000fe400048070ff */
[----:B------:R-:W-:Y:S02]  /*13ba0*/  PRMT R105, R106, 0x5410, R111 ;  /* 0x000054106a697816 */ /* 0x000fe4000000006f */
[----:B------:R-:W-:-:S02]  /*13bb0*/  PRMT R104, R104, 0x5410, R109 ;  /* 0x0000541068687816 */ /* 0x000fc4000000006d */
[----:B------:R-:W-:Y:S02]  /*13bc0*/  PRMT R106, R40, 0x5410, R45 ;  /* 0x00005410286a7816 */ /* 0x000fe4000000002d */
[----:B------:R-:W-:Y:S02]  /*13bd0*/  PRMT R107, R42, 0x5410, R47 ;  /* 0x000054102a6b7816 */ /* 0x000fe4000000002f */
[----:B------:R-:W-:Y:S02]  /*13be0*/  F2FP.SATFINITE.E4M3.F32.PACK_AB_MERGE_C R114, R115, R114, RZ ;  /* 0x000000727372723e */ /* 0x000fe400048070ff */
        /* <DEDUP_REMOVED lines=59> */
[----:B--2---:R-:W-:Y:S01]  /*13fa0*/  LOP3.LUT R2, R9, 0xf0, RZ, 0xc0, !PT ;  /* 0x000000f009027812 */ /* 0x004fe200078ec0ff */
[----:B------:R-:W-:-:S03]  /*13fb0*/  VIADD R9, R0, 0x1 ;  /* 0x0000000100097836 */ /* 0x000fc60000000000 */
[----:B------:R-:W-:Y:S01]  /*13fc0*/  IADD3 R3, R3, UR12, R2 ;  /* 0x0000000c03037c10 */ /* 0x000fe2000fffe002 */
[----:B------:R-:W-:Y:S01]  /*13fd0*/  IMAD.SHL.U32 R2, R10, 0x8, RZ ;  /* 0x000000080a027824 */ /* 0x000fe200078e00ff */
[----:B----4-:R-:W-:Y:S01]  /*13fe0*/  ISETP.GE.AND P0, PT, R16, UR6, PT ;  /* 0x0000000610007c0c */ /* 0x010fe2000bf06270 */
[----:B------:R-:W-:-:S03]  /*13ff0*/  ULDC UR6, c[0x0][0x248] ;  /* 0x0000920000067ab9 */ /* 0x000fc60000000800 */
[----:B------:R-:W-:Y:S02]  /*14000*/  LOP3.LUT R2, R2, 0x700, RZ, 0xc0, !PT ;  /* 0x0000070002027812 */ /* 0x000fe400078ec0ff */
[----:B------:R-:W-:Y:S01]  /*14010*/  ISETP.LT.AND P1, PT, R8, UR4, !P0 ;  /* 0x0000000408007c0c */ /* 0x000fe2000c721270 */
[----:B------:R-:W-:Y:S01]  /*14020*/  ULDC UR4, c[0x0][0x22c] ;  /* 0x00008b0000047ab9 */ /* 0x000fe20000000800 */
[----:B------:R-:W-:Y:S01]  /*14030*/  VIADD R8, R0, 0x3 ;  /* 0x0000000300087836 */ /* 0x000fe20000000000 */
[----:B------:R-:W-:Y:S01]  /*14040*/  ISETP.LT.AND P2, PT, R9, UR4, !P0 ;  /* 0x0000000409007c0c */ /* 0x000fe2000c741270 */
[----:B------:R-:W-:Y:S01]  /*14050*/  IMAD.IADD R38, R2, 0x1, R3 ;  /* 0x0000000102267824 */ /* 0x000fe200078e0203 */
[----:B------:R-:W-:Y:S01]  /*14060*/  ULDC UR4, c[0x0][0x22c] ;  /* 0x00008b0000047ab9 */ /* 0x000fe20000000800 */
[----:B------:R-:W-:Y:S01]  /*14070*/  VIADD R9, R0, 0x2 ;  /* 0x0000000200097836 */ /* 0x000fe20000000000 */
[----:B------:R-:W-:Y:S02]  /*14080*/  ISETP.LT.AND P4, PT, R8, UR5, !P0 ;  /* 0x0000000508007c0c */ /* 0x000fe4000c781270 */
[----:B------:R-:W-:Y:S01]  /*14090*/  STSM.16.M88.4 [R38], R4 ;  /* 0x0000000426007844 */ /* 0x000fe20000000200 */
[----:B------:R-:W-:Y:S01]  /*140a0*/  BAR.SYNC.DEFER_BLOCKING 0x0 ;  /* 0x0000000000007b1d */ /* 0x000fe20000010000 */
[----:B------:R-:W-:-:S02]  /*140b0*/  ISETP.LT.AND P6, PT, R9, UR4, !P0 ;  /* 0x0000000409007c0c */ /* 0x000fc4000c7c1270 */
[----:B------:R-:W-:-:S03]  /*140c0*/  ISETP.LT.AND P5, PT, R0, UR7, !P0 ;  /* 0x0000000700007c0c */ /* 0x000fc6000c7a1270 */
[----:B------:R-:W-:Y:S01]  /*140d0*/  ULDC UR4, c[0x0][0x244] ;  /* 0x0000910000047ab9 */ /* 0x000fe20000000800 */
[----:B------:R-:W-:Y:S01]  /*140e0*/  ULDC UR7, c[0x0][0x22c] ;  /* 0x00008b0000077ab9 */ /* 0x000fe20000000800 */
[----:B------:R-:W-:Y:S01]  /*140f0*/  IMAD R3, R16, UR4, RZ ;  /* 0x0000000410037c24 */ /* 0x000fe2000f8e02ff */
[----:B------:R-:W-:-:S04]  /*14100*/  ULDC.64 UR4, c[0x0][0x220] ;  /* 0x0000880000047ab9 */ /* 0x000fc80000000a00 */
[C---:B------:R-:W-:Y:S01]  /*14110*/  IADD3 R2, P3, R3.reuse, UR4, RZ ;  /* 0x0000000403027c10 */ /* 0x040fe2000ff7e0ff */
[----:B------:R-:W-:Y:S02]  /*14120*/  ULDC UR4, c[0x0][0x248] ;  /* 0x0000920000047ab9 */ /* 0x000fe40000000800 */
[C---:B------:R-:W-:Y:S01]  /*14130*/  IMAD R21, R0.reuse, UR4, RZ ;  /* 0x0000000400157c24 */ /* 0x040fe2000f8e02ff */
[----:B------:R-:W-:Y:S01]  /*14140*/  LEA.HI.X.SX32 R3, R3, UR5, 0x1, P3 ;  /* 0x0000000503037c11 */ /* 0x000fe200098f0eff */
[----:B------:R-:W-:Y:S02]  /*14150*/  ULDC UR5, c[0x0][0x22c] ;  /* 0x00008b0000057ab9 */ /* 0x000fe40000000800 */
[C---:B------:R-:W-:Y:S01]  /*14160*/  VIADD R37, R21.reuse, UR4 ;  /* 0x0000000415257c36 */ /* 0x040fe20008000000 */
[CC--:B------:R-:W-:Y:S01]  /*14170*/  IADD3 R22, P3, R21.reuse, R2.reuse, RZ ;  /* 0x0000000215167210 */ /* 0x0c0fe20007f7e0ff */
[----:B------:R-:W0:Y:S03]  /*14180*/  LDS.128 R32, [R20] ;  /* 0x0000000014207984 */ /* 0x000e260000000c00 */
[----:B------:R-:W-:Y:S01]  /*14190*/  LEA.HI.X.SX32 R23, R21, R3, 0x1, P3 ;  /* 0x0000000315177211 */ /* 0x000fe200018f0eff */
[----:B------:R-:W-:Y:S01]  /*141a0*/  VIADD R21, R0, 0x4 ;  /* 0x0000000400157836 */ /* 0x000fe20000000000 */
[----:B------:R-:W-:Y:S01]  /*141b0*/  BAR.SYNC.DEFER_BLOCKING 0x0 ;  /* 0x0000000000007b1d */ /* 0x000fe20000010000 */
[C---:B------:R-:W-:Y:S01]  /*141c0*/  IADD3 R36, P3, R37.reuse, R2, RZ ;  /* 0x0000000225247210 */ /* 0x040fe20007f7e0ff */
[----:B------:R-:W-:-:S03]  /*141d0*/  VIADD R39, R37, UR4 ;  /* 0x0000000425277c36 */ /* 0x000fc60008000000 */
[----:B------:R-:W-:Y:S01]  /*141e0*/  LEA.HI.X.SX32 R37, R37, R3, 0x1, P3 ;  /* 0x0000000325257211 */ /* 0x000fe200018f0eff */
[----:B------:R-:W-:Y:S01]  /*141f0*/  VIADD R40, R39, UR4 ;  /* 0x0000000427287c36 */ /* 0x000fe20008000000 */
[----:B------:R-:W-:Y:S01]  /*14200*/  STSM.16.M88.4 [R38], R96 ;  /* 0x0000006026007844 */ /* 0x000fe20000000200 */
[----:B------:R-:W-:Y:S01]  /*14210*/  BAR.SYNC.DEFER_BLOCKING 0x0 ;  /* 0x0000000000007b1d */ /* 0x000fe20000010000 */
[C---:B0-----:R-:W-:Y:S02]  /*14220*/  PRMT R41, R32.reuse, 0x7770, RZ ;  /* 0x0000777020297816 */ /* 0x041fe400000000ff */
[----:B------:R-:W-:Y:S02]  /*14230*/  PRMT R43, R32, 0x7771, RZ ;  /* 0x00007771202b7816 */ /* 0x000fe400000000ff */
[----:B------:R-:W-:Y:S01]  /*14240*/  PRMT R45, R33, 0x7770, RZ ;  /* 0x00007770212d7816 */ /* 0x000fe200000000ff */
[----:B------:R-:W0:Y:S02]  /*14250*/  LDS.128 R28, [R20] ;  /* 0x00000000141c7984 */ /* 0x000e240000000c00 */
[----:B------:R-:W-:Y:S06]  /*14260*/  BAR.SYNC.DEFER_BLOCKING 0x0 ;  /* 0x0000000000007b1d */ /* 0x000fec0000010000 */
[----:B------:R-:W-:Y:S02]  /*14270*/  STSM.16.M88.4 [R38], R104 ;  /* 0x0000006826007844 */ /* 0x000fe40000000200 */
[----:B------:R-:W-:Y:S06]  /*14280*/  BAR.SYNC.DEFER_BLOCKING 0x0 ;  /* 0x0000000000007b1d */ /* 0x000fec0000010000 */
[----:B------:R-:W2:Y:S02]  /*14290*/  LDS.128 R24, [R20] ;  /* 0x0000000014187984 */ /* 0x000ea40000000c00 */
[----:B------:R-:W-:Y:S06]  /*142a0*/  BAR.SYNC.DEFER_BLOCKING 0x0 ;  /* 0x0000000000007b1d */ /* 0x000fec0000010000 */
[----:B------:R-:W-:Y:S02]  /*142b0*/  STSM.16.M88.4 [R38], R112 ;  /* 0x0000007026007844 */ /* 0x000fe40000000200 */
[----:B------:R-:W-:Y:S06]  /*142c0*/  BAR.SYNC.DEFER_BLOCKING 0x0 ;  /* 0x0000000000007b1d */ /* 0x000fec0000010000 */
[----:B------:R-:W3:Y:S02]  /*142d0*/  LDS.128 R12, [R20] ;  /* 0x00000000140c7984 */ /* 0x000ee40000000c00 */
[----:B------:R-:W-:Y:S06]  /*142e0*/  BAR.SYNC.DEFER_BLOCKING 0x0 ;  /* 0x0000000000007b1d */ /* 0x000fec0000010000 */
[----:B------:R-:W-:Y:S02]  /*142f0*/  STSM.16.M88.4 [R38], R120 ;  /* 0x0000007826007844 */ /* 0x000fe40000000200 */
[----:B------:R-:W-:Y:S06]  /*14300*/  BAR.SYNC.DEFER_BLOCKING 0x0 ;  /* 0x0000000000007b1d */ /* 0x000fec0000010000 */
[----:B------:R-:W4:Y:S02]  /*14310*/  LDS.128 R8, [R20] ;  /* 0x0000000014087984 */ /* 0x000f240000000c00 */
[----:B------:R-:W-:Y:S06]  /*14320*/  BAR.SYNC.DEFER_BLOCKING 0x0 ;  /* 0x0000000000007b1d */ /* 0x000fec0000010000 */
[----:B------:R-:W-:Y:S02]  /*14330*/  STSM.16.M88.4 [R38], R128 ;  /* 0x0000008026007844 */ /* 0x000fe40000000200 */
[----:B------:R-:W-:Y:S06]  /*14340*/  BAR.SYNC.DEFER_BLOCKING 0x0 ;  /* 0x0000000000007b1d */ /* 0x000fec0000010000 */
[----:B------:R-:W1:Y:S02]  /*14350*/  LDS.128 R16, [R20] ;  /* 0x0000000014107984 */ /* 0x000e640000000c00 */
[----:B------:R-:W-:Y:S06]  /*14360*/  BAR.SYNC.DEFER_BLOCKING 0x0 ;  /* 0x0000000000007b1d */ /* 0x000fec0000010000 */
[----:B------:R-:W-:Y:S02]  /*14370*/  STSM.16.M88.4 [R38], R136 ;  /* 0x0000008826007844 */ /* 0x000fe40000000200 */
[----:B------:R-:W-:Y:S06]  /*14380*/  BAR.SYNC.DEFER_BLOCKING 0x0 ;  /* 0x0000000000007b1d */ /* 0x000fec0000010000 */
[----:B------:R-:W1:Y:S02]  /*14390*/  LDS.128 R4, [R20] ;  /* 0x0000000014047984 */ /* 0x000e640000000c00 */
[----:B------:R-:W-:Y:S06]  /*143a0*/  BAR.SYNC.DEFER_BLOCKING 0x0 ;  /* 0x0000000000007b1d */ /* 0x000fec0000010000 */
[----:B------:R0:W-:Y:S02]  /*143b0*/  STSM.16.M88.4 [R38], R144 ;  /* 0x0000009026007844 */ /* 0x0001e40000000200 */
[----:B------:R-:W-:Y:S01]  /*143c0*/  BAR.SYNC.DEFER_BLOCKING 0x0 ;  /* 0x0000000000007b1d */ /* 0x000fe20000010000 */
[----:B0-----:R-:W-:-:S04]  /*143d0*/  IADD3 R38, P3, R39, R2, RZ ;  /* 0x0000000227267210 */ /* 0x001fc80007f7e0ff */
[-C--:B------:R-:W-:Y:S01]  /*143e0*/  LEA.HI.X.SX32 R39, R39, R3.reuse, 0x1, P3 ;  /* 0x0000000327277211 */ /* 0x080fe200018f0eff */
[----:B------:R0:W-:Y:S01]  /*143f0*/  @P5 STG.E.U8 desc[UR14][R22.64], R41 ;  /* 0x0000002916005986 */ /* 0x0001e2000c10110e */
[----:B------:R-:W-:Y:S01]  /*14400*/  ISETP.LT.AND P5, PT, R21, UR5, !P0 ;  /* 0x0000000515007c0c */ /* 0x000fe2000c7a1270 */
[C---:B------:R-:W-:Y:S01]  /*14410*/  VIADD R21, R0.reuse, 0x5 ;  /* 0x0000000500157836 */ /* 0x040fe20000000000 */
[----:B------:R-:W-:Y:S01]  /*14420*/  ULDC UR5, c[0x0][0x22c] ;  /* 0x00008b0000057ab9 */ /* 0x000fe20000000800 */
[----:B------:R2:W-:Y:S03]  /*14430*/  @P2 STG.E.U8 desc[UR14][R36.64], R43 ;  /* 0x0000002b24002986 */ /* 0x0005e6000c10110e */
[----:B------:R-:W-:Y:S01]  /*14440*/  ISETP.LT.AND P2, PT, R21, UR5, !P0 ;  /* 0x0000000515007c0c */ /* 0x000fe2000c741270 */
[----:B------:R-:W-:Y:S01]  /*14450*/  VIADD R21, R0, 0x6 ;  /* 0x0000000600157836 */ /* 0x000fe20000000000 */
[----:B------:R-:W-:Y:S01]  /*14460*/  ULDC UR5, c[0x0][0x22c] ;  /* 0x00008b0000057ab9 */ /* 0x000fe20000000800 */
[----:B------:R3:W-:Y:S01]  /*14470*/  @P6 STG.E.U8 desc[UR14][R38.64], R45 ;  /* 0x0000002d26006986 */ /* 0x0007e2000c10110e */
[CC--:B0-----:R-:W-:Y:S01]  /*14480*/  IADD3 R22, P3, R40.reuse, R2.reuse, RZ ;  /* 0x0000000228167210 */ /* 0x0c1fe20007f7e0ff */
[----:B------:R-:W-:Y:S01]  /*14490*/  VIADD R41, R40, UR4 ;  /* 0x0000000428297c36 */ /* 0x000fe20008000000 */
[----:B------:R-:W-:Y:S01]  /*144a0*/  ISETP.LT.AND P6, PT, R21, UR5, !P0 ;  /* 0x0000000515007c0c */ /* 0x000fe2000c7c1270 */
[----:B------:R-:W-:Y:S01]  /*144b0*/  VIADD R21, R0, 0x7 ;  /* 0x0000000700157836 */ /* 0x000fe20000000000 */
[----:B------:R-:W-:Y:S01]  /*144c0*/  LEA.HI.X.SX32 R23, R40, R3, 0x1, P3 ;  /* 0x0000000328177211 */ /* 0x000fe200018f0eff */
[----:B------:R-:W-:Y:S01]  /*144d0*/  VIADD R40, R41, UR4 ;  /* 0x0000000429287c36 */ /* 0x000fe20008000000 */
[----:B--2---:R-:W-:Y:S01]  /*144e0*/  PRMT R43, R33, 0x7771, RZ ;  /* 0x00007771212b7816 */ /* 0x004fe200000000ff */
[----:B------:R-:W-:Y:S01]  /*144f0*/  ULDC UR5, c[0x0][0x22c] ;  /* 0x00008b0000057ab9 */ /* 0x000fe20000000800 */
[----:B------:R-:W-:-:S02]  /*14500*/  IADD3 R36, P3, R41, R2, RZ ;  /* 0x0000000229247210 */ /* 0x000fc40007f7e0ff */
[----:B---3--:R-:W-:Y:S01]  /*14510*/  PRMT R45, R34, 0x7770, RZ ;  /* 0x00007770222d7816 */ /* 0x008fe200000000ff */
[----:B------:R0:W-:Y:S01]  /*14520*/  @P4 STG.E.U8 desc[UR14][R22.64], R43 ;  /* 0x0000002b16004986 */ /* 0x0001e2000c10110e */
[----:B------:R-:W-:Y:S01]  /*14530*/  ISETP.LT.AND P4, PT, R21, UR5, !P0 ;  /* 0x0000000515007c0c */ /* 0x000fe2000c781270 */
[----:B------:R-:W-:Y:S01]  /*14540*/  VIADD R21, R0, 0x8 ;  /* 0x0000000800157836 */ /* 0x000fe20000000000 */
[-C--:B------:R-:W-:Y:S01]  /*14550*/  LEA.HI.X.SX32 R37, R41, R3.reuse, 0x1, P3 ;  /* 0x0000000329257211 */ /* 0x080fe200018f0eff */
[C---:B------:R-:W-:Y:S01]  /*14560*/  VIADD R41, R40.reuse, UR4 ;  /* 0x0000000428297c36 */ /* 0x040fe20008000000 */
[-C--:B------:R-:W-:Y:S01]  /*14570*/  IADD3 R38, P3, R40, R2.reuse, RZ ;  /* 0x0000000228267210 */ /* 0x080fe20007f7e0ff */
[----:B------:R-:W-:Y:S02]  /*14580*/  ULDC UR5, c[0x0][0x22c] ;  /* 0x00008b0000057ab9 */ /* 0x000fe40000000800 */
[----:B------:R2:W-:Y:S01]  /*14590*/  @P5 STG.E.U8 desc[UR14][R36.64], R45 ;  /* 0x0000002d24005986 */ /* 0x0005e2000c10110e */
[----:B------:R-:W-:Y:S01]  /*145a0*/  ISETP.LT.AND P5, PT, R21, UR5, !P0 ;  /* 0x0000000515007c0c */ /* 0x000fe2000c7a1270 */
[----:B------:R-:W-:Y:S01]  /*145b0*/  VIADD R21, R0, 0x9 ;  /* 0x0000000900157836 */ /* 0x000fe20000000000 */
[----:B------:R-:W-:Y:S01]  /*145c0*/  LEA.HI.X.SX32 R39, R40, R3, 0x1, P3 ;  /* 0x0000000328277211 */ /* 0x000fe200018f0eff */
[C---:B------:R-:W-:Y:S01]  /*145d0*/  VIADD R40, R41.reuse, UR4 ;  /* 0x0000000429287c36 */ /* 0x040fe20008000000 */
[----:B0-----:R-:W-:Y:S01]  /*145e0*/  PRMT R43, R34, 0x7771, RZ ;  /* 0x00007771222b7816 */ /* 0x001fe200000000ff */
[----:B------:R-:W-:Y:S01]  /*145f0*/  ULDC UR5, c[0x0][0x22c] ;  /* 0x00008b0000057ab9 */ /* 0x000fe20000000800 */
[----:B------:R-:W-:-:S03]  /*14600*/  IADD3 R22, P3, R41, R2, RZ ;  /* 0x0000000229167210 */ /* 0x000fc60007f7e0ff */
[----:B------:R0:W-:Y:S01]  /*14610*/  @P2 STG.E.U8 desc[UR14][R38.64], R43 ;  /* 0x0000002b26002986 */ /* 0x0001e2000c10110e */
[----:B------:R-:W-:Y:S01]  /*14620*/  ISETP.LT.AND P2, PT, R21, UR5, !P0 ;  /* 0x0000000515007c0c */ /* 0x000fe2000c741270 */
[----:B------:R-:W-:Y:S01]  /*14630*/  VIADD R21, R0, 0xa ;  /* 0x0000000a00157836 */ /* 0x000fe20000000000 */
[----:B------:R-:W-:Y:S01]  /*14640*/  LEA.HI.X.SX32 R23, R41, R3, 0x1, P3 ;  /* 0x0000000329177211 */ /* 0x000fe200018f0eff */
[C---:B------:R-:W-:Y:S01]  /*14650*/  VIADD R41, R40.reuse, UR4 ;  /* 0x0000000428297c36 */ /* 0x040fe20008000000 */
[----:B--2---:R-:W-:Y:S01]  /*14660*/  PRMT R45, R35, 0x7770, RZ ;  /* 0x00007770232d7816 */ /* 0x004fe200000000ff */
[----:B------:R-:W-:Y:S01]  /*14670*/  ULDC UR5, c[0x0][0x22c] ;  /* 0x00008b0000057ab9 */ /* 0x000fe20000000800 */
[----:B------:R-:W-:-:S03]  /*14680*/  IADD3 R36, P3, R40, R2, RZ ;  /* 0x0000000228247210 */ /* 0x000fc60007f7e0ff */
[----:B------:R2:W-:Y:S01]  /*14690*/  @P6 STG.E.U8 desc[UR14][R22.64], R45 ;  /* 0x0000002d16006986 */ /* 0x0005e2000c10110e */
[----:B------:R-:W-:Y:S01]  /*146a0*/  ISETP.LT.AND P6, PT, R21, UR5, !P0 ;  /* 0x0000000515007c0c */ /* 0x000fe2000c7c1270 */
[----:B------:R-:W-:Y:S01]  /*146b0*/  VIADD R21, R0, 0xb ;  /* 0x0000000b00157836 */ /* 0x000fe20000000000 */
[----:B------:R-:W-:Y:S01]  /*146c0*/  LEA.HI.X.SX32 R37, R40, R3, 0x1, P3 ;  /* 0x0000000328257211 */ /* 0x000fe200018f0eff */
[----:B------:R-:W-:Y:S01]  /*146d0*/  VIADD R40, R41, UR4 ;  /* 0x0000000429287c36 */ /* 0x000fe20008000000 */
[----:B0-----:R-:W-:Y:S01]  /*146e0*/  PRMT R43, R35, 0x7771, RZ ;  /* 0x00007771232b7816 */ /* 0x001fe200000000ff */
[----:B------:R-:W-:Y:S01]  /*146f0*/  ULDC UR5, c[0x0][0x22c] ;  /* 0x00008b0000057ab9 */ /* 0x000fe20000000800 */
[----:B------:R-:W-:-:S03]  /*14700*/  IADD3 R38, P3, R41, R2, RZ ;  /* 0x0000000229267210 */ /* 0x000fc60007f7e0ff */
[----:B------:R0:W-:Y:S01]  /*14710*/  @P4 STG.E.U8 desc[UR14][R36.64], R43 ;  /* 0x0000002b24004986 */ /* 0x0001e2000c10110e */
[----:B------:R-:W-:Y:S01]  /*14720*/  ISETP.LT.AND P4, PT, R21, UR5, !P0 ;  /* 0x0000000515007c0c */ /* 0x000fe2000c781270 */
[----:B------:R-:W-:Y:S01]  /*14730*/  VIADD R21, R0, 0xc ;  /* 0x0000000c00157836 */ /* 0x000fe20000000000 */
[----:B------:R-:W-:Y:S01]  /*14740*/  LEA.HI.X.SX32 R39, R41, R3, 0x1, P3 ;  /* 0x0000000329277211 */ /* 0x000fe200018f0eff */
[----:B------:R-:W-:Y:S01]  /*14750*/  VIADD R41, R40, UR4 ;  /* 0x0000000428297c36 */ /* 0x000fe20008000000 */
[----:B--2---:R-:W-:Y:S01]  /*14760*/  PRMT R45, R32, 0x7772, RZ ;  /* 0x00007772202d7816 */ /* 0x004fe200000000ff */
[----:B------:R-:W-:Y:S01]  /*14770*/  ULDC UR5, c[0x0][0x22c] ;  /* 0x00008b0000057ab9 */ /* 0x000fe20000000800 */
[----:B------:R-:W-:-:S03]  /*14780*/  IADD3 R22, P3, R40, R2, RZ ;  /* 0x0000000228167210 */ /* 0x000fc60007f7e0ff */
[----:B------:R2:W-:Y:S01]  /*14790*/  @P5 STG.E.U8 desc[UR14][R38.64], R45 ;  /* 0x0000002d26005986 */ /* 0x0005e2000c10110e */
[----:B------:R-:W-:Y:S01]  /*147a0*/  ISETP.LT.AND P5, PT, R21, UR5, !P0 ;  /* 0x0000000515007c0c */ /* 0x000fe2000c7a1270 */
[----:B------:R-:W-:Y:S01]  /*147b0*/  VIADD R21, R0, 0xd ;  /* 0x0000000d00157836 */ /* 0x000fe20000000000 */
[----:B------:R-:W-:Y:S01]  /*147c0*/  LEA.HI.X.SX32 R23, R40, R3, 0x1, P3 ;  /* 0x0000000328177211 */ /* 0x000fe200018f0eff */
[----:B------:R-:W-:Y:S01]  /*147d0*/  ULDC UR5, c[0x0][0x22c] ;  /* 0x00008b0000057ab9 */ /* 0x000fe20000000800 */
[----:B0-----:R-:W-:Y:S01]  /*147e0*/  PRMT R43, R32, 0x7773, RZ ;  /* 0x00007773202b7816 */ /* 0x001fe200000000ff */
[C---:B------:R-:W-:Y:S01]  /*147f0*/  VIADD R32, R41.reuse, UR4 ;  /* 0x0000000429207c36 */ /* 0x040fe20008000000 */
[----:B------:R-:W-:-:S03]  /*14800*/  IADD3 R36, P3, R41, R2, RZ ;  /* 0x0000000229247210 */ /* 0x000fc60007f7e0ff */
[----:B------:R0:W-:Y:S01]  /*14810*/  @P2 STG.E.U8 desc[UR14][R22.64], R43 ;  /* 0x0000002b16002986 */ /* 0x0001e2000c10110e */
[----:B------:R-:W-:Y:S01]  /*14820*/  LEA.HI.X.SX32 R37, R41, R3, 0x1, P3 ;  /* 0x0000000329257211 */ /* 0x000fe200018f0eff */
[----:B------:R-:W-:Y:S01]  /*14830*/  VIADD R40, R32, UR4 ;  /* 0x0000000420287c36 */ /* 0x000fe20008000000 */
[----:B------:R-:W-:Y:S01]  /*14840*/  ISETP.LT.AND P2, PT, R21, UR5, !P0 ;  /* 0x0000000515007c0c */ /* 0x000fe2000c741270 */
[----:B------:R-:W-:Y:S01]  /*14850*/  VIADD R21, R0, 0xe ;  /* 0x0000000e00157836 */ /* 0x000fe20000000000 */
[----:B------:R-:W-:Y:S01]  /*14860*/  PRMT R41, R33, 0x7772, RZ ;  /* 0x0000777221297816 */ /* 0x000fe200000000ff */
[----:B------:R-:W-:Y:S01]  /*14870*/  ULDC UR5, c[0x0][0x22c] ;  /* 0x00008b0000057ab9 */ /* 0x000fe20000000800 */
[----:B--2---:R-:W-:-:S03]  /*14880*/  IADD3 R38, P3, R32, R2, RZ ;  /* 0x0000000220267210 */ /* 0x004fc60007f7e0ff */
        /* <DEDUP_REMOVED lines=9> */
[----:B------:R-:W-:Y:S01]  /*14920*/  ISETP.LT.AND P4, PT, R21, UR5, !P0 ;  /* 0x0000000515007c0c */ /* 0x000fe2000c781270 */
[----:B------:R-:W-:Y:S01]  /*14930*/  VIADD R21, R0, 0x10 ;  /* 0x0000001000157836 */ /* 0x000fe20000000000 */
[----:B------:R-:W-:Y:S01]  /*14940*/  LEA.HI.X.SX32 R23, R40, R3, 0x1, P3 ;  /* 0x0000000328177211 */ /* 0x000fe200018f0eff */
[C---:B--2---:R-:W-:Y:S01]  /*14950*/  VIADD R37, R33.reuse, UR4 ;  /* 0x0000000421257c36 */ /* 0x044fe20008000000 */
[----:B------:R-:W-:Y:S01]  /*14960*/  PRMT R41, R34, 0x7772, RZ ;  /* 0x0000777222297816 */ /* 0x000fe200000000ff */
        /* <DEDUP_REMOVED lines=29> */
[-C--:B------:R-:W-:Y:S01]  /*14b40*/  LEA.HI.X.SX32 R33, R38, R3.reuse, 0x1, P3 ;  /* 0x0000000326217211 */ /* 0x080fe200018f0eff */
[C---:B--2---:R-:W-:Y:S01]  /*14b50*/  VIADD R36, R35.reuse, UR4 ;  /* 0x0000000423247c36 */ /* 0x044fe20008000000 */
[----:B------:R-:W-:Y:S01]  /*14b60*/  PRMT R41, R28, 0x7770, RZ ;  /* 0x000077701c297816 */ /* 0x000fe200000000ff */
[----:B------:R-:W-:Y:S01]  /*14b70*/  ULDC UR5, c[0x0][0x22c] ;  /* 0x00008b0000057ab9 */ /* 0x000fe20000000800 */
[----:B------:R-:W-:Y:S01]  /*14b80*/  IADD3 R34, P3, R35, R2, RZ ;  /* 0x0000000223227210 */ /* 0x000fe20007f7e0ff */
[----:B------:R-:W-:Y:S02]  /*14b90*/  VIADD R37, R36, UR4 ;  /* 0x0000000424257c36 */ /* 0x000fe40008000000 */
[----:B------:R2:W-:Y:S01]  /*14ba0*/  @P5 STG.E.U8 desc[UR14][R32.64], R41 ;  /* 0x0000002920005986 */ /* 0x0005e2000c10110e */
[----:B------:R-:W-:Y:S01]  /*14bb0*/  ISETP.LT.AND P5, PT, R21, UR5, !P0 ;  /* 0x0000000515007c0c */ /* 0x000fe2000c7a1270 */
[----:B------:R-:W-:Y:S01]  /*14bc0*/  VIADD R21, R0, 0x15 ;  /* 0x0000001500157836 */ /* 0x000fe20000000000 */
[----:B------:R-:W-:Y:S01]  /*14bd0*/  LEA.HI.X.SX32 R35, R35, R3, 0x1, P3 ;  /* 0x0000000323237211 */ /* 0x000fe200018f0eff */
[----:B------:R-:W-:Y:S01]  /*14be0*/  ULDC UR5, c[0x0][0x22c] ;  /* 0x00008b0000057ab9 */ /* 0x000fe20000000800 */
[----:B0-----:R-:W-:-:S02]  /*14bf0*/  PRMT R39, R28, 0x7771, RZ ;  /* 0x000077711c277816 */ /* 0x001fc400000000ff */
        /* <DEDUP_REMOVED lines=60> */
[-C--:B------:R-:W-:Y:S01]  /*14fc0*/  LEA.HI.X.SX32 R33, R37, R3.reuse, 0x1, P3 ;  /* 0x0000000325217211 */ /* 0x080fe200018f0eff */
[----:B------:R-:W-:Y:S01]  /*14fd0*/  ULDC UR5, c[0x0][0x22c] ;  /* 0x00008b0000057ab9 */ /* 0x000fe20000000800 */
[----:B0-----:R-:W-:Y:S01]  /*14fe0*/  PRMT R39, R28, 0x7773, RZ ;  /* 0x000077731c277816 */ /* 0x001fe200000000ff */
[C---:B------:R-:W-:Y:S01]  /*14ff0*/  VIADD R28, R36.reuse, UR4 ;  /* 0x00000004241c7c36 */ /* 0x040fe20008000000 */
[-C--:B------:R-:W-:Y:S02]  /*15000*/  IADD3 R34, P3, R36, R2.reuse, RZ ;  /* 0x0000000224227210 */ /* 0x080fe40007f7e0ff */
[----:B------:R-:W-:Y:S01]  /*15010*/  PRMT R37, R29, 0x7772, RZ ;  /* 0x000077721d257816 */ /* 0x000fe200000000ff */
[----:B------:R0:W-:Y:S01]  /*15020*/  @P2 STG.E.U8 desc[UR14][R32.64], R39 ;  /* 0x0000002720002986 */ /* 0x0001e2000c10110e */
[----:B------:R-:W-:Y:S01]  /*15030*/  ISETP.LT.AND P2, PT, R21, UR5, !P0 ;  /* 0x0000000515007c0c */ /* 0x000fe2000c741270 */
[----:B------:R-:W-:Y:S01]  /*15040*/  VIADD R21, R0, 0x1e ;  /* 0x0000001e00157836 */ /* 0x000fe20000000000 */
[----:B------:R-:W-:Y:S01]  /*15050*/  LEA.HI.X.SX32 R35, R36, R3, 0x1, P3 ;  /* 0x0000000324237211 */ /* 0x000fe200018f0eff */
[C---:B------:R-:W-:Y:S01]  /*15060*/  VIADD R36, R28.reuse, UR4 ;  /* 0x000000041c247c36 */ /* 0x040fe20008000000 */
[----:B--2---:R-:W-:Y:S01]  /*15070*/  IADD3 R22, P3, R28, R2, RZ ;  /* 0x000000021c167210 */ /* 0x004fe20007f7e0ff */
[----:B------:R-:W-:-:S02]  /*15080*/  ULDC UR5, c[0x0][0x22c] ;  /* 0x00008b0000057ab9 */ /* 0x000fc40000000800 */
[----:B------:R2:W-:Y:S01]  /*15090*/  @P6 STG.E.U8 desc[UR14][R34.64], R37 ;  /* 0x0000002522006986 */ /* 0x0005e2000c10110e */
[----:B------:R-:W-:Y:S01]  /*150a0*/  ISETP.LT.AND P6, PT, R21, UR5, !P0 ;  /* 0x0000000515007c0c */ /* 0x000fe2000c7c1270 */
[----:B------:R-:W-:Y:S01]  /*150b0*/  VIADD R21, R0, 0x1f ;  /* 0x0000001f00157836 */ /* 0x000fe20000000000 */
[----:B------:R-:W-:Y:S01]  /*150c0*/  LEA.HI.X.SX32 R23, R28, R3, 0x1, P3 ;  /* 0x000000031c177211 */ /* 0x000fe200018f0eff */
[C---:B0-----:R-:W-:Y:S01]  /*150d0*/  VIADD R33, R36.reuse, UR4 ;  /* 0x0000000424217c36 */ /* 0x041fe20008000000 */
[----:B------:R-:W-:Y:S01]  /*150e0*/  PRMT R39, R29, 0x7773, RZ ;  /* 0x000077731d277816 */ /* 0x000fe200000000ff */
[----:B------:R-:W-:Y:S01]  /*150f0*/  ULDC UR5, c[0x0][0x22c] ;  /* 0x00008b0000057ab9 */ /* 0x000fe20000000800 */
[----:B------:R-:W-:-:S03]  /*15100*/  IADD3 R28, P3, R36, R2, RZ ;  /* 0x00000002241c7210 */ /* 0x000fc60007f7e0ff */
[----:B------:R0:W-:Y:S01]  /*15110*/  @P4 STG.E.U8 desc[UR14][R22.64], R39 ;  /* 0x0000002716004986 */ /* 0x0001e2000c10110e */
[----:B------:R-:W-:Y:S01]  /*15120*/  ISETP.LT.AND P4, PT, R21, UR5, !P0 ;  /* 0x0000000515007c0c */ /* 0x000fe2000c781270 */
[----:B------:R-:W-:Y:S01]  /*15130*/  VIADD R21, R0, 0x20 ;  /* 0x0000002000157836 */ /* 0x000fe20000000000 */
[-C--:B------:R-:W-:Y:S01]  /*15140*/  LEA.HI.X.SX32 R29, R36, R3.reuse, 0x1, P3 ;  /* 0x00000003241d7211 */ /* 0x080fe200018f0eff */
[C---:B--2---:R-:W-:Y:S01]  /*15150*/  VIADD R34, R33.reuse, UR4 ;  /* 0x0000000421227c36 */ /* 0x044fe20008000000 */
[C---:B------:R-:W-:Y:S01]  /*15160*/  PRMT R37, R30.reuse, 0x7772, RZ ;  /* 0x000077721e257816 */ /* 0x040fe200000000ff */
[----:B------:R-:W-:Y:S01]  /*15170*/  ULDC UR5, c[0x0][0x22c] ;  /* 0x00008b0000057ab9 */ /* 0x000fe20000000800 */
[-C--:B------:R-:W-:Y:S02]  /*15180*/  IADD3 R32, P3, R33, R2.reuse, RZ ;  /* 0x0000000221207210 */ /* 0x080fe40007f7e0ff */
[----:B------:R-:W-:Y:S01]  /*15190*/  PRMT R35, R30, 0x7773, RZ ;  /* 0x000077731e237816 */ /* 0x000fe200000000ff */
[----:B------:R2:W-:Y:S01]  /*151a0*/  @P5 STG.E.U8 desc[UR14][R28.64], R37 ;  /* 0x000000251c005986 */ /* 0x0005e2000c10110e */
[----:B------:R-:W-:Y:S01]  /*151b0*/  ISETP.LT.AND P5, PT, R21, UR5, !P0 ;  /* 0x0000000515007c0c */ /* 0x000fe2000c7a1270 */
[----:B------:R-:W-:Y:S01]  /*151c0*/  VIADD R21, R0, 0x21 ;  /* 0x0000002100157836 */ /* 0x000fe20000000000 */
[----:B------:R-:W-:Y:S01]  /*151d0*/  LEA.HI.X.SX32 R33, R33, R3, 0x1, P3 ;  /* 0x0000000321217211 */ /* 0x000fe200018f0eff */
[C---:B------:R-:W-:Y:S01]  /*151e0*/  VIADD R30, R34.reuse, UR4 ;  /* 0x00000004221e7c36 */ /* 0x040fe20008000000 */
[----:B0-----:R-:W-:Y:S01]  /*151f0*/  IADD3 R22, P3, R34, R2, RZ ;  /* 0x0000000222167210 */ /* 0x001fe20007f7e0ff */
[----:B------:R-:W-:-:S02]  /*15200*/  ULDC UR5, c[0x0][0x22c] ;  /* 0x00008b0000057ab9 */ /* 0x000fc40000000800 */
        /* <DEDUP_REMOVED lines=12> */
[C---:B0-----:R-:W-:Y:S01]  /*152d0*/  VIADD R32, R34.reuse, UR4 ;  /* 0x0000000422207c36 */ /* 0x041fe20008000000 */
        /* <DEDUP_REMOVED lines=9> */
[----:B--2---:R-:W-:-:S02]  /*15370*/  PRMT R37, R24, 0x7770, RZ ;  /* 0x0000777018257816 */ /* 0x004fc400000000ff */
        /* <DEDUP_REMOVED lines=109> */
[C---:B------:R-:W-:Y:S01]  /*15a50*/  VIADD R30, R26.reuse, UR4 ;  /* 0x000000041a1e7c36 */ /* 0x040fe20008000000 */
[C---:B--2---:R-:W-:Y:S01]  /*15a60*/  PRMT R33, R27.reuse, 0x7772, RZ ;  /* 0x000077721b217816 */ /* 0x044fe200000000ff */
        /* <DEDUP_REMOVED lines=78> */
[----:B------:R-:W-:Y:S01]  /*15f50*/  ULDC UR5, c[0x0][0x22c] ;  /* 0x00008b0000057ab9 */ /* 0x000fe20000000800 */
[----:B--2---:R-:W-:Y:S02]  /*15f60*/  PRMT R33, R12, 0x7772, RZ ;  /* 0x000077720c217816 */ /* 0x004fe400000000ff */
[----:B------:R-:W-:-:S03]  /*15f70*/  IADD3 R22, P3, R29, R2, RZ ;  /* 0x000000021d167210 */ /* 0x000fc60007f7e0ff */
[----:B------:R2:W-:Y:S01]  /*15f80*/  @P5 STG.E.U8 desc[UR14][R24.64], R33 ;  /* 0x0000002118005986 */ /* 0x0005e2000c10110e */
[----:B------:R-:W-:Y:S01]  /*15f90*/  ISETP.LT.AND P5, PT, R21, UR5, !P0 ;  /* 0x0000000515007c0c */ /* 0x000fe2000c7a1270 */
[C---:B------:R-:W-:Y:S01]  /*15fa0*/  VIADD R21, R29.reuse, UR4 ;  /* 0x000000041d157c36 */ /* 0x040fe20008000000 */
[-C--:B------:R-:W-:Y:S01]  /*15fb0*/  LEA.HI.X.SX32 R23, R29, R3.reuse, 0x1, P3 ;  /* 0x000000031d177211 */ /* 0x080fe200018f0eff */
[----:B------:R-:W-:Y:S01]  /*15fc0*/  ULDC UR5, c[0x0][0x22c] ;  /* 0x00008b0000057ab9 */ /* 0x000fe20000000800 */
[----:B0-----:R-:W-:Y:S01]  /*15fd0*/  PRMT R31, R12, 0x7773, RZ ;  /* 0x000077730c1f7816 */ /* 0x001fe200000000ff */
[----:B------:R-:W-:Y:S01]  /*15fe0*/  VIADD R12, R0, 0x3d ;  /* 0x0000003d000c7836 */ /* 0x000fe20000000000 */
[CC--:B------:R-:W-:Y:S01]  /*15ff0*/  IADD3 R26, P3, R21.reuse, R2.reuse, RZ ;  /* 0x00000002151a7210 */ /* 0x0c0fe20007f7e0ff */
[----:B------:R-:W-:Y:S01]  /*16000*/  VIADD R28, R21, UR4 ;  /* 0x00000004151c7c36 */ /* 0x000fe20008000000 */
[----:B------:R-:W-:Y:S01]  /*16010*/  PRMT R29, R13, 0x7772, RZ ;  /* 0x000077720d1d7816 */ /* 0x000fe200000000ff */
[----:B------:R0:W-:Y:S01]  /*16020*/  @P2 STG.E.U8 desc[UR14][R22.64], R31 ;  /* 0x0000001f16002986 */ /* 0x0001e2000c10110e */
[-C--:B------:R-:W-:Y:S01]  /*16030*/  LEA.HI.X.SX32 R27, R21, R3.reuse, 0x1, P3 ;  /* 0x00000003151b7211 */ /* 0x080fe200018f0eff */
[----:B------:R-:W-:Y:S01]  /*16040*/  VIADD R21, R28, UR4 ;  /* 0x000000041c157c36 */ /* 0x000fe20008000000 */
[----:B------:R-:W-:Y:S01]  /*16050*/  ISETP.LT.AND P2, PT, R12, UR5, !P0 ;  /* 0x000000050c007c0c */ /* 0x000fe2000c741270 */
[----:B------:R-:W-:Y:S01]  /*16060*/  VIADD R12, R0, 0x3e ;  /* 0x0000003e000c7836 */ /* 0x000fe20000000000 */
[C---:B--2---:R-:W-:Y:S01]  /*16070*/  IADD3 R24, P3, R28.reuse, R2, RZ ;  /* 0x000000021c187210 */ /* 0x044fe20007f7e0ff */
[----:B------:R-:W-:Y:S01]  /*16080*/  ULDC UR5, c[0x0][0x22c] ;  /* 0x00008b0000057ab9 */ /* 0x000fe20000000800 */
[----:B------:R2:W-:Y:S02]  /*16090*/  @P6 STG.E.U8 desc[UR14][R26.64], R29 ;  /* 0x0000001d1a006986 */ /* 0x0005e4000c10110e */
[----:B------:R-:W-:-:S02]  /*160a0*/  LEA.HI.X.SX32 R25, R28, R3, 0x1, P3 ;  /* 0x000000031c197211 */ /* 0x000fc400018f0eff */
[----:B------:R-:W-:Y:S01]  /*160b0*/  ISETP.LT.AND P6, PT, R12, UR5, !P0 ;  /* 0x000000050c007c0c */ /* 0x000fe2000c7c1270 */
[----:B------:R-:W-:Y:S01]  /*160c0*/  ULDC UR5, c[0x0][0x22c] ;  /* 0x00008b0000057ab9 */ /* 0x000fe20000000800 */
[----:B0-----:R-:W-:Y:S01]  /*160d0*/  PRMT R31, R13, 0x7773, RZ ;  /* 0x000077730d1f7816 */ /* 0x001fe200000000ff */
[C---:B------:R-:W-:Y:S01]  /*160e0*/  VIADD R13, R0.reuse, 0x3f ;  /* 0x0000003f000d7836 */ /* 0x040fe20000000000 */
[C---:B------:R-:W-:Y:S01]  /*160f0*/  IADD3 R12, P3, R21.reuse, R2, RZ ;  /* 0x00000002150c7210 */ /* 0x040fe20007f7e0ff */
[----:B------:R-:W-:Y:S02]  /*16100*/  VIADD R23, R21, UR4 ;  /* 0x0000000415177c36 */ /* 0x000fe40008000000 */
[----:B------:R0:W-:Y:S01]  /*16110*/  @P4 STG.E.U8 desc[UR14][R24.64], R31 ;  /* 0x0000001f18004986 */ /* 0x0001e2000c10110e */
[----:B------:R-:W-:Y:S01]  /*16120*/  ISETP.LT.AND P4, PT, R13, UR5, !P0 ;  /* 0x000000050d007c0c */ /* 0x000fe2000c781270 */
[----:B------:R-:W-:Y:S01]  /*16130*/  ULDC UR5, c[0x0][0x22c] ;  /* 0x00008b0000057ab9 */ /* 0x000fe20000000800 */
[----:B------:R-:W-:Y:S01]  /*16140*/  LEA.HI.X.SX32 R13, R21, R3, 0x1, P3 ;  /* 0x00000003150d7211 */ /* 0x000fe200018f0eff */
[----:B------:R-:W-:Y:S01]  /*16150*/  VIADD R21, R0, 0x40 ;  /* 0x0000004000157836 */ /* 0x000fe20000000000 */
[----:B--2---:R-:W-:-:S02]  /*16160*/  PRMT R29, R14, 0x7772, RZ ;  /* 0x000077720e1d7816 */ /* 0x004fc400000000ff */
[-C--:B------:R-:W-:Y:S02]  /*16170*/  IADD3 R22, P3, R23, R2.reuse, RZ ;  /* 0x0000000217167210 */ /* 0x080fe40007f7e0ff */
[----:B------:R-:W-:Y:S01]  /*16180*/  PRMT R27, R14, 0x7773, RZ ;  /* 0x000077730e1b7816 */ /* 0x000fe200000000ff */
[----:B------:R2:W-:Y:S01]  /*16190*/  @P5 STG.E.U8 desc[UR14][R12.64], R29 ;  /* 0x0000001d0c005986 */ /* 0x0005e2000c10110e */
[----:B------:R-:W-:Y:S01]  /*161a0*/  ISETP.LT.AND P5, PT, R21, UR5, !P0 ;  /* 0x0000000515007c0c */ /* 0x000fe2000c7a1270 */
[C---:B------:R-:W-:Y:S01]  /*161b0*/  VIADD R21, R23.reuse, UR4 ;  /* 0x0000000417157c36 */ /* 0x040fe20008000000 */
[-C--:B------:R-:W-:Y:S01]  /*161c0*/  LEA.HI.X.SX32 R23, R23, R3.reuse, 0x1, P3 ;  /* 0x0000000317177211 */ /* 0x080fe200018f0eff */
[----:B------:R-:W-:Y:S01]  /*161d0*/  VIADD R14, R0, 0x41 ;  /* 0x00000041000e7836 */ /* 0x000fe20000000000 */
[----:B------:R-:W-:Y:S02]  /*161e0*/  ULDC UR5, c[0x0][0x22c] ;  /* 0x00008b0000057ab9 */ /* 0x000fe40000000800 */
[CC--:B0-----:R-:W-:Y:S01]  /*161f0*/  IADD3 R24, P3, R21.reuse, R2.reuse, RZ ;  /* 0x0000000215187210 */ /* 0x0c1fe20007f7e0ff */
[----:B------:R0:W-:Y:S01]  /*16200*/  @P2 STG.E.U8 desc[UR14][R22.64], R27 ;  /* 0x0000001b16002986 */ /* 0x0001e2000c10110e */
[----:B------:R-:W-:Y:S01]  /*16210*/  ISETP.LT.AND P2, PT, R14, UR5, !P0 ;  /* 0x000000050e007c0c */ /* 0x000fe2000c741270 */
[C---:B------:R-:W-:Y:S01]  /*16220*/  VIADD R14, R21.reuse, UR4 ;  /* 0x00000004150e7c36 */ /* 0x040fe20008000000 */
[----:B------:R-:W-:Y:S01]  /*16230*/  LEA.HI.X.SX32 R25, R21, R3, 0x1, P3 ;  /* 0x0000000315197211 */ /* 0x000fe200018f0eff */
[----:B--2---:R-:W-:Y:S01]  /*16240*/  VIADD R13, R0, 0x42 ;  /* 0x00000042000d7836 */ /* 0x004fe20000000000 */
[----:B------:R-:W-:Y:S01]  /*16250*/  PRMT R29, R15, 0x7772, RZ ;  /* 0x000077720f1d7816 */ /* 0x000fe200000000ff */
[----:B------:R-:W-:Y:S01]  /*16260*/  ULDC UR5, c[0x0][0x22c] ;  /* 0x00008b0000057ab9 */ /* 0x000fe20000000800 */
[C---:B------:R-:W-:Y:S01]  /*16270*/  IADD3 R12, P3, R14.reuse, R2, RZ ;  /* 0x000000020e0c7210 */ /* 0x040fe20007f7e0ff */
[----:B------:R-:W-:-:S02]  /*16280*/  VIADD R21, R14, UR4 ;  /* 0x000000040e157c36 */ /* 0x000fc40008000000 */
[----:B------:R4:W-:Y:S01]  /*16290*/  @P6 STG.E.U8 desc[UR14][R24.64], R29 ;  /* 0x0000001d18006986 */ /* 0x0009e2000c10110e */
[----:B------:R-:W-:Y:S01]  /*162a0*/  ISETP.LT.AND P6, PT, R13, UR5, !P0 ;  /* 0x000000050d007c0c */ /* 0x000fe2000c7c1270 */
[----:B------:R-:W-:Y:S01]  /*162b0*/  ULDC UR5, c[0x0][0x22c] ;  /* 0x00008b0000057ab9 */ /* 0x000fe20000000800 */
[----:B------:R-:W-:Y:S01]  /*162c0*/  LEA.HI.X.SX32 R13, R14, R3, 0x1, P3 ;  /* 0x000000030e0d7211 */ /* 0x000fe200018f0eff */
[----:B0-----:R-:W-:Y:S01]  /*162d0*/  VIADD R23, R21, UR4 ;  /* 0x0000000415177c36 */ /* 0x001fe20008000000 */
[----:B------:R-:W-:Y:S01]  /*162e0*/  PRMT R27, R15, 0x7773, RZ ;  /* 0x000077730f1b7816 */ /* 0x000fe200000000ff */
[----:B------:R-:W-:Y:S01]  /*162f0*/  VIADD R15, R0, 0x43 ;  /* 0x00000043000f7836 */ /* 0x000fe20000000000 */
[----:B------:R-:W-:-:S03]  /*16300*/  IADD3 R14, P3, R21, R2, RZ ;  /* 0x00000002150e7210 */ /* 0x000fc60007f7e0ff */
[----:B------:R0:W-:Y:S01]  /*16310*/  @P4 STG.E.U8 desc[UR14][R12.64], R27 ;  /* 0x0000001b0c004986 */ /* 0x0001e2000c10110e */
[----:B------:R-:W-:Y:S01]  /*16320*/  ISETP.LT.AND P4, PT, R15, UR5, !P0 ;  /* 0x000000050f007c0c */ /* 0x000fe2000c781270 */
[----:B------:R-:W-:Y:S01]  /*16330*/  ULDC UR5, c[0x0][0x22c] ;  /* 0x00008b0000057ab9 */ /* 0x000fe20000000800 */
[-C--:B------:R-:W-:Y:S01]  /*16340*/  LEA.HI.X.SX32 R15, R21, R3.reuse, 0x1, P3 ;  /* 0x00000003150f7211 */ /* 0x080fe200018f0eff */
[----:B------:R-:W-:Y:S01]  /*16350*/  VIADD R21, R0, 0x44 ;  /* 0x0000004400157836 */ /* 0x000fe20000000000 */
[C---:B----4-:R-:W-:Y:S02]  /*16360*/  PRMT R25, R8.reuse, 0x7770, RZ ;  /* 0x0000777008197816 */ /* 0x050fe400000000ff */
[-C--:B------:R-:W-:Y:S02]  /*16370*/  IADD3 R22, P3, R23, R2.reuse, RZ ;  /* 0x0000000217167210 */ /* 0x080fe40007f7e0ff */
[----:B------:R-:W-:Y:S01]  /*16380*/  PRMT R29, R8, 0x7771, RZ ;  /* 0x00007771081d7816 */ /* 0x000fe200000000ff */
[----:B------:R2:W-:Y:S01]  /*16390*/  @P5 STG.E.U8 desc[UR14][R14.64], R25 ;  /* 0x000000190e005986 */ /* 0x0005e2000c10110e */
[----:B------:R-:W-:Y:S01]  /*163a0*/  ISETP.LT.AND P5, PT, R21, UR5, !P0 ;  /* 0x0000000515007c0c */ /* 0x000fe2000c7a1270 */
[C---:B------:R-:W-:Y:S01]  /*163b0*/  VIADD R21, R23.reuse, UR4 ;  /* 0x0000000417157c36 */ /* 0x040fe20008000000 */
[-C--:B------:R-:W-:Y:S01]  /*163c0*/  LEA.HI.X.SX32 R23, R23, R3.reuse, 0x1, P3 ;  /* 0x0000000317177211 */ /* 0x080fe200018f0eff */
[C---:B0-----:R-:W-:Y:S01]  /*163d0*/  VIADD R13, R0.reuse, 0x45 ;  /* 0x00000045000d7836 */ /* 0x041fe20000000000 */
[----:B------:R-:W-:Y:S01]  /*163e0*/  ULDC UR5, c[0x0][0x22c] ;  /* 0x00008b0000057ab9 */ /* 0x000fe20000000800 */
[C---:B------:R-:W-:Y:S01]  /*163f0*/  VIADD R24, R21.reuse, UR4 ;  /* 0x0000000415187c36 */ /* 0x040fe20008000000 */
[-C--:B------:R-:W-:Y:S01]  /*16400*/  IADD3 R12, P3, R21, R2.reuse, RZ ;  /* 0x00000002150c7210 */ /* 0x080fe20007f7e0ff */
[----:B------:R0:W-:Y:S01]  /*16410*/  @P2 STG.E.U8 desc[UR14][R22.64], R29 ;  /* 0x0000001d16002986 */ /* 0x0001e2000c10110e */
[----:B------:R-:W-:Y:S01]  /*16420*/  ISETP.LT.AND P2, PT, R13, UR5, !P0 ;  /* 0x000000050d007c0c */ /* 0x000fe2000c741270 */
[----:B------:R-:W-:Y:S01]  /*16430*/  ULDC UR5, c[0x0][0x22c] ;  /* 0x00008b0000057ab9 */ /* 0x000fe20000000800 */
[----:B------:R-:W-:Y:S01]  /*16440*/  LEA.HI.X.SX32 R13, R21, R3, 0x1, P3 ;  /* 0x00000003150d7211 */ /* 0x000fe200018f0eff */
[----:B--2---:R-:W-:Y:S01]  /*16450*/  VIADD R15, R0, 0x46 ;  /* 0x00000046000f7836 */ /* 0x004fe20000000000 */
[----:B------:R-:W-:Y:S01]  /*16460*/  PRMT R27, R9, 0x7770, RZ ;  /* 0x00007770091b7816 */ /* 0x000fe200000000ff */
[C---:B------:R-:W-:Y:S01]  /*16470*/  VIADD R25, R24.reuse, UR4 ;  /* 0x0000000418197c36 */ /* 0x040fe20008000000 */
[----:B------:R-:W-:Y:S01]  /*16480*/  IADD3 R14, P3, R24, R2, RZ ;  /* 0x00000002180e7210 */ /* 0x000fe20007f7e0ff */
[----:B------:R-:W-:-:S02]  /*16490*/  VIADD R21, R0, 0x47 ;  /* 0x0000004700157836 */ /* 0x000fc40000000000 */
[----:B------:R2:W-:Y:S01]  /*164a0*/  @P6 STG.E.U8 desc[UR14][R12.64], R27 ;  /* 0x0000001b0c006986 */ /* 0x0005e2000c10110e */
[----:B------:R-:W-:Y:S01]  /*164b0*/  ISETP.LT.AND P6, PT, R15, UR5, !P0 ;  /* 0x000000050f007c0c */ /* 0x000fe2000c7c1270 */
[----:B------:R-:W-:Y:S01]  /*164c0*/  ULDC UR5, c[0x0][0x22c] ;  /* 0x00008b0000057ab9 */ /* 0x000fe20000000800 */
[----:B------:R-:W-:Y:S02]  /*164d0*/  LEA.HI.X.SX32 R15, R24, R3, 0x1, P3 ;  /* 0x00000003180f7211 */ /* 0x000fe400018f0eff */
[----:B0-----:R-:W-:Y:S02]  /*164e0*/  PRMT R29, R9, 0x7771, RZ ;  /* 0x00007771091d7816 */ /* 0x001fe400000000ff */
[----:B------:R-:W-:-:S03]  /*164f0*/  IADD3 R22, P3, R25, R2, RZ ;  /* 0x0000000219167210 */ /* 0x000fc60007f7e0ff */
[----:B------:R0:W-:Y:S01]  /*16500*/  @P4 STG.E.U8 desc[UR14][R14.64], R29 ;  /* 0x0000001d0e004986 */ /* 0x0001e2000c10110e */
[----:B------:R-:W-:Y:S01]  /*16510*/  ISETP.LT.AND P4, PT, R21, UR5, !P0 ;  /* 0x0000000515007c0c */ /* 0x000fe2000c781270 */
[C---:B------:R-:W-:Y:S01]  /*16520*/  VIADD R21, R25.reuse, UR4 ;  /* 0x0000000419157c36 */ /* 0x040fe20008000000 */
[-C--:B------:R-:W-:Y:S01]  /*16530*/  LEA.HI.X.SX32 R23, R25, R3.reuse, 0x1, P3 ;  /* 0x0000000319177211 */ /* 0x080fe200018f0eff */
[----:B--2---:R-:W-:Y:S01]  /*16540*/  VIADD R13, R0, 0x48 ;  /* 0x00000048000d7836 */ /* 0x004fe20000000000 */
[----:B------:R-:W-:Y:S01]  /*16550*/  PRMT R27, R10, 0x7770, RZ ;  /* 0x000077700a1b7816 */ /* 0x000fe200000000ff */
[----:B------:R-:W-:Y:S01]  /*16560*/  ULDC UR5, c[0x0][0x22c] ;  /* 0x00008b0000057ab9 */ /* 0x000fe20000000800 */
[CC--:B------:R-:W-:Y:S01]  /*16570*/  IADD3 R12, P3, R21.reuse, R2.reuse, RZ ;  /* 0x00000002150c7210 */ /* 0x0c0fe20007f7e0ff */
[----:B------:R-:W-:Y:S02]  /*16580*/  VIADD R24, R21, UR4 ;  /* 0x0000000415187c36 */ /* 0x000fe40008000000 */
[----:B------:R2:W-:Y:S01]  /*16590*/  @P5 STG.E.U8 desc[UR14][R22.64], R27 ;  /* 0x0000001b16005986 */ /* 0x0005e2000c10110e */
[----:B------:R-:W-:Y:S01]  /*165a0*/  ISETP.LT.AND P5, PT, R13, UR5, !P0 ;  /* 0x000000050d007c0c */ /* 0x000fe2000c7a1270 */
[----:B0-----:R-:W-:Y:S01]  /*165b0*/  VIADD R15, R0, 0x49 ;  /* 0x00000049000f7836 */ /* 0x001fe20000000000 */
[----:B------:R-:W-:Y:S01]  /*165c0*/  LEA.HI.X.SX32 R13, R21, R3, 0x1, P3 ;  /* 0x00000003150d7211 */ /* 0x000fe200018f0eff */
[----:B------:R-:W-:Y:S01]  /*165d0*/  ULDC UR5, c[0x0][0x22c] ;  /* 0x00008b0000057ab9 */ /* 0x000fe20000000800 */
        /* <DEDUP_REMOVED lines=8> */
[----:B--2---:R-:W-:Y:S02]  /*16660*/  PRMT R27, R11, 0x7770, RZ ;  /* 0x000077700b1b7816 */ /* 0x004fe400000000ff */
[----:B------:R-:W-:-:S03]  /*16670*/  IADD3 R22, P3, R25, R2, RZ ;  /* 0x0000000219167210 */ /* 0x000fc60007f7e0ff */
[----:B------:R2:W-:Y:S01]  /*16680*/  @P6 STG.E.U8 desc[UR14][R14.64], R27 ;  /* 0x0000001b0e006986 */ /* 0x0005e2000c10110e */
[----:B------:R-:W-:Y:S01]  /*16690*/  ISETP.LT.AND P6, PT, R21, UR5, !P0 ;  /* 0x0000000515007c0c */ /* 0x000fe2000c7c1270 */
[C---:B------:R-:W-:Y:S01]  /*166a0*/  VIADD R21, R25.reuse, UR4 ;  /* 0x0000000419157c36 */ /* 0x040fe20008000000 */
[-C--:B------:R-:W-:Y:S01]  /*166b0*/  LEA.HI.X.SX32 R23, R25, R3.reuse, 0x1, P3 ;  /* 0x0000000319177211 */ /* 0x080fe200018f0eff */
[C---:B0-----:R-:W-:Y:S01]  /*166c0*/  VIADD R13, R0.reuse, 0x4b ;  /* 0x0000004b000d7836 */ /* 0x041fe20000000000 */
[----:B------:R-:W-:Y:S01]  /*166d0*/  PRMT R25, R11, 0x7771, RZ ;  /* 0x000077710b197816 */ /* 0x000fe200000000ff */
[----:B------:R-:W-:Y:S01]  /*166e0*/  ULDC UR5, c[0x0][0x22c] ;  /* 0x00008b0000057ab9 */ /* 0x000fe20000000800 */
[CC--:B------:R-:W-:Y:S01]  /*166f0*/  IADD3 R12, P3, R21.reuse, R2.reuse, RZ ;  /* 0x00000002150c7210 */ /* 0x0c0fe20007f7e0ff */
[----:B------:R-:W-:Y:S02]  /*16700*/  VIADD R24, R21, UR4 ;  /* 0x0000000415187c36 */ /* 0x000fe40008000000 */
[----:B------:R0:W-:Y:S01]  /*16710*/  @P4 STG.E.U8 desc[UR14][R22.64], R25 ;  /* 0x0000001916004986 */ /* 0x0001e2000c10110e */
[----:B------:R-:W-:Y:S01]  /*16720*/  ISETP.LT.AND P4, PT, R13, UR5, !P0 ;  /* 0x000000050d007c0c */ /* 0x000fe2000c781270 */
[----:B--2---:R-:W-:Y:S01]  /*16730*/  VIADD R15, R0, 0x4c ;  /* 0x0000004c000f7836 */ /* 0x004fe20000000000 */
[----:B------:R-:W-:Y:S01]  /*16740*/  LEA.HI.X.SX32 R13, R21, R3, 0x1, P3 ;  /* 0x00000003150d7211 */ /* 0x000fe200018f0eff */
[----:B------:R-:W-:Y:S01]  /*16750*/  VIADD R21, R24, UR4 ;  /* 0x0000000418157c36 */ /* 0x000fe20008000000 */
[----:B------:R-:W-:Y:S01]  /*16760*/  PRMT R27, R8, 0x7772, RZ ;  /* 0x00007772081b7816 */ /* 0x000fe200000000ff */
[----:B------:R-:W-:Y:S01]  /*16770*/  ULDC UR5, c[0x0][0x22c] ;  /* 0x00008b0000057ab9 */ /* 0x000fe20000000800 */
[----:B------:R-:W-:-:S03]  /*16780*/  IADD3 R14, P3, R24, R2, RZ ;  /* 0x00000002180e7210 */ /* 0x000fc60007f7e0ff */
[----:B------:R2:W-:Y:S01]  /*16790*/  @P5 STG.E.U8 desc[UR14][R12.64], R27 ;  /* 0x0000001b0c005986 */ /* 0x0005e2000c10110e */
[----:B------:R-:W-:Y:S01]  /*167a0*/  ISETP.LT.AND P5, PT, R15, UR5, !P0 ;  /* 0x000000050f007c0c */ /* 0x000fe2000c7a1270 */
[----:B------:R-:W-:Y:S01]  /*167b0*/  ULDC UR5, c[0x0][0x22c] ;  /* 0x00008b0000057ab9 */ /* 0x000fe20000000800 */
[----:B------:R-:W-:Y:S01]  /*167c0*/  LEA.HI.X.SX32 R15, R24, R3, 0x1, P3 ;  /* 0x00000003180f7211 */ /* 0x000fe200018f0eff */
[C---:B------:R-:W-:Y:S01]  /*167d0*/  VIADD R24, R21.reuse, UR4 ;  /* 0x0000000415187c36 */ /* 0x040fe20008000000 */
[----:B0-----:R-:W-:Y:S01]  /*167e0*/  PRMT R25, R8, 0x7773, RZ ;  /* 0x0000777308197816 */ /* 0x001fe200000000ff */
[----:B------:R-:W-:Y:S01]  /*167f0*/  VIADD R8, R0, 0x4d ;  /* 0x0000004d00087836 */ /* 0x000fe20000000000 */
[----:B------:R-:W-:-:S03]  /*16800*/  IADD3 R22, P3, R21, R2, RZ ;  /* 0x0000000215167210 */ /* 0x000fc60007f7e0ff */
[----:B------:R0:W-:Y:S01]  /*16810*/  @P2 STG.E.U8 desc[UR14][R14.64], R25 ;  /* 0x000000190e002986 */ /* 0x0001e2000c10110e */
[----:B------:R-:W-:Y:S01]  /*16820*/  LEA.HI.X.SX32 R23, R21, R3, 0x1, P3 ;  /* 0x0000000315177211 */ /* 0x000fe200018f0eff */
[----:B------:R-:W-:Y:S01]  /*16830*/  VIADD R21, R24, UR4 ;  /* 0x0000000418157c36 */ /* 0x000fe20008000000 */
[----:B------:R-:W-:Y:S01]  /*16840*/  ISETP.LT.AND P2, PT, R8, UR5, !P0 ;  /* 0x0000000508007c0c */ /* 0x000fe2000c741270 */
[----:B------:R-:W-:Y:S01]  /*16850*/  VIADD R8, R0, 0x4e ;  /* 0x0000004e00087836 */ /* 0x000fe20000000000 */
[----:B--2---:R-:W-:Y:S01]  /*16860*/  PRMT R27, R9, 0x7772, RZ ;  /* 0x00007772091b7816 */ /* 0x004fe200000000ff */
[----:B------:R-:W-:Y:S01]  /*16870*/  ULDC UR5, c[0x0][0x22c] ;  /* 0x00008b0000057ab9 */ /* 0x000fe20000000800 */
[----:B------:R-:W-:-:S03]  /*16880*/  IADD3 R12, P3, R24, R2, RZ ;  /* 0x00000002180c7210 */ /* 0x000fc60007f7e0ff */
[----:B------:R2:W-:Y:S01]  /*16890*/  @P6 STG.E.U8 desc[UR14][R22.64], R27 ;  /* 0x0000001b16006986 */ /* 0x0005e2000c10110e */
[-C--:B------:R-:W-:Y:S01]  /*168a0*/  LEA.HI.X.SX32 R13, R24, R3.reuse, 0x1, P3 ;  /* 0x00000003180d7211 */ /* 0x080fe200018f0eff */
[----:B------:R-:W-:Y:S01]  /*168b0*/  VIADD R24, R21, UR4 ;  /* 0x0000000415187c36 */ /* 0x000fe20008000000 */
[----:B0-----:R-:W-:Y:S01]  /*168c0*/  PRMT R25, R9, 0x7773, RZ ;  /* 0x0000777309197816 */ /* 0x001fe200000000ff */
[----:B------:R-:W-:Y:S01]  /*168d0*/  VIADD R9, R0, 0x4f ;  /* 0x0000004f00097836 */ /* 0x000fe20000000000 */
[----:B------:R-:W-:Y:S01]  /*168e0*/  ISETP.LT.AND P6, PT, R8, UR5, !P0 ;  /* 0x0000000508007c0c */ /* 0x000fe2000c7c1270 */
[----:B------:R-:W-:Y:S01]  /*168f0*/  ULDC UR5, c[0x0][0x22c] ;  /* 0x00008b0000057ab9 */ /* 0x000fe20000000800 */
[-C--:B------:R-:W-:Y:S01]  /*16900*/  IADD3 R8, P3, R21, R2.reuse, RZ ;  /* 0x0000000215087210 */ /* 0x080fe20007f7e0ff */
[----:B------:R0:W-:Y:S01]  /*16910*/  @P4 STG.E.U8 desc[UR14][R12.64], R25 ;  /* 0x000000190c004986 */ /* 0x0001e2000c10110e */
[----:B------:R-:W-:Y:S01]  /*16920*/  ISETP.LT.AND P4, PT, R9, UR5, !P0 ;  /* 0x0000000509007c0c */ /* 0x000fe2000c781270 */
[----:B------:R-:W-:Y:S01]  /*16930*/  VIADD R15, R0, 0x50 ;  /* 0x00000050000f7836 */ /* 0x000fe20000000000 */
[----:B------:R-:W-:Y:S01]  /*16940*/  LEA.HI.X.SX32 R9, R21, R3, 0x1, P3 ;  /* 0x0000000315097211 */ /* 0x000fe200018f0eff */
[----:B------:R-:W-:Y:S01]  /*16950*/  ULDC UR5, c[0x0][0x22c] ;  /* 0x00008b0000057ab9 */ /* 0x000fe20000000800 */
[----:B--2---:R-:W-:Y:S01]  /*16960*/  PRMT R23, R10, 0x7772, RZ ;  /* 0x000077720a177816 */ /* 0x004fe200000000ff */
[----:B------:R-:W-:Y:S01]  /*16970*/  VIADD R21, R0, 0x51 ;  /* 0x0000005100157836 */ /* 0x000fe20000000000 */
[----:B------:R-:W-:-:S02]  /*16980*/  IADD3 R14, P3, R24, R2, RZ ;  /* 0x00000002180e7210 */ /* 0x000fc40007f7e0ff */
[----:B------:R-:W-:Y:S01]  /*16990*/  PRMT R27, R10, 0x7773, RZ ;  /* 0x000077730a1b7816 */ /* 0x000fe200000000ff */
[----:B------:R2:W-:Y:S01]  /*169a0*/  @P5 STG.E.U8 desc[UR14][R8.64], R23 ;  /* 0x0000001708005986 */ /* 0x0005e2000c10110e */
[----:B------:R-:W-:Y:S01]  /*169b0*/  ISETP.LT.AND P5, PT, R15, UR5, !P0 ;  /* 0x000000050f007c0c */ /* 0x000fe2000c7a1270 */
[----:B------:R-:W-:Y:S01]  /*169c0*/  ULDC UR5, c[0x0][0x22c] ;  /* 0x00008b0000057ab9 */ /* 0x000fe20000000800 */
[C---:B------:R-:W-:Y:S01]  /*169d0*/  LEA.HI.X.SX32 R15, R24.reuse, R3, 0x1, P3 ;  /* 0x00000003180f7211 */ /* 0x040fe200018f0eff */
[----:B------:R-:W-:Y:S01]  /*169e0*/  VIADD R24, R24, UR4 ;  /* 0x0000000418187c36 */ /* 0x000fe20008000000 */
[----:B0-----:R-:W-:Y:S01]  /*169f0*/  PRMT R25, R11, 0x7772, RZ ;  /* 0x000077720b197816 */ /* 0x001fe200000000ff */
[----:B------:R-:W-:Y:S01]  /*16a00*/  VIADD R12, R0, 0x52 ;  /* 0x00000052000c7836 */ /* 0x000fe20000000000 */
[----:B------:R-:W-:Y:S01]  /*16a10*/  ISETP.LT.AND P3, PT, R21, UR5, !P0 ;  /* 0x0000000515007c0c */ /* 0x000fe2000c761270 */
[----:B------:R0:W-:Y:S01]  /*16a20*/  @P2 STG.E.U8 desc[UR14][R14.64], R27 ;  /* 0x0000001b0e002986 */ /* 0x0001e2000c10110e */
[C---:B------:R-:W-:Y:S01]  /*16a30*/  IADD3 R10, P2, R24.reuse, R2, RZ ;  /* 0x00000002180a7210 */ /* 0x040fe20007f5e0ff */
[----:B------:R-:W-:Y:S01]  /*16a40*/  VIADD R13, R24, UR4 ;  /* 0x00000004180d7c36 */ /* 0x000fe20008000000 */
[----:B------:R-:W-:Y:S01]  /*16a50*/  ULDC UR5, c[0x0][0x22c] ;  /* 0x00008b0000057ab9 */ /* 0x000fe20000000800 */
[----:B--2---:R-:W-:-:S02]  /*16a60*/  PRMT R23, R11, 0x7773, RZ ;  /* 0x000077730b177816 */ /* 0x004fc400000000ff */
[-C--:B------:R-:W-:Y:S01]  /*16a70*/  LEA.HI.X.SX32 R11, R24, R3.reuse, 0x1, P2 ;  /* 0x00000003180b7211 */ /* 0x080fe200010f0eff */
[C---:B------:R-:W-:Y:S01]  /*16a80*/  VIADD R21, R13.reuse, UR4 ;  /* 0x000000040d157c36 */ /* 0x040fe20008000000 */
[CC--:B------:R-:W-:Y:S01]  /*16a90*/  IADD3 R8, P2, R13.reuse, R2.reuse, RZ ;  /* 0x000000020d087210 */ /* 0x0c0fe20007f5e0ff */
[----:B------:R-:W-:Y:S02]  /*16aa0*/  ULDC UR4, c[0x0][0x248] ;  /* 0x0000920000047ab9 */ /* 0x000fe40000000800 */
[----:B------:R2:W-:Y:S01]  /*16ab0*/  @P6 STG.E.U8 desc[UR14][R10.64], R25 ;  /* 0x000000190a006986 */ /* 0x0005e2000c10110e */
[----:B------:R-:W-:Y:S01]  /*16ac0*/  LEA.HI.X.SX32 R9, R13, R3, 0x1, P2 ;  /* 0x000000030d097211 */ /* 0x000fe200010f0eff */
[----:B0-----:R-:W-:Y:S01]  /*16ad0*/  VIADD R14, R0, 0x53 ;  /* 0x00000053000e7836 */ /* 0x001fe20000000000 */
[----:B------:R-:W-:Y:S01]  /*16ae0*/  ISETP.LT.AND P2, PT, R12, UR5, !P0 ;  /* 0x000000050c007c0c */ /* 0x000fe2000c741270 */
[----:B------:R-:W-:Y:S01]  /*16af0*/  ULDC UR5, c[0x0][0x22c] ;  /* 0x00008b0000057ab9 */ /* 0x000fe20000000800 */
[----:B------:R-:W-:Y:S01]  /*16b00*/  IADD3 R12, P6, R21, R2, RZ ;  /* 0x00000002150c7210 */ /* 0x000fe20007fde0ff */
[----:B------:R0:W-:Y:S01]  /*16b10*/  @P4 STG.E.U8 desc[UR14][R8.64], R23 ;  /* 0x0000001708004986 */ /* 0x0001e2000c10110e */
[----:B-1----:R-:W-:-:S02]  /*16b20*/  PRMT R27, R16, 0x7770, RZ ;  /* 0x00007770101b7816 */ /* 0x002fc400000000ff */
[CC--:B------:R-:W-:Y:S01]  /*16b30*/  LEA.HI.X.SX32 R13, R21.reuse, R3.reuse, 0x1, P6 ;  /* 0x00000003150d7211 */ /* 0x0c0fe200030f0eff */
[----:B------:R-:W-:Y:S01]  /*16b40*/  VIADD R21, R21, UR4 ;  /* 0x0000000415157c36 */ /* 0x000fe20008000000 */
[----:B------:R-:W-:Y:S01]  /*16b50*/  ULDC UR4, c[0x0][0x248] ;  /* 0x0000920000047ab9 */ /* 0x000fe20000000800 */
[----:B------:R-:W-:Y:S01]  /*16b60*/  ISETP.LT.AND P4, PT, R14, UR5, !P0 ;  /* 0x000000050e007c0c */ /* 0x000fe2000c781270 */
[----:B--2---:R-:W-:Y:S01]  /*16b70*/  VIADD R10, R0, 0x54 ;  /* 0x00000054000a7836 */ /* 0x004fe20000000000 */
[----:B------:R1:W-:Y:S01]  /*16b80*/  @P5 STG.E.U8 desc[UR14][R12.64], R27 ;  /* 0x0000001b0c005986 */ /* 0x0003e2000c10110e */
[C---:B------:R-:W-:Y:S01]  /*16b90*/  VIADD R14, R21.reuse, UR4 ;  /* 0x00000004150e7c36 */ /* 0x040fe20008000000 */
[----:B------:R-:W-:Y:S01]  /*16ba0*/  PRMT R15, R16, 0x7771, RZ ;  /* 0x00007771100f7816 */ /* 0x000fe200000000ff */
[----:B------:R-:W-:Y:S01]  /*16bb0*/  ULDC UR5, c[0x0][0x22c] ;  /* 0x00008b0000057ab9 */ /* 0x000fe20000000800 */
[CC--:B0-----:R-:W-:Y:S01]  /*16bc0*/  IADD3 R8, P5, R21.reuse, R2.reuse, RZ ;  /* 0x0000000215087210 */ /* 0x0c1fe20007fbe0ff */
[----:B------:R-:W-:Y:S01]  /*16bd0*/  VIADD R11, R0, 0x55 ;  /* 0x00000055000b7836 */ /* 0x000fe20000000000 */
[----:B------:R-:W-:Y:S01]  /*16be0*/  ISETP.LT.AND P6, PT, R10, UR5, !P0 ;  /* 0x000000050a007c0c */ /* 0x000fe2000c7c1270 */
[----:B------:R-:W-:Y:S01]  /*16bf0*/  ULDC UR4, c[0x0][0x22c] ;  /* 0x00008b0000047ab9 */ /* 0x000fe20000000800 */
[----:B------:R-:W-:Y:S01]  /*16c00*/  LEA.HI.X.SX32 R9, R21, R3, 0x1, P5 ;  /* 0x0000000315097211 */ /* 0x000fe200028f0eff */
[----:B------:R-:W-:Y:S01]  /*16c10*/  ULDC UR5, c[0x0][0x22c] ;  /* 0x00008b0000057ab9 */ /* 0x000fe20000000800 */
[----:B------:R-:W-:-:S02]  /*16c20*/  IADD3 R10, P5, R14, R2, RZ ;  /* 0x000000020e0a7210 */ /* 0x000fc40007fbe0ff */
[----:B------:R-:W-:Y:S01]  /*16c30*/  PRMT R21, R17, 0x7770, RZ ;  /* 0x0000777011157816 */ /* 0x000fe200000000ff */
[----:B------:R0:W-:Y:S01]  /*16c40*/  @P3 STG.E.U8 desc[UR14][R8.64], R15 ;  /* 0x0000000f08003986 */ /* 0x0001e2000c10110e */
[----:B------:R-:W-:Y:S01]  /*16c50*/  ISETP.LT.AND P3, PT, R11, UR4, !P0 ;  /* 0x000000040b007c0c */ /* 0x000fe2000c761270 */
[----:B------:R-:W-:Y:S01]  /*16c60*/  ULDC UR4, c[0x0][0x248] ;  /* 0x0000920000047ab9 */ /* 0x000fe20000000800 */
[C---:B------:R-:W-:Y:S01]  /*16c70*/  LEA.HI.X.SX32 R11, R14.reuse, R3, 0x1, P5 ;  /* 0x000000030e0b7211 */ /* 0x040fe200028f0eff */
[----:B------:R-:W-:Y:S01]  /*16c80*/  VIADD R14, R14, UR4 ;  /* 0x000000040e0e7c36 */ /* 0x000fe20008000000 */
[----:B------:R-:W-:Y:S01]  /*16c90*/  ULDC UR4, c[0x0][0x22c] ;  /* 0x00008b0000047ab9 */ /* 0x000fe20000000800 */
[----:B-1----:R-:W-:Y:S01]  /*16ca0*/  VIADD R13, R0, 0x56 ;  /* 0x00000056000d7836 */ /* 0x002fe20000000000 */
[----:B------:R-:W-:Y:S01]  /*16cb0*/  PRMT R25, R18, 0x7770, RZ ;  /* 0x0000777012197816 */ /* 0x000fe200000000ff */
[----:B------:R1:W-:Y:S01]  /*16cc0*/  @P2 STG.E.U8 desc[UR14][R10.64], R21 ;  /* 0x000000150a002986 */ /* 0x0003e2000c10110e */
[----:B------:R-:W-:-:S02]  /*16cd0*/  IADD3 R12, P2, R14, R2, RZ ;  /* 0x000000020e0c7210 */ /* 0x000fc40007f5e0ff */
[----:B------:R-:W-:Y:S01]  /*16ce0*/  ISETP.LT.AND P5, PT, R13, UR4, !P0 ;  /* 0x000000040d007c0c */ /* 0x000fe2000c7a1270 */
[----:B------:R-:W-:Y:S01]  /*16cf0*/  ULDC UR4, c[0x0][0x248] ;  /* 0x0000920000047ab9 */ /* 0x000fe20000000800 */
[----:B0-----:R-:W-:Y:S01]  /*16d00*/  VIADD R8, R0, 0x57 ;  /* 0x0000005700087836 */ /* 0x001fe20000000000 */
[C---:B------:R-:W-:Y:S01]  /*16d10*/  LEA.HI.X.SX32 R13, R14.reuse, R3, 0x1, P2 ;  /* 0x000000030e0d7211 */ /* 0x040fe200010f0eff */
[----:B------:R-:W-:Y:S01]  /*16d20*/  VIADD R9, R14, UR4 ;  /* 0x000000040e097c36 */ /* 0x000fe20008000000 */
[----:B------:R-:W-:Y:S01]  /*16d30*/  PRMT R15, R17, 0x7771, RZ ;  /* 0x00007771110f7816 */ /* 0x000fe200000000ff */
[----:B------:R-:W-:Y:S01]  /*16d40*/  ULDC UR4, c[0x0][0x248] ;  /* 0x0000920000047ab9 */ /* 0x000fe20000000800 */
[----:B------:R-:W-:Y:S01]  /*16d50*/  ISETP.LT.AND P2, PT, R8, UR5, !P0 ;  /* 0x0000000508007c0c */ /* 0x000fe2000c741270 */
[----:B------:R-:W-:Y:S01]  /*16d60*/  ULDC UR5, c[0x0][0x248] ;  /* 0x0000920000057ab9 */ /* 0x000fe20000000800 */
[C---:B-1----:R-:W-:Y:S01]  /*16d70*/  VIADD R11, R9.reuse, UR4 ;  /* 0x00000004090b7c36 */ /* 0x042fe20008000000 */
[----:B------:R0:W-:Y:S01]  /*16d80*/  @P4 STG.E.U8 desc[UR14][R12.64], R15 ;  /* 0x0000000f0c004986 */ /* 0x0001e2000c10110e */
[----:B------:R-:W-:Y:S01]  /*16d90*/  IADD3 R8, P4, R9, R2, RZ ;  /* 0x0000000209087210 */ /* 0x000fe20007f9e0ff */
[----:B------:R-:W-:Y:S01]  /*16da0*/  VIADD R14, R0, 0x58 ;  /* 0x00000058000e7836 */ /* 0x000fe20000000000 */
[----:B------:R-:W-:Y:S01]  /*16db0*/  ULDC UR4, c[0x0][0x22c] ;  /* 0x00008b0000047ab9 */ /* 0x000fe20000000800 */
[----:B------:R-:W-:-:S02]  /*16dc0*/  PRMT R23, R18, 0x7771, RZ ;  /* 0x0000777112177816 */ /* 0x000fc400000000ff */
[-C--:B------:R-:W-:Y:S02]  /*16dd0*/  LEA.HI.X.SX32 R9, R9, R3.reuse, 0x1, P4 ;  /* 0x0000000309097211 */ /* 0x080fe400020f0eff */
[-C--:B------:R-:W-:Y:S02]  /*16de0*/  IADD3 R10, P4, R11, R2.reuse, RZ ;  /* 0x000000020b0a7210 */ /* 0x080fe40007f9e0ff */
[----:B------:R-:W-:Y:S01]  /*16df0*/  PRMT R21, R19, 0x7770, RZ ;  /* 0x0000777013157816 */ /* 0x000fe200000000ff */
[----:B------:R1:W-:Y:S01]  /*16e00*/  @P6 STG.E.U8 desc[UR14][R8.64], R25 ;  /* 0x0000001908006986 */ /* 0x0003e2000c10110e */
[C---:B0-----:R-:W-:Y:S01]  /*16e10*/  VIADD R15, R11.reuse, UR5 ;  /* 0x000000050b0f7c36 */ /* 0x041fe20008000000 */
[-C--:B------:R-:W-:Y:S01]  /*16e20*/  LEA.HI.X.SX32 R11, R11, R3.reuse, 0x1, P4 ;  /* 0x000000030b0b7211 */ /* 0x080fe200020f0eff */
[----:B------:R-:W-:Y:S01]  /*16e30*/  ULDC UR5, c[0x0][0x22c] ;  /* 0x00008b0000057ab9 */ /* 0x000fe20000000800 */
[----:B------:R-:W-:Y:S01]  /*16e40*/  ISETP.LT.AND P4, PT, R14, UR4, !P0 ;  /* 0x000000040e007c0c */ /* 0x000fe2000c781270 */
[----:B------:R-:W-:Y:S01]  /*16e50*/  ULDC UR4, c[0x0][0x248] ;  /* 0x0000920000047ab9 */ /* 0x000fe20000000800 */
[CC--:B------:R-:W-:Y:S01]  /*16e60*/  IADD3 R12, P6, R15.reuse, R2.reuse, RZ ;  /* 0x000000020f0c7210 */ /* 0x0c0fe20007fde0ff */
[----:B------:R-:W-:Y:S01]  /*16e70*/  VIADD R14, R0, 0x59 ;  /* 0x00000059000e7836 */ /* 0x000fe20000000000 */
[----:B------:R0:W-:Y:S02]  /*16e80*/  @P3 STG.E.U8 desc[UR14][R10.64], R23 ;  /* 0x000000170a003986 */ /* 0x0001e4000c10110e */
[CC--:B------:R-:W-:Y:S01]  /*16e90*/  LEA.HI.X.SX32 R13, R15.reuse, R3.reuse, 0x1, P6 ;  /* 0x000000030f0d7211 */ /* 0x0c0fe200030f0eff */
[----:B------:R-:W-:Y:S01]  /*16ea0*/  VIADD R15, R15, UR4 ;  /* 0x000000040f0f7c36 */ /* 0x000fe20008000000 */
[----:B------:R-:W-:Y:S01]  /*16eb0*/  ISETP.LT.AND P3, PT, R14, UR5, !P0 ;  /* 0x000000050e007c0c */ /* 0x000fe2000c761270 */
[C---:B-1----:R-:W-:Y:S01]  /*16ec0*/  VIADD R9, R0.reuse, 0x5a ;  /* 0x0000005a00097836 */ /* 0x042fe20000000000 */
[----:B------:R-:W-:Y:S01]  /*16ed0*/  ULDC UR5, c[0x0][0x22c] ;  /* 0x00008b0000057ab9 */ /* 0x000fe20000000800 */
[----:B------:R1:W-:Y:S01]  /*16ee0*/  @P5 STG.E.U8 desc[UR14][R12.64], R21 ;  /* 0x000000150c005986 */ /* 0x0003e2000c10110e */
[-C--:B------:R-:W-:Y:S01]  /*16ef0*/  IADD3 R8, P5, R15, R2.reuse, RZ ;  /* 0x000000020f087210 */ /* 0x080fe20007fbe0ff */
[----:B------:R-:W-:Y:S01]  /*16f00*/  ULDC UR4, c[0x0][0x248] ;  /* 0x0000920000047ab9 */ /* 0x000fe20000000800 */
[----:B------:R-:W-:Y:S01]  /*16f10*/  ISETP.LT.AND P6, PT, R9, UR5, !P0 ;  /* 0x0000000509007c0c */ /* 0x000fe2000c7c1270 */
[C---:B------:R-:W-:Y:S01]  /*16f20*/  VIADD R14, R15.reuse, UR4 ;  /* 0x000000040f0e7c36 */ /* 0x040fe20008000000 */
[-C--:B------:R-:W-:Y:S01]  /*16f30*/  LEA.HI.X.SX32 R9, R15, R3.reuse, 0x1, P5 ;  /* 0x000000030f097211 */ /* 0x080fe200028f0eff */
[----:B0-----:R-:W-:Y:S01]  /*16f40*/  VIADD R11, R0, 0x5b ;  /* 0x0000005b000b7836 */ /* 0x001fe20000000000 */
[----:B------:R-:W-:Y:S01]  /*16f50*/  PRMT R15, R19, 0x7771, RZ ;  /* 0x00007771130f7816 */ /* 0x000fe200000000ff */
[----:B------:R-:W-:Y:S01]  /*16f60*/  ULDC UR4, c[0x0][0x22c] ;  /* 0x00008b0000047ab9 */ /* 0x000fe20000000800 */
[C---:B------:R-:W-:Y:S01]  /*16f70*/  IADD3 R10, P5, R14.reuse, R2, RZ ;  /* 0x000000020e0a7210 */ /* 0x040fe20007fbe0ff */
[----:B------:R-:W-:Y:S01]  /*16f80*/  ULDC UR5, c[0x0][0x22c] ;  /* 0x00008b0000057ab9 */ /* 0x000fe20000000800 */
[----:B------:R-:W-:Y:S01]  /*16f90*/  PRMT R23, R17, 0x7772, RZ ;  /* 0x0000777211177816 */ /* 0x000fe200000000ff */
[----:B------:R0:W-:Y:S01]  /*16fa0*/  @P2 STG.E.U8 desc[UR14][R8.64], R15 ;  /* 0x0000000f08002986 */ /* 0x0001e2000c10110e */
[----:B------:R-:W-:Y:S01]  /*16fb0*/  ISETP.LT.AND P2, PT, R11, UR4, !P0 ;  /* 0x000000040b007c0c */ /* 0x000fe2000c741270 */
[----:B------:R-:W-:Y:S01]  /*16fc0*/  ULDC UR4, c[0x0][0x248] ;  /* 0x0000920000047ab9 */ /* 0x000fe20000000800 */
[C---:B------:R-:W-:Y:S01]  /*16fd0*/  LEA.HI.X.SX32 R11, R14.reuse, R3, 0x1, P5 ;  /* 0x000000030e0b7211 */ /* 0x040fe200028f0eff */
[----:B------:R-:W-:Y:S01]  /*16fe0*/  VIADD R14, R14, UR4 ;  /* 0x000000040e0e7c36 */ /* 0x000fe20008000000 */
[----:B-1----:R-:W-:Y:S01]  /*16ff0*/  PRMT R21, R16, 0x7772, RZ ;  /* 0x0000777210157816 */ /* 0x002fe200000000ff */
[----:B------:R-:W-:Y:S01]  /*17000*/  VIADD R13, R0, 0x5c ;  /* 0x0000005c000d7836 */ /* 0x000fe20000000000 */
[----:B------:R-:W-:Y:S01]  /*17010*/  ULDC UR4, c[0x0][0x22c] ;  /* 0x00008b0000047ab9 */ /* 0x000fe20000000800 */
[----:B------:R-:W-:-:S02]  /*17020*/  PRMT R17, R17, 0x7773, RZ ;  /* 0x0000777311117816 */ /* 0x000fc400000000ff */
[----:B------:R1:W-:Y:S01]  /*17030*/  @P4 STG.E.U8 desc[UR14][R10.64], R21 ;  /* 0x000000150a004986 */ /* 0x0003e2000c10110e */
[-C--:B------:R-:W-:Y:S01]  /*17040*/  IADD3 R12, P4, R14, R2.reuse, RZ ;  /* 0x000000020e0c7210 */ /* 0x080fe20007f9e0ff */
[----:B0-----:R-:W-:Y:S01]  /*17050*/  VIADD R8, R0, 0x5d ;  /* 0x0000005d00087836 */ /* 0x001fe20000000000 */
[----:B------:R-:W-:Y:S01]  /*17060*/  ISETP.LT.AND P5, PT, R13, UR4, !P0 ;  /* 0x000000040d007c0c */ /* 0x000fe2000c7a1270 */
[----:B------:R-:W-:Y:S01]  /*17070*/  ULDC UR4, c[0x0][0x248] ;  /* 0x0000920000047ab9 */ /* 0x000fe20000000800 */
[C---:B------:R-:W-:Y:S01]  /*17080*/  LEA.HI.X.SX32 R13, R14.reuse, R3, 0x1, P4 ;  /* 0x000000030e0d7211 */ /* 0x040fe200020f0eff */
[----:B------:R-:W-:Y:S01]  /*17090*/  VIADD R9, R14, UR4 ;  /* 0x000000040e097c36 */ /* 0x000fe20008000000 */
[----:B------:R-:W-:Y:S01]  /*170a0*/  PRMT R15, R16, 0x7773, RZ ;  /* 0x00007773100f7816 */ /* 0x000fe200000000ff */
[----:B------:R-:W-:Y:S01]  /*170b0*/  ULDC UR4, c[0x0][0x248] ;  /* 0x0000920000047ab9 */ /* 0x000fe20000000800 */
[----:B------:R-:W-:Y:S01]  /*170c0*/  ISETP.LT.AND P4, PT, R8, UR5, !P0 ;  /* 0x0000000508007c0c */ /* 0x000fe2000c781270 */
[----:B------:R-:W-:Y:S01]  /*170d0*/  ULDC UR5, c[0x0][0x248] ;  /* 0x0000920000057ab9 */ /* 0x000fe20000000800 */
[----:B------:R-:W-:Y:S01]  /*170e0*/  VIADD R14, R0, 0x5e ;  /* 0x0000005e000e7836 */ /* 0x000fe20000000000 */
[----:B------:R0:W-:Y:S01]  /*170f0*/  @P3 STG.E.U8 desc[UR14][R12.64], R15 ;  /* 0x0000000f0c003986 */ /* 0x0001e2000c10110e */
[C---:B------:R-:W-:Y:S01]  /*17100*/  IADD3 R8, P3, R9.reuse, R2, RZ ;  /* 0x0000000209087210 */ /* 0x040fe20007f7e0ff */
[----:B-1----:R-:W-:Y:S01]  /*17110*/  VIADD R11, R9, UR4 ;  /* 0x00000004090b7c36 */ /* 0x002fe20008000000 */
[----:B------:R-:W-:Y:S01]  /*17120*/  ULDC UR4, c[0x0][0x22c] ;  /* 0x00008b0000047ab9 */ /* 0x000fe20000000800 */
[----:B------:R-:W-:-:S02]  /*17130*/  PRMT R21, R18, 0x7772, RZ ;  /* 0x0000777212157816 */ /* 0x000fc400000000ff */
[----:B------:R-:W-:Y:S02]  /*17140*/  LEA.HI.X.SX32 R9, R9, R3, 0x1, P3 ;  /* 0x0000000309097211 */ /* 0x000fe400018f0eff */
[----:B------:R-:W-:-:S03]  /*17150*/  IADD3 R10, P3, R11, R2, RZ ;  /* 0x000000020b0a7210 */ /* 0x000fc60007f7e0ff */
        /* <DEDUP_REMOVED lines=23> */
[CC--:B------:R-:W-:Y:S01]  /*172d0*/  IADD3 R10, P5, R14.reuse, R2.reuse, RZ ;  /* 0x000000020e0a7210 */ /* 0x0c0fe20007fbe0ff */
[----:B------:R-:W-:Y:S01]  /*172e0*/  ULDC UR5, c[0x0][0x22c] ;  /* 0x00008b0000057ab9 */ /* 0x000fe20000000800 */
        /* <DEDUP_REMOVED lines=14> */
[CC--:B------:R-:W-:Y:S01]  /*173d0*/  LEA.HI.X.SX32 R13, R14.reuse, R3.reuse, 0x1, P3 ;  /* 0x000000030e0d7211 */ /* 0x0c0fe200018f0eff */
[----:B------:R-:W-:Y:S01]  /*173e0*/  VIADD R9, R14, UR4 ;  /* 0x000000040e097c36 */ /* 0x000fe20008000000 */
[----:B------:R-:W-:Y:S01]  /*173f0*/  ULDC UR4, c[0x0][0x248] ;  /* 0x0000920000047ab9 */ /* 0x000fe20000000800 */
[----:B------:R-:W-:Y:S01]  /*17400*/  PRMT R23, R4, 0x7770, RZ ;  /* 0x0000777004177816 */ /* 0x000fe200000000ff */
[----:B------:R-:W-:Y:S01]  /*17410*/  VIADD R14, R0, 0x64 ;  /* 0x00000064000e7836 */ /* 0x000fe20000000000 */
[----:B------:R-:W-:Y:S01]  /*17420*/  ISETP.LT.AND P3, PT, R8, UR5, !P0 ;  /* 0x0000000508007c0c */ /* 0x000fe2000c761270 */
[----:B------:R0:W-:Y:S01]  /*17430*/  @P2 STG.E.U8 desc[UR14][R12.64], R19 ;  /* 0x000000130c002986 */ /* 0x0001e2000c10110e */
[CC--:B------:R-:W-:Y:S01]  /*17440*/  IADD3 R8, P2, R9.reuse, R2.reuse, RZ ;  /* 0x0000000209087210 */ /* 0x0c0fe20007f5e0ff */
[C---:B-1----:R-:W-:Y:S01]  /*17450*/  VIADD R11, R9.reuse, UR4 ;  /* 0x00000004090b7c36 */ /* 0x042fe20008000000 */
[----:B------:R-:W-:Y:S01]  /*17460*/  ULDC UR5, c[0x0][0x248] ;  /* 0x0000920000057ab9 */ /* 0x000fe20000000800 */
[----:B------:R-:W-:Y:S01]  /*17470*/  ULDC UR4, c[0x0][0x22c] ;  /* 0x00008b0000047ab9 */ /* 0x000fe20000000800 */
[-C--:B------:R-:W-:Y:S01]  /*17480*/  LEA.HI.X.SX32 R9, R9, R3.reuse, 0x1, P2 ;  /* 0x0000000309097211 */ /* 0x080fe200010f0eff */
[C---:B------:R-:W-:Y:S01]  /*17490*/  VIADD R15, R11.reuse, UR5 ;  /* 0x000000050b0f7c36 */ /* 0x040fe20008000000 */
[C---:B------:R-:W-:Y:S01]  /*174a0*/  IADD3 R10, P2, R11.reuse, R2, RZ ;  /* 0x000000020b0a7210 */ /* 0x040fe20007f5e0ff */
[----:B------:R-:W-:Y:S01]  /*174b0*/  ULDC UR5, c[0x0][0x22c] ;  /* 0x00008b0000057ab9 */ /* 0x000fe20000000800 */
[----:B------:R-:W-:Y:S01]  /*174c0*/  PRMT R21, R4, 0x7771, RZ ;  /* 0x0000777104157816 */ /* 0x000fe200000000ff */
[----:B------:R1:W-:Y:S01]  /*174d0*/  @P6 STG.E.U8 desc[UR14][R8.64], R23 ;  /* 0x0000001708006986 */ /* 0x0003e2000c10110e */
[----:B------:R-:W-:-:S02]  /*174e0*/  LEA.HI.X.SX32 R11, R11, R3, 0x1, P2 ;  /* 0x000000030b0b7211 */ /* 0x000fc400010f0eff */
[CC--:B0-----:R-:W-:Y:S02]  /*174f0*/  IADD3 R12, P6, R15.reuse, R2.reuse, RZ ;  /* 0x000000020f0c7210 */ /* 0x0c1fe40007fde0ff */
[----:B------:R-:W-:Y:S01]  /*17500*/  ISETP.LT.AND P2, PT, R14, UR4, !P0 ;  /* 0x000000040e007c0c */ /* 0x000fe2000c741270 */
[----:B------:R-:W-:Y:S01]  /*17510*/  ULDC UR4, c[0x0][0x248] ;  /* 0x0000920000047ab9 */ /* 0x000fe20000000800 */
[-C--:B------:R-:W-:Y:S01]  /*17520*/  LEA.HI.X.SX32 R13, R15, R3.reuse, 0x1, P6 ;  /* 0x000000030f0d7211 */ /* 0x080fe200030f0eff */
[C---:B------:R-:W-:Y:S01]  /*17530*/  VIADD R14, R0.reuse, 0x65 ;  /* 0x00000065000e7836 */ /* 0x040fe20000000000 */
[----:B------:R-:W-:Y:S01]  /*17540*/  PRMT R17, R5, 0x7770, RZ ;  /* 0x0000777005117816 */ /* 0x000fe200000000ff */
[----:B------:R-:W-:Y:S01]  /*17550*/  VIADD R15, R15, UR4 ;  /* 0x000000040f0f7c36 */ /* 0x000fe20008000000 */
[----:B------:R0:W-:Y:S01]  /*17560*/  @P4 STG.E.U8 desc[UR14][R10.64], R21 ;  /* 0x000000150a004986 */ /* 0x0001e2000c10110e */
[----:B-1----:R-:W-:Y:S01]  /*17570*/  VIADD R9, R0, 0x66 ;  /* 0x0000006600097836 */ /* 0x002fe20000000000 */
[----:B------:R-:W-:Y:S01]  /*17580*/  ISETP.LT.AND P4, PT, R14, UR5, !P0 ;  /* 0x000000050e007c0c */ /* 0x000fe2000c781270 */
[----:B------:R-:W-:Y:S01]  /*17590*/  ULDC UR5, c[0x0][0x22c] ;  /* 0x00008b0000057ab9 */ /* 0x000fe20000000800 */
[----:B------:R1:W-:Y:S01]  /*175a0*/  @P5 STG.E.U8 desc[UR14][R12.64], R17 ;  /* 0x000000110c005986 */ /* 0x0003e2000c10110e */
[-C--:B------:R-:W-:Y:S01]  /*175b0*/  IADD3 R8, P5, R15, R2.reuse, RZ ;  /* 0x000000020f087210 */ /* 0x080fe20007fbe0ff */
[----:B------:R-:W-:Y:S01]  /*175c0*/  ULDC UR4, c[0x0][0x248] ;  /* 0x0000920000047ab9 */ /* 0x000fe20000000800 */
[----:B------:R-:W-:Y:S01]  /*175d0*/  ISETP.LT.AND P6, PT, R9, UR5, !P0 ;  /* 0x0000000509007c0c */ /* 0x000fe2000c7c1270 */
[C---:B------:R-:W-:Y:S01]  /*175e0*/  VIADD R14, R15.reuse, UR4 ;  /* 0x000000040f0e7c36 */ /* 0x040fe20008000000 */
[-C--:B------:R-:W-:Y:S01]  /*175f0*/  LEA.HI.X.SX32 R9, R15, R3.reuse, 0x1, P5 ;  /* 0x000000030f097211 */ /* 0x080fe200028f0eff */
[----:B------:R-:W-:Y:S01]  /*17600*/  ULDC UR4, c[0x0][0x22c] ;  /* 0x00008b0000047ab9 */ /* 0x000fe20000000800 */
[----:B------:R-:W-:Y:S01]  /*17610*/  PRMT R15, R5, 0x7771, RZ ;  /* 0x00007771050f7816 */ /* 0x000fe200000000ff */
[----:B0-----:R-:W-:Y:S01]  /*17620*/  VIADD R11, R0, 0x67 ;  /* 0x00000067000b7836 */ /* 0x001fe20000000000 */
        /* <DEDUP_REMOVED lines=43> */
[----:B-1----:R-:W-:Y:S01]  /*178e0*/  VIADD R9, R0, 0x6c ;  /* 0x0000006c00097836 */ /* 0x002fe20000000000 */
        /* <DEDUP_REMOVED lines=8> */
[----:B0-----:R-:W-:Y:S01]  /*17970*/  PRMT R17, R4, 0x7773, RZ ;  /* 0x0000777304117816 */ /* 0x001fe200000000ff */
[----:B------:R-:W-:Y:S01]  /*17980*/  VIADD R4, R0, 0x6d ;  /* 0x0000006d00047836 */ /* 0x000fe20000000000 */
[-C--:B------:R-:W-:Y:S01]  /*17990*/  IADD3 R10, P5, R14, R2.reuse, RZ ;  /* 0x000000020e0a7210 */ /* 0x080fe20007fbe0ff */
[----:B------:R-:W-:Y:S01]  /*179a0*/  ULDC UR5, c[0x0][0x22c] ;  /* 0x00008b0000057ab9 */ /* 0x000fe20000000800 */
[C---:B------:R-:W-:Y:S01]  /*179b0*/  PRMT R15, R5.reuse, 0x7772, RZ ;  /* 0x00007772050f7816 */ /* 0x040fe200000000ff */
[----:B------:R-:W-:Y:S01]  /*179c0*/  @P2 STG.E.U8 desc[UR14][R8.64], R17 ;  /* 0x0000001108002986 */ /* 0x000fe2000c10110e */
[----:B------:R-:W-:Y:S01]  /*179d0*/  ISETP.LT.AND P2, PT, R4, UR4, !P0 ;  /* 0x0000000404007c0c */ /* 0x000fe2000c741270 */
[----:B------:R-:W-:Y:S01]  /*179e0*/  ULDC UR4, c[0x0][0x248] ;  /* 0x0000920000047ab9 */ /* 0x000fe20000000800 */
[C---:B------:R-:W-:Y:S01]  /*179f0*/  LEA.HI.X.SX32 R11, R14.reuse, R3, 0x1, P5 ;  /* 0x000000030e0b7211 */ /* 0x040fe200028f0eff */
[----:B------:R-:W-:Y:S01]  /*17a00*/  VIADD R14, R14, UR4 ;  /* 0x000000040e0e7c36 */ /* 0x000fe20008000000 */
[----:B------:R-:W-:Y:S01]  /*17a10*/  ULDC UR4, c[0x0][0x22c] ;  /* 0x00008b0000047ab9 */ /* 0x000fe20000000800 */
[----:B------:R-:W-:Y:S01]  /*17a20*/  VIADD R4, R0, 0x6e ;  /* 0x0000006e00047836 */ /* 0x000fe20000000000 */
[----:B-1----:R-:W-:Y:S01]  /*17a30*/  PRMT R19, R5, 0x7773, RZ ;  /* 0x0000777305137816 */ /* 0x002fe200000000ff */
[----:B------:R0:W-:Y:S01]  /*17a40*/  @P4 STG.E.U8 desc[UR14][R10.64], R15 ;  /* 0x0000000f0a004986 */ /* 0x0001e2000c10110e */
[----:B------:R-:W-:-:S02]  /*17a50*/  IADD3 R12, P4, R14, R2, RZ ;  /* 0x000000020e0c7210 */ /* 0x000fc40007f9e0ff */
[----:B------:R-:W-:Y:S01]  /*17a60*/  ISETP.LT.AND P5, PT, R4, UR4, !P0 ;  /* 0x0000000404007c0c */ /* 0x000fe2000c7a1270 */
[----:B------:R-:W-:Y:S01]  /*17a70*/  ULDC UR4, c[0x0][0x248] ;  /* 0x0000920000047ab9 */ /* 0x000fe20000000800 */
[----:B------:R-:W-:Y:S01]  /*17a80*/  VIADD R4, R0, 0x6f ;  /* 0x0000006f00047836 */ /* 0x000fe20000000000 */
[C---:B------:R-:W-:Y:S01]  /*17a90*/  LEA.HI.X.SX32 R13, R14.reuse, R3, 0x1, P4 ;  /* 0x000000030e0d7211 */ /* 0x040fe200020f0eff */
[----:B------:R-:W-:Y:S01]  /*17aa0*/  VIADD R14, R14, UR4 ;  /* 0x000000040e0e7c36 */ /* 0x000fe20008000000 */
[----:B------:R-:W-:Y:S01]  /*17ab0*/  ULDC UR4, c[0x0][0x248] ;  /* 0x0000920000047ab9 */ /* 0x000fe20000000800 */
[----:B------:R-:W1:Y:S01]  /*17ac0*/  LDS.128 R20, [R20] ;  /* 0x0000000014147984 */ /* 0x000e620000000c00 */
[----:B------:R-:W-:Y:S01]  /*17ad0*/  ISETP.LT.AND P4, PT, R4, UR5, !P0 ;  /* 0x0000000504007c0c */ /* 0x000fe2000c781270 */
[----:B------:R-:W-:Y:S01]  /*17ae0*/  ULDC UR5, c[0x0][0x22c] ;  /* 0x00008b0000057ab9 */ /* 0x000fe20000000800 */
[C---:B0-----:R-:W-:Y:S01]  /*17af0*/  VIADD R11, R14.reuse, UR4 ;  /* 0x000000040e0b7c36 */ /* 0x041fe20008000000 */
[----:B------:R0:W-:Y:S01]  /*17b00*/  @P3 STG.E.U8 desc[UR14][R12.64], R19 ;  /* 0x000000130c003986 */ /* 0x0001e2000c10110e */
[----:B------:R-:W-:Y:S01]  /*17b10*/  IADD3 R4, P3, R14, R2, RZ ;  /* 0x000000020e047210 */ /* 0x000fe20007f7e0ff */
[----:B------:R-:W-:Y:S01]  /*17b20*/  VIADD R10, R0, 0x70 ;  /* 0x00000070000a7836 */ /* 0x000fe20000000000 */
[----:B------:R-:W-:Y:S01]  /*17b30*/  ULDC UR4, c[0x0][0x22c] ;  /* 0x00008b0000047ab9 */ /* 0x000fe20000000800 */
[----:B------:R-:W-:-:S02]  /*17b40*/  PRMT R15, R6, 0x7772, RZ ;  /* 0x00007772060f7816 */ /* 0x000fc400000000ff */
[-C--:B------:R-:W-:Y:S01]  /*17b50*/  LEA.HI.X.SX32 R5, R14, R3.reuse, 0x1, P3 ;  /* 0x000000030e057211 */ /* 0x080fe200018f0eff */
[----:B------:R-:W-:Y:S01]  /*17b60*/  VIADD R14, R0, 0x7d ;  /* 0x0000007d000e7836 */ /* 0x000fe20000000000 */
[CC--:B------:R-:W-:Y:S02]  /*17b70*/  IADD3 R8, P3, R11.reuse, R2.reuse, RZ ;  /* 0x000000020b087210 */ /* 0x0c0fe40007f7e0ff */
[----:B------:R-:W-:Y:S01]  /*17b80*/  PRMT R17, R6, 0x7773, RZ ;  /* 0x0000777306117816 */ /* 0x000fe200000000ff */
[----:B------:R2:W-:Y:S01]  /*17b90*/  @P6 STG.E.U8 desc[UR14][R4.64], R15 ;  /* 0x0000000f04006986 */ /* 0x0005e2000c10110e */
[CC--:B------:R-:W-:Y:S01]  /*17ba0*/  LEA.HI.X.SX32 R9, R11.reuse, R3.reuse, 0x1, P3 ;  /* 0x000000030b097211 */ /* 0x0c0fe200018f0eff */
[----:B------:R-:W-:Y:S01]  /*17bb0*/  VIADD R6, R0, 0x71 ;  /* 0x0000007100067836 */ /* 0x000fe20000000000 */
[----:B------:R-:W-:Y:S01]  /*17bc0*/  ISETP.LT.AND P3, PT, R10, UR4, !P0 ;  /* 0x000000040a007c0c */ /* 0x000fe2000c761270 */
[----:B------:R-:W-:Y:S02]  /*17bd0*/  ULDC UR4, c[0x0][0x248] ;  /* 0x0000920000047ab9 */ /* 0x000fe40000000800 */
[----:B------:R-:W-:Y:S01]  /*17be0*/  VIADD R11, R11, UR4 ;  /* 0x000000040b0b7c36 */ /* 0x000fe20008000000 */
[----:B------:R-:W-:Y:S01]  /*17bf0*/  ULDC UR4, c[0x0][0x248] ;  /* 0x0000920000047ab9 */ /* 0x000fe20000000800 */
[----:B------:R3:W-:Y:S01]  /*17c00*/  @P2 STG.E.U8 desc[UR14][R8.64], R17 ;  /* 0x0000001108002986 */ /* 0x0007e2000c10110e */
[----:B------:R-:W-:Y:S01]  /*17c10*/  ISETP.LT.AND P2, PT, R6, UR5, !P0 ;  /* 0x0000000506007c0c */ /* 0x000fe2000c741270 */
[C---:B0-----:R-:W-:Y:S01]  /*17c20*/  VIADD R12, R11.reuse, UR4 ;  /* 0x000000040b0c7c36 */ /* 0x041fe20008000000 */
[----:B------:R-:W-:Y:S01]  /*17c30*/  IADD3 R10, P6, R11, R2, RZ ;  /* 0x000000020b0a7210 */ /* 0x000fe20007fde0ff */
[----:B------:R-:W-:Y:S01]  /*17c40*/  VIADD R6, R0, 0x72 ;  /* 0x0000007200067836 */ /* 0x000fe20000000000 */
[----:B------:R-:W-:Y:S01]  /*17c50*/  ULDC UR4, c[0x0][0x22c] ;  /* 0x00008b0000047ab9 */ /* 0x000fe20000000800 */
[----:B--2---:R-:W-:Y:S01]  /*17c60*/  PRMT R15, R7, 0x7773, RZ ;  /* 0x00007773070f7816 */ /* 0x004fe200000000ff */
[----:B------:R-:W-:Y:S01]  /*17c70*/  ULDC UR5, c[0x0][0x22c] ;  /* 0x00008b0000057ab9 */ /* 0x000fe20000000800 */
[----:B------:R-:W-:-:S02]  /*17c80*/  LEA.HI.X.SX32 R11, R11, R3, 0x1, P6 ;  /* 0x000000030b0b7211 */ /* 0x000fc400030f0eff */
[----:B------:R-:W-:Y:S02]  /*17c90*/  IADD3 R4, P6, R12, R2, RZ ;  /* 0x000000020c047210 */ /* 0x000fe40007fde0ff */
[----:B---3--:R-:W-:Y:S01]  /*17ca0*/  PRMT R9, R7, 0x7772, RZ ;  /* 0x0000777207097816 */ /* 0x008fe200000000ff */
[----:B------:R-:W-:Y:S01]  /*17cb0*/  VIADD R7, R0, 0x73 ;  /* 0x0000007300077836 */ /* 0x000fe20000000000 */
[----:B------:R-:W-:-:S03]  /*17cc0*/  LEA.HI.X.SX32 R5, R12, R3, 0x1, P6 ;  /* 0x000000030c057211 */ /* 0x000fc600030f0eff */
[----:B------:R0:W-:Y:S01]  /*17cd0*/  @P5 STG.E.U8 desc[UR14][R10.64], R9 ;  /* 0x000000090a005986 */ /* 0x0001e2000c10110e */
[----:B------:R-:W-:Y:S01]  /*17ce0*/  ISETP.LT.AND P5, PT, R6, UR4, !P0 ;  /* 0x0000000406007c0c */ /* 0x000fe2000c7a1270 */
[----:B------:R-:W-:Y:S01]  /*17cf0*/  ULDC UR4, c[0x0][0x248] ;  /* 0x0000920000047ab9 */ /* 0x000fe20000000800 */
[----:B-1----:R-:W-:Y:S01]  /*17d00*/  PRMT R25, R21, 0x7773, RZ ;  /* 0x0000777315197816 */ /* 0x002fe200000000ff */
[----:B------:R-:W-:Y:S01]  /*17d10*/  VIADD R12, R12, UR4 ;  /* 0x000000040c0c7c36 */ /* 0x000fe20008000000 */
[----:B------:R-:W-:Y:S01]  /*17d20*/  ULDC UR4, c[0x0][0x248] ;  /* 0x0000920000047ab9 */ /* 0x000fe20000000800 */
[----:B------:R1:W-:Y:S01]  /*17d30*/  @P4 STG.E.U8 desc[UR14][R4.64], R15 ;  /* 0x0000000f04004986 */ /* 0x0003e2000c10110e */
[----:B------:R-:W-:Y:S01]  /*17d40*/  ISETP.LT.AND P4, PT, R7, UR5, !P0 ;  /* 0x0000000507007c0c */ /* 0x000fe2000c781270 */
[C---:B------:R-:W-:Y:S01]  /*17d50*/  VIADD R13, R12.reuse, UR4 ;  /* 0x000000040c0d7c36 */ /* 0x040fe20008000000 */
[----:B------:R-:W-:Y:S01]  /*17d60*/  IADD3 R6, P6, R12, R2, RZ ;  /* 0x000000020c067210 */ /* 0x000fe20007fde0ff */
[----:B------:R-:W-:Y:S01]  /*17d70*/  ULDC UR4, c[0x0][0x22c] ;  /* 0x00008b0000047ab9 */ /* 0x000fe20000000800 */
[----:B------:R-:W-:Y:S01]  /*17d80*/  ULDC UR5, c[0x0][0x22c] ;  /* 0x00008b0000057ab9 */ /* 0x000fe20000000800 */
[----:B0-----:R-:W-:-:S02]  /*17d90*/  PRMT R11, R20, 0x7771, RZ ;  /* 0x00007771140b7816 */ /* 0x001fc400000000ff */
[-C--:B------:R-:W-:Y:S02]  /*17da0*/  LEA.HI.X.SX32 R7, R12, R3.reuse, 0x1, P6 ;  /* 0x000000030c077211 */ /* 0x080fe400030f0eff */
[CC--:B------:R-:W-:Y:S02]  /*17db0*/  IADD3 R8, P6, R13.reuse, R2.reuse, RZ ;  /* 0x000000020d087210 */ /* 0x0c0fe40007fde0ff */
[----:B-1----:R-:W-:Y:S01]  /*17dc0*/  PRMT R15, R20, 0x7770, RZ ;  /* 0x00007770140f7816 */ /* 0x002fe200000000ff */
[C---:B------:R-:W-:Y:S01]  /*17dd0*/  VIADD R4, R0.reuse, 0x74 ;  /* 0x0000007400047836 */ /* 0x040fe20000000000 */
[C---:B------:R-:W-:Y:S01]  /*17de0*/  LEA.HI.X.SX32 R9, R13.reuse, R3, 0x1, P6 ;  /* 0x000000030d097211 */ /* 0x040fe200030f0eff */
[----:B------:R-:W-:Y:S01]  /*17df0*/  VIADD R5, R0, 0x75 ;  /* 0x0000007500057836 */ /* 0x000fe20000000000 */
[----:B------:R-:W-:Y:S01]  /*17e00*/  PRMT R19, R22, 0x7772, RZ ;  /* 0x0000777216137816 */ /* 0x000fe200000000ff */
[----:B------:R0:W-:Y:S01]  /*17e10*/  @P3 STG.E.U8 desc[UR14][R6.64], R15 ;  /* 0x0000000f06003986 */ /* 0x0001e2000c10110e */
[----:B------:R-:W-:Y:S01]  /*17e20*/  ISETP.LT.AND P3, PT, R4, UR4, !P0 ;  /* 0x0000000404007c0c */ /* 0x000fe2000c761270 */
[----:B------:R-:W-:Y:S01]  /*17e30*/  ULDC UR4, c[0x0][0x248] ;  /* 0x0000920000047ab9 */ /* 0x000fe20000000800 */
[----:B------:R-:W-:Y:S01]  /*17e40*/  PRMT R17, R22, 0x7773, RZ ;  /* 0x0000777316117816 */ /* 0x000fe200000000ff */
        /* <DEDUP_REMOVED lines=10> */
[-C--:B------:R-:W-:Y:S01]  /*17ef0*/  IADD3 R6, P6, R10, R2.reuse, RZ ;  /* 0x000000020a067210 */ /* 0x080fe20007fde0ff */
[----:B-1----:R-:W-:Y:S02]  /*17f00*/  VIADD R8, R0, 0x76 ;  /* 0x0000007600087836 */ /* 0x002fe40000000000 */
[----:B------:R0:W-:Y:S01]  /*17f10*/  @P5 STG.E.U8 desc[UR14][R4.64], R15 ;  /* 0x0000000f04005986 */ /* 0x0001e2000c10110e */
[-C--:B------:R-:W-:Y:S01]  /*17f20*/  LEA.HI.X.SX32 R7, R10, R3.reuse, 0x1, P6 ;  /* 0x000000030a077211 */ /* 0x080fe200030f0eff */
[----:B------:R-:W-:Y:S01]  /*17f30*/  VIADD R9, R0, 0x77 ;  /* 0x0000007700097836 */ /* 0x000fe20000000000 */
[C---:B------:R-:W-:Y:S02]  /*17f40*/  PRMT R13, R21.reuse, 0x7771, RZ ;  /* 0x00007771150d7816 */ /* 0x040fe400000000ff */
        /* <DEDUP_REMOVED lines=10> */
[----:B0-----:R-:W-:Y:S01]  /*17ff0*/  PRMT R15, R22, 0x7770, RZ ;  /* 0x00007770160f7816 */ /* 0x001fe200000000ff */
[----:B------:R-:W-:Y:S01]  /*18000*/  ULDC UR5, c[0x0][0x22c] ;  /* 0x00008b0000057ab9 */ /* 0x000fe20000000800 */
[----:B------:R-:W-:-:S02]  /*18010*/  LEA.HI.X.SX32 R9, R10, R3, 0x1, P6 ;  /* 0x000000030a097211 */ /* 0x000fc400030f0eff */
[CC--:B------:R-:W-:Y:S01]  /*18020*/  IADD3 R4, P6, R11.reuse, R2.reuse, RZ ;  /* 0x000000020b047210 */ /* 0x0c0fe20007fde0ff */
[C---:B-1----:R-:W-:Y:S02]  /*18030*/  VIADD R6, R0.reuse, 0x78 ;  /* 0x0000007800067836 */ /* 0x042fe40000000000 */
[----:B------:R0:W-:Y:S01]  /*18040*/  @P3 STG.E.U8 desc[UR14][R8.64], R15 ;  /* 0x0000000f08003986 */ /* 0x0001e2000c10110e */
[CC--:B------:R-:W-:Y:S01]  /*18050*/  LEA.HI.X.SX32 R5, R11.reuse, R3.reuse, 0x1, P6 ;  /* 0x000000030b057211 */ /* 0x0c0fe200030f0eff */
[----:B------:R-:W-:Y:S01]  /*18060*/  VIADD R7, R0, 0x79 ;  /* 0x0000007900077836 */ /* 0x000fe20000000000 */
[----:B------:R-:W-:Y:S02]  /*18070*/  PRMT R13, R22, 0x7771, RZ ;  /* 0x00007771160d7816 */ /* 0x000fe400000000ff */
[----:B------:R-:W-:Y:S01]  /*18080*/  ISETP.LT.AND P3, PT, R6, UR4, !P0 ;  /* 0x0000000406007c0c */ /* 0x000fe2000c761270 */
[----:B------:R-:W-:Y:S02]  /*18090*/  ULDC UR4, c[0x0][0x248] ;  /* 0x0000920000047ab9 */ /* 0x000fe40000000800 */
        /* <DEDUP_REMOVED lines=10> */
[-C--:B------:R-:W-:Y:S01]  /*18140*/  IADD3 R8, P6, R10, R2.reuse, RZ ;  /* 0x000000020a087210 */ /* 0x080fe20007fde0ff */
[----:B-1----:R-:W-:Y:S02]  /*18150*/  VIADD R4, R0, 0x7a ;  /* 0x0000007a00047836 */ /* 0x002fe40000000000 */
[----:B------:R0:W-:Y:S01]  /*18160*/  @P5 STG.E.U8 desc[UR14][R6.64], R15 ;  /* 0x0000000f06005986 */ /* 0x0001e2000c10110e */
[-C--:B------:R-:W-:Y:S01]  /*18170*/  LEA.HI.X.SX32 R9, R10, R3.reuse, 0x1, P6 ;  /* 0x000000030a097211 */ /* 0x080fe200030f0eff */
        /* <DEDUP_REMOVED lines=17> */
[C---:B------:R-:W-:Y:S01]  /*18290*/  LEA.HI.X.SX32 R7, R11.reuse, R3, 0x1, P6 ;  /* 0x000000030b077211 */ /* 0x040fe200030f0eff */
[----:B------:R-:W-:Y:S01]  /*182a0*/  VIADD R0, R0, 0x7e ;  /* 0x0000007e00007836 */ /* 0x000fe20000000000 */
[----:B------:R-:W-:Y:S02]  /*182b0*/  PRMT R13, R20, 0x7773, RZ ;  /* 0x00007773140d7816 */ /* 0x000fe400000000ff */
[----:B------:R-:W-:Y:S01]  /*182c0*/  ISETP.LT.AND P3, PT, R8, UR4, !P0 ;  /* 0x0000000408007c0c */ /* 0x000fe2000c761270 */
[----:B------:R-:W-:Y:S02]  /*182d0*/  ULDC UR4, c[0x0][0x248] ;  /* 0x0000920000047ab9 */ /* 0x000fe40000000800 */
[----:B------:R-:W-:Y:S01]  /*182e0*/  VIADD R11, R11, UR4 ;  /* 0x000000040b0b7c36 */ /* 0x000fe20008000000 */
[----:B------:R-:W-:Y:S01]  /*182f0*/  ULDC UR4, c[0x0][0x248] ;  /* 0x0000920000047ab9 */ /* 0x000fe20000000800 */
[----:B------:R1:W-:Y:S02]  /*18300*/  @P2 STG.E.U8 desc[UR14][R6.64], R13 ;  /* 0x0000000d06002986 */ /* 0x0003e4000c10110e */
[C---:B------:R-:W-:Y:S01]  /*18310*/  VIADD R9, R11.reuse, UR4 ;  /* 0x000000040b097c36 */ /* 0x040fe20008000000 */
[----:B0-----:R-:W-:Y:S01]  /*18320*/  IADD3 R4, P2, R11, R2, RZ ;  /* 0x000000020b047210 */ /* 0x001fe20007f5e0ff */
[----:B------:R-:W-:-:S02]  /*18330*/  ULDC UR4, c[0x0][0x248] ;  /* 0x0000920000047ab9 */ /* 0x000fc40000000800 */
[----:B------:R-:W-:Y:S01]  /*18340*/  VIADD R10, R9, UR5 ;  /* 0x00000005090a7c36 */ /* 0x000fe20008000000 */
[-C--:B------:R-:W-:Y:S01]  /*18350*/  LEA.HI.X.SX32 R5, R11, R3.reuse, 0x1, P2 ;  /* 0x000000030b057211 */ /* 0x080fe200010f0eff */
[----:B------:R-:W-:Y:S02]  /*18360*/  ULDC UR5, c[0x0][0x248] ;  /* 0x0000920000057ab9 */ /* 0x000fe40000000800 */
[C---:B------:R-:W-:Y:S01]  /*18370*/  VIADD R11, R10.reuse, UR6 ;  /* 0x000000060a0b7c36 */ /* 0x040fe20008000000 */
[-C--:B------:R-:W-:Y:S01]  /*18380*/  IADD3 R8, P6, R10, R2.reuse, RZ ;  /* 0x000000020a087210 */ /* 0x080fe20007fde0ff */
[----:B------:R0:W-:Y:S01]  /*18390*/  @P5 STG.E.U8 desc[UR14][R4.64], R21 ;  /* 0x0000001504005986 */ /* 0x0001e2000c10110e */
[-C--:B-1----:R-:W-:Y:S01]  /*183a0*/  IADD3 R6, P2, R9, R2.reuse, RZ ;  /* 0x0000000209067210 */ /* 0x082fe20007f5e0ff */
[----:B------:R-:W-:Y:S01]  /*183b0*/  VIADD R13, R11, UR4 ;  /* 0x000000040b0d7c36 */ /* 0x000fe20008000000 */
[----:B------:R-:W-:Y:S02]  /*183c0*/  ULDC UR4, c[0x0][0x22c] ;  /* 0x00008b0000047ab9 */ /* 0x000fe40000000800 */
[----:B------:R-:W-:Y:S01]  /*183d0*/  LEA.HI.X.SX32 R7, R9, R3, 0x1, P2 ;  /* 0x0000000309077211 */ /* 0x000fe200010f0eff */
[C---:B------:R-:W-:Y:S01]  /*183e0*/  VIADD R15, R13.reuse, UR5 ;  /* 0x000000050d0f7c36 */ /* 0x040fe20008000000 */
[----:B------:R-:W-:-:S02]  /*183f0*/  IADD3 R12, P2, R13, R2, RZ ;  /* 0x000000020d0c7210 */ /* 0x000fc40007f5e0ff */
[-C--:B------:R-:W-:Y:S01]  /*18400*/  LEA.HI.X.SX32 R9, R10, R3.reuse, 0x1, P6 ;  /* 0x000000030a097211 */ /* 0x080fe200030f0eff */
[----:B------:R0:W-:Y:S01]  /*18410*/  @P4 STG.E.U8 desc[UR14][R6.64], R25 ;  /* 0x0000001906004986 */ /* 0x0001e2000c10110e */
[----:B------:R-:W-:Y:S02]  /*18420*/  IADD3 R10, P6, R11, R2, RZ ;  /* 0x000000020b0a7210 */ /* 0x000fe40007fde0ff */
[-C--:B------:R-:W-:Y:S01]  /*18430*/  LEA.HI.X.SX32 R13, R13, R3.reuse, 0x1, P2 ;  /* 0x000000030d0d7211 */ /* 0x080fe200010f0eff */
[----:B------:R0:W-:Y:S01]  /*18440*/  @P3 STG.E.U8 desc[UR14][R8.64], R19 ;  /* 0x0000001308003986 */ /* 0x0001e2000c10110e */
[----:B------:R-:W-:Y:S02]  /*18450*/  ISETP.LT.AND P2, PT, R14, UR7, !P0 ;  /* 0x000000070e007c0c */ /* 0x000fe4000c741270 */
[----:B------:R-:W-:Y:S02]  /*18460*/  ISETP.LT.AND P0, PT, R0, UR4, !P0 ;  /* 0x0000000400007c0c */ /* 0x000fe4000c701270 */
[----:B------:R-:W-:-:S02]  /*18470*/  LEA.HI.X.SX32 R11, R11, R3, 0x1, P6 ;  /* 0x000000030b0b7211 */ /* 0x000fc400030f0eff */
[----:B------:R-:W-:-:S04]  /*18480*/  IADD3 R2, P6, R15, R2, RZ ;  /* 0x000000020f027210 */ /* 0x000fc80007fde0ff */
[----:B------:R-:W-:Y:S02]  /*18490*/  LEA.HI.X.SX32 R3, R15, R3, 0x1, P6 ;  /* 0x000000030f037211 */ /* 0x000fe400030f0eff */
[C---:B------:R-:W-:Y:S01]  /*184a0*/  PRMT R15, R23.reuse, 0x7773, RZ ;  /* 0x00007773170f7816 */ /* 0x040fe200000000ff */
[----:B------:R0:W-:Y:S01]  /*184b0*/  @P2 STG.E.U8 desc[UR14][R10.64], R17 ;  /* 0x000000110a002986 */ /* 0x0001e2000c10110e */
[----:B------:R-:W-:-:S05]  /*184c0*/  PRMT R23, R23, 0x7772, RZ ;  /* 0x0000777217177816 */ /* 0x000fca00000000ff */
[----:B------:R0:W-:Y:S01]  /*184d0*/  @P0 STG.E.U8 desc[UR14][R12.64], R23 ;  /* 0x000000170c000986 */ /* 0x0001e2000c10110e */
[----:B------:R-:W-:Y:S05]  /*184e0*/  @!P1 EXIT ;  /* 0x000000000000994d */ /* 0x000fea0003800000 */
[----:B------:R-:W-:Y:S01]  /*184f0*/  STG.E.U8 desc[UR14][R2.64], R15 ;  /* 0x0000000f02007986 */ /* 0x000fe2000c10110e */
[----:B------:R-:W-:Y:S05]  /*18500*/  EXIT ;  /* 0x000000000000794d */ /* 0x000fea0003800000 */
.L_x_3:
[----:B------:R-:W-:-:S00]  /*18510*/  BRA `(.L_x_3) ;  /* 0xfffffffc00fc7947 */ /* 0x000fc0000383ffff */
[----:B------:R-:W-:-:S00]  /*18520*/  NOP ;  /* 0x0000000000007918 */ /* 0x000fc00000000000 */
        /* <DEDUP_REMOVED lines=13> */
.L_x_4:


//--------------------- .nv.shared.matmul_kernel  --------------------------
	.section	.nv.shared.matmul_kernel,"aw",@nobits
	.sectionflags	@""
	.align	16
	.zero		1024


//--------------------- .nv.shared.reserved.0     --------------------------
	.section	.nv.shared.reserved.0,"aw",@nobits
	.weak		__nv_reservedSMEM_offset_0_alias
	.size		__nv_reservedSMEM_offset_0_alias, 0, 0
	.other		__nv_reservedSMEM_offset_0_alias,@"STO_CUDA_RESERVED_SHARED STV_DEFAULT"
__nv_reservedSMEM_offset_0_alias:
	.zero		0


//--------------------- .nv.constant0.matmul_kernel --------------------------
	.section	.nv.constant0.matmul_kernel,"a",@progbits
	.sectionflags	@""
	.align	4
.nv.constant0.matmul_kernel:
	.zero		608


//--------------------- SYMBOLS --------------------------

	.type		.nv.reservedSmem.offset0,@object
	.size		.nv.reservedSmem.offset0,0x4
